	.target	sm_80

	.elftype	@"ET_EXEC"


//--------------------- .note.nv.tkinfo           --------------------------
	.section	.note.nv.tkinfo,"",@"SHT_NOTE"
	.sectionflags	@"SHF_NOTE_NV_TKINFO"
	.tkinfo
        /*0018*/ 	.word	0x00000002
        /*0030*/ 	.string	""
        /*0030*/ 	.string	"ptxas"
        /*0030*/ 	.string	"Cuda compilation tools, release 13.0, V13.0.88"
        /*0030*/ 	.string	"Build cuda_13.0.r13.0/compiler.36424714_0"
        /*0030*/ 	.string	"-v  -suppress-debug-info  -lineinfo  -arch sm_80 "



//--------------------- .note.nv.cuinfo           --------------------------
	.section	.note.nv.cuinfo,"",@"SHT_NOTE"
	.sectionflags	@"SHF_NOTE_NV_CUINFO"
        /*0018*/ 	.short	0x0002
        /*001a*/ 	.short	0x0050
        /*001c*/ 	.short	0x0082
	.zero		2


//--------------------- .nv.info                  --------------------------
	.section	.nv.info,"",@"SHT_CUDA_INFO"
	.align	4


	//----- nvinfo : EIATTR_REGCOUNT
	.align		4
        /*0000*/ 	.byte	0x04, 0x2f
        /*0002*/ 	.short	(.L_1 - .L_0)
	.align		4
.L_0:
        /*0004*/ 	.word	index@(matmul_kernel)
        /*0008*/ 	.word	0x000000ff


	//----- nvinfo : EIATTR_FRAME_SIZE
	.align		4
.L_1:
        /*000c*/ 	.byte	0x04, 0x11
        /*000e*/ 	.short	(.L_3 - .L_2)
	.align		4
.L_2:
        /*0010*/ 	.word	index@(matmul_kernel)
        /*0014*/ 	.word	0x00003038


	//----- nvinfo : EIATTR_MIN_STACK_SIZE
	.align		4
.L_3:
        /*0018*/ 	.byte	0x04, 0x12
        /*001a*/ 	.short	(.L_5 - .L_4)
	.align		4
.L_4:
        /*001c*/ 	.word	index@(matmul_kernel)
        /*0020*/ 	.word	0x00003038
.L_5:


//--------------------- .nv.info.matmul_kernel    --------------------------
	.section	.nv.info.matmul_kernel,"",@"SHT_CUDA_INFO"
	.sectionflags	@""
	.align	4


	//----- nvinfo : EIATTR_CUDA_API_VERSION
	.align		4
        /*0000*/ 	.byte	0x04, 0x37
        /*0002*/ 	.short	(.L_7 - .L_6)
.L_6:
        /*0004*/ 	.word	0x00000082


	//----- nvinfo : EIATTR_SW2861232_WAR
	.align		4
.L_7:
        /*0008*/ 	.byte	0x01, 0x35
	.zero		2


	//----- nvinfo : EIATTR_PARAM_CBANK
	.align		4
        /*000c*/ 	.byte	0x04, 0x0a
        /*000e*/ 	.short	(.L_9 - .L_8)
	.align		4
.L_8:
        /*0010*/ 	.word	index@(.nv.constant0.matmul_kernel)
        /*0014*/ 	.short	0x0160
        /*0016*/ 	.short	0x0050


	//----- nvinfo : EIATTR_CBANK_PARAM_SIZE
	.align		4
.L_9:
        /*0018*/ 	.byte	0x03, 0x19
        /*001a*/ 	.short	0x0050


	//----- nvinfo : EIATTR_KPARAM_INFO
	.align		4
        /*001c*/ 	.byte	0x04, 0x17
        /*001e*/ 	.short	(.L_11 - .L_10)
.L_10:
        /*0020*/ 	.word	0x00000000
        /*0024*/ 	.short	0x000d
        /*0026*/ 	.short	0x0048
        /*0028*/ 	.byte	0x00, 0xf4, 0x21, 0x00


	//----- nvinfo : EIATTR_KPARAM_INFO
	.align		4
.L_11:
        /*002c*/ 	.byte	0x04, 0x17
        /*002e*/ 	.short	(.L_13 - .L_12)
.L_12:
        /*0030*/ 	.word	0x00000000
        /*0034*/ 	.short	0x000c
        /*0036*/ 	.short	0x0040
        /*0038*/ 	.byte	0x00, 0xf4, 0x21, 0x00


	//----- nvinfo : EIATTR_KPARAM_INFO
	.align		4
.L_13:
        /*003c*/ 	.byte	0x04, 0x17
        /*003e*/ 	.short	(.L_15 - .L_14)
.L_14:
        /*0040*/ 	.word	0x00000000
        /*0044*/ 	.short	0x000b
        /*0046*/ 	.short	0x0038
        /*0048*/ 	.byte	0x00, 0xf0, 0x11, 0x00


	//----- nvinfo : EIATTR_KPARAM_INFO
	.align		4
.L_15:
        /*004c*/ 	.byte	0x04, 0x17
        /*004e*/ 	.short	(.L_17 - .L_16)
.L_16:
        /*0050*/ 	.word	0x00000000
        /*0054*/ 	.short	0x000a
        /*0056*/ 	.short	0x0034
        /*0058*/ 	.byte	0x00, 0xf0, 0x11, 0x00


	//----- nvinfo : EIATTR_KPARAM_INFO
	.align		4
.L_17:
        /*005c*/ 	.byte	0x04, 0x17
        /*005e*/ 	.short	(.L_19 - .L_18)
.L_18:
        /*0060*/ 	.word	0x00000000
        /*0064*/ 	.short	0x0009
        /*0066*/ 	.short	0x0030
        /*0068*/ 	.byte	0x00, 0xf0, 0x11, 0x00


	//----- nvinfo : EIATTR_KPARAM_INFO
	.align		4
.L_19:
        /*006c*/ 	.byte	0x04, 0x17
        /*006e*/ 	.short	(.L_21 - .L_20)
.L_20:
        /*0070*/ 	.word	0x00000000
        /*0074*/ 	.short	0x0008
        /*0076*/ 	.short	0x002c
        /*0078*/ 	.byte	0x00, 0xf0, 0x11, 0x00


	//----- nvinfo : EIATTR_KPARAM_INFO
	.align		4
.L_21:
        /*007c*/ 	.byte	0x04, 0x17
        /*007e*/ 	.short	(.L_23 - .L_22)
.L_22:
        /*0080*/ 	.word	0x00000000
        /*0084*/ 	.short	0x0007
        /*0086*/ 	.short	0x0028
        /*0088*/ 	.byte	0x00, 0xf0, 0x11, 0x00


	//----- nvinfo : EIATTR_KPARAM_INFO
	.align		4
.L_23:
        /*008c*/ 	.byte	0x04, 0x17
        /*008e*/ 	.short	(.L_25 - .L_24)
.L_24:
        /*0090*/ 	.word	0x00000000
        /*0094*/ 	.short	0x0006
        /*0096*/ 	.short	0x0024
        /*0098*/ 	.byte	0x00, 0xf0, 0x11, 0x00


	//----- nvinfo : EIATTR_KPARAM_INFO
	.align		4
.L_25:
        /*009c*/ 	.byte	0x04, 0x17
        /*009e*/ 	.short	(.L_27 - .L_26)
.L_26:
        /*00a0*/ 	.word	0x00000000
        /*00a4*/ 	.short	0x0005
        /*00a6*/ 	.short	0x0020
        /*00a8*/ 	.byte	0x00, 0xf0, 0x11, 0x00


	//----- nvinfo : EIATTR_KPARAM_INFO
	.align		4
.L_27:
        /*00ac*/ 	.byte	0x04, 0x17
        /*00ae*/ 	.short	(.L_29 - .L_28)
.L_28:
        /*00b0*/ 	.word	0x00000000
        /*00b4*/ 	.short	0x0004
        /*00b6*/ 	.short	0x001c
        /*00b8*/ 	.byte	0x00, 0xf0, 0x11, 0x00


	//----- nvinfo : EIATTR_KPARAM_INFO
	.align		4
.L_29:
        /*00bc*/ 	.byte	0x04, 0x17
        /*00be*/ 	.short	(.L_31 - .L_30)
.L_30:
        /*00c0*/ 	.word	0x00000000
        /*00c4*/ 	.short	0x0003
        /*00c6*/ 	.short	0x0018
        /*00c8*/ 	.byte	0x00, 0xf0, 0x11, 0x00


	//----- nvinfo : EIATTR_KPARAM_INFO
	.align		4
.L_31:
        /*00cc*/ 	.byte	0x04, 0x17
        /*00ce*/ 	.short	(.L_33 - .L_32)
.L_32:
        /*00d0*/ 	.word	0x00000000
        /*00d4*/ 	.short	0x0002
        /*00d6*/ 	.short	0x0010
        /*00d8*/ 	.byte	0x00, 0xf4, 0x21, 0x00


	//----- nvinfo : EIATTR_KPARAM_INFO
	.align		4
.L_33:
        /*00dc*/ 	.byte	0x04, 0x17
        /*00de*/ 	.short	(.L_35 - .L_34)
.L_34:
        /*00e0*/ 	.word	0x00000000
        /*00e4*/ 	.short	0x0001
        /*00e6*/ 	.short	0x0008
        /*00e8*/ 	.byte	0x00, 0xf4, 0x21, 0x00


	//----- nvinfo : EIATTR_KPARAM_INFO
	.align		4
.L_35:
        /*00ec*/ 	.byte	0x04, 0x17
        /*00ee*/ 	.short	(.L_37 - .L_36)
.L_36:
        /*00f0*/ 	.word	0x00000000
        /*00f4*/ 	.short	0x0000
        /*00f6*/ 	.short	0x0000
        /*00f8*/ 	.byte	0x00, 0xf4, 0x21, 0x00


	//----- nvinfo : EIATTR_MAXREG_COUNT
	.align		4
.L_37:
        /*00fc*/ 	.byte	0x03, 0x1b
        /*00fe*/ 	.short	0x00ff


	//----- nvinfo : EIATTR_NUM_BARRIERS
	.align		4
        /*0100*/ 	.byte	0x02, 0x4c
        /*0102*/ 	.byte	0x01
	.zero		1


	//----- nvinfo : EIATTR_ANNOTATIONS
	.align		4
        /*0104*/ 	.byte	0x04, 0x55
        /*0106*/ 	.short	(.L_39 - .L_38)


	//   ....[0]....
.L_38:
        /*0108*/ 	.word	0x00000001
        /*010c*/ 	.byte	0xb0, 0x05, 0x00, 0x00, 0x01, 0x00, 0x00, 0x00, 0xf0, 0x05, 0x00, 0x00, 0x01, 0x00, 0x00, 0x00
        /* <DEDUP_REMOVED lines=3295> */
        /*cf0c*/ 	.byte	0x20, 0x4b, 0x03, 0x00


	//----- nvinfo : EIATTR_MERCURY_ISA_VERSION
	.align		4
.L_39:
        /*cf10*/ 	.byte	0x03, 0x5f
        /*cf12*/ 	.short	0x0000


	//----- nvinfo : EIATTR_COOP_GROUP_MASK_REGIDS
	.align		4
        /*cf14*/ 	.byte	0x04, 0x29
        /*cf16*/ 	.short	(.L_41 - .L_40)


	//   ....[0]....
.L_40:
        /*cf18*/ 	.word	0xffffffff


	//   ....[1]....
        /*cf1c*/ 	.word	0xffffffff


	//   ....[2]....
        /*cf20*/ 	.word	0xffffffff


	//   ....[3]....
        /*cf24*/ 	.word	0xffffffff


	//   ....[4]....
        /*cf28*/ 	.word	0xffffffff


	//   ....[5]....
        /*cf2c*/ 	.word	0xffffffff


	//   ....[6]....
        /*cf30*/ 	.word	0xffffffff


	//   ....[7]....
        /*cf34*/ 	.word	0xffffffff


	//   ....[8]....
        /*cf38*/ 	.word	0xffffffff


	//   ....[9]....
        /*cf3c*/ 	.word	0xffffffff


	//   ....[10]....
        /*cf40*/ 	.word	0xffffffff


	//   ....[11]....
        /*cf44*/ 	.word	0xffffffff


	//   ....[12]....
        /*cf48*/ 	.word	0xffffffff


	//   ....[13]....
        /*cf4c*/ 	.word	0xffffffff


	//   ....[14]....
        /*cf50*/ 	.word	0xffffffff


	//   ....[15]....
        /*cf54*/ 	.word	0xffffffff


	//   ....[16]....
        /*cf58*/ 	.word	0xffffffff


	//   ....[17]....
        /*cf5c*/ 	.word	0xffffffff


	//   ....[18]....
        /*cf60*/ 	.word	0xffffffff


	//   ....[19]....
        /*cf64*/ 	.word	0xffffffff


	//   ....[20]....
        /*cf68*/ 	.word	0xffffffff


	//   ....[21]....
        /*cf6c*/ 	.word	0xffffffff


	//   ....[22]....
        /*cf70*/ 	.word	0xffffffff


	//   ....[23]....
        /*cf74*/ 	.word	0xffffffff


	//   ....[24]....
        /*cf78*/ 	.word	0xffffffff


	//   ....[25]....
        /*cf7c*/ 	.word	0xffffffff


	//   ....[26]....
        /*cf80*/ 	.word	0xffffffff


	//   ....[27]....
        /*cf84*/ 	.word	0xffffffff


	//   ....[28]....
        /*cf88*/ 	.word	0xffffffff


	//   ....[29]....
        /*cf8c*/ 	.word	0xffffffff


	//   ....[30]....
        /*cf90*/ 	.word	0xffffffff


	//   ....[31]....
        /*cf94*/ 	.word	0xffffffff


	//   ....[32]....
        /*cf98*/ 	.word	0xffffffff


	//   ....[33]....
        /*cf9c*/ 	.word	0xffffffff


	//   ....[34]....
        /*cfa0*/ 	.word	0xffffffff


	//   ....[35]....
        /*cfa4*/ 	.word	0xffffffff


	//   ....[36]....
        /*cfa8*/ 	.word	0xffffffff


	//   ....[37]....
        /*cfac*/ 	.word	0xffffffff


	//   ....[38]....
        /*cfb0*/ 	.word	0xffffffff


	//   ....[39]....
        /*cfb4*/ 	.word	0xffffffff


	//   ....[40]....
        /*cfb8*/ 	.word	0xffffffff


	//   ....[41]....
        /*cfbc*/ 	.word	0xffffffff


	//   ....[42]....
        /*cfc0*/ 	.word	0xffffffff


	//   ....[43]....
        /*cfc4*/ 	.word	0xffffffff


	//   ....[44]....
        /*cfc8*/ 	.word	0xffffffff


	//   ....[45]....
        /*cfcc*/ 	.word	0xffffffff


	//   ....[46]....
        /*cfd0*/ 	.word	0xffffffff


	//   ....[47]....
        /*cfd4*/ 	.word	0xffffffff


	//   ....[48]....
        /*cfd8*/ 	.word	0xffffffff


	//   ....[49]....
        /*cfdc*/ 	.word	0xffffffff


	//   ....[50]....
        /*cfe0*/ 	.word	0xffffffff


	//   ....[51]....
        /*cfe4*/ 	.word	0xffffffff


	//   ....[52]....
        /*cfe8*/ 	.word	0xffffffff


	//   ....[53]....
        /*cfec*/ 	.word	0xffffffff


	//   ....[54]....
        /*cff0*/ 	.word	0xffffffff


	//   ....[55]....
        /*cff4*/ 	.word	0xffffffff


	//   ....[56]....
        /*cff8*/ 	.word	0xffffffff


	//   ....[57]....
        /*cffc*/ 	.word	0xffffffff


	//   ....[58]....
        /*d000*/ 	.word	0xffffffff


	//   ....[59]....
        /*d004*/ 	.word	0xffffffff


	//   ....[60]....
        /*d008*/ 	.word	0xffffffff


	//   ....[61]....
        /*d00c*/ 	.word	0xffffffff


	//   ....[62]....
        /*d010*/ 	.word	0xffffffff


	//----- nvinfo : EIATTR_COOP_GROUP_INSTR_OFFSETS
	.align		4
.L_41:
        /*d014*/ 	.byte	0x04, 0x28
        /*d016*/ 	.short	(.L_43 - .L_42)


	//   ....[0]....
.L_42:
        /*d018*/ 	.word	0x00068880


	//   ....[1]....
        /*d01c*/ 	.word	0x000688f0


	//   ....[2]....
        /*d020*/ 	.word	0x00068a60


	//   ....[3]....
        /*d024*/ 	.word	0x00068b20


	//   ....[4]....
        /*d028*/ 	.word	0x00068c90


	//   ....[5]....
        /*d02c*/ 	.word	0x00068d40


	//   ....[6]....
        /*d030*/ 	.word	0x00068eb0


	//   ....[7]....
        /*d034*/ 	.word	0x00068f60


	//   ....[8]....
        /*d038*/ 	.word	0x000690d0


	//   ....[9]....
        /*d03c*/ 	.word	0x00069180


	//   ....[10]....
        /*d040*/ 	.word	0x000692f0


	//   ....[11]....
        /*d044*/ 	.word	0x000693a0


	//   ....[12]....
        /*d048*/ 	.word	0x00069510


	//   ....[13]....
        /*d04c*/ 	.word	0x000695c0


	//   ....[14]....
        /*d050*/ 	.word	0x00069730


	//   ....[15]....
        /*d054*/ 	.word	0x000697e0


	//   ....[16]....
        /*d058*/ 	.word	0x00069950


	//   ....[17]....
        /*d05c*/ 	.word	0x00069a00


	//   ....[18]....
        /*d060*/ 	.word	0x00069b70


	//   ....[19]....
        /*d064*/ 	.word	0x00069c20


	//   ....[20]....
        /*d068*/ 	.word	0x00069d90


	//   ....[21]....
        /*d06c*/ 	.word	0x00069e40


	//   ....[22]....
        /*d070*/ 	.word	0x00069fb0


	//   ....[23]....
        /*d074*/ 	.word	0x0006a060


	//   ....[24]....
        /*d078*/ 	.word	0x0006a210


	//   ....[25]....
        /*d07c*/ 	.word	0x0006a280


	//   ....[26]....
        /*d080*/ 	.word	0x0006a410


	//   ....[27]....
        /*d084*/ 	.word	0x0006a480


	//   ....[28]....
        /*d088*/ 	.word	0x0006a5f0


	//   ....[29]....
        /*d08c*/ 	.word	0x0006a6a0


	//   ....[30]....
        /*d090*/ 	.word	0x0006a7f0


	//   ....[31]....
        /*d094*/ 	.word	0x0006a8a0


	//   ....[32]....
        /*d098*/ 	.word	0x0006aa10


	//   ....[33]....
        /*d09c*/ 	.word	0x0006aaa0


	//   ....[34]....
        /*d0a0*/ 	.word	0x0006ac50


	//   ....[35]....
        /*d0a4*/ 	.word	0x0006aca0


	//   ....[36]....
        /*d0a8*/ 	.word	0x0006adf0


	//   ....[37]....
        /*d0ac*/ 	.word	0x0006ae40


	//   ....[38]....
        /*d0b0*/ 	.word	0x0006af70


	//   ....[39]....
        /*d0b4*/ 	.word	0x0006afc0


	//   ....[40]....
        /*d0b8*/ 	.word	0x0006b110


	//   ....[41]....
        /*d0bc*/ 	.word	0x0006b160


	//   ....[42]....
        /*d0c0*/ 	.word	0x0006b290


	//   ....[43]....
        /*d0c4*/ 	.word	0x0006b2e0


	//   ....[44]....
        /*d0c8*/ 	.word	0x0006b430


	//   ....[45]....
        /*d0cc*/ 	.word	0x0006b480


	//   ....[46]....
        /*d0d0*/ 	.word	0x0006b5d0


	//   ....[47]....
        /*d0d4*/ 	.word	0x0006b620


	//   ....[48]....
        /*d0d8*/ 	.word	0x0006b770


	//   ....[49]....
        /*d0dc*/ 	.word	0x0006b7c0


	//   ....[50]....
        /*d0e0*/ 	.word	0x0006b910


	//   ....[51]....
        /*d0e4*/ 	.word	0x0006b960


	//   ....[52]....
        /*d0e8*/ 	.word	0x0006bab0


	//   ....[53]....
        /*d0ec*/ 	.word	0x0006bb00


	//   ....[54]....
        /*d0f0*/ 	.word	0x0006bc50


	//   ....[55]....
        /*d0f4*/ 	.word	0x0006bca0


	//   ....[56]....
        /*d0f8*/ 	.word	0x0006bdf0


	//   ....[57]....
        /*d0fc*/ 	.word	0x0006be40


	//   ....[58]....
        /*d100*/ 	.word	0x0006bf90


	//   ....[59]....
        /*d104*/ 	.word	0x0006bfe0


	//   ....[60]....
        /*d108*/ 	.word	0x0006c130


	//   ....[61]....
        /*d10c*/ 	.word	0x0006c190


	//   ....[62]....
        /*d110*/ 	.word	0x0006c3d0


	//----- nvinfo : EIATTR_EXIT_INSTR_OFFSETS
	.align		4
.L_43:
        /*d114*/ 	.byte	0x04, 0x1c
        /*d116*/ 	.short	(.L_45 - .L_44)


	//   ....[0]....
.L_44:
        /*d118*/ 	.word	0x000764c0


	//   ....[1]....
        /*d11c*/ 	.word	0x000764e0


	//----- nvinfo : EIATTR_REQNTID
	.align		4
.L_45:
        /*d120*/ 	.byte	0x04, 0x10
        /*d122*/ 	.short	(.L_47 - .L_46)
.L_46:
        /*d124*/ 	.word	0x00000020
        /*d128*/ 	.word	0x00000001
        /*d12c*/ 	.word	0x00000001
.L_47:


//--------------------- .nv.callgraph             --------------------------
	.section	.nv.callgraph,"",@"SHT_CUDA_CALLGRAPH"
	.align	4
	.sectionentsize	8
	.align		4
        /*0000*/ 	.word	0x00000000
	.align		4
        /*0004*/ 	.word	0xffffffff
	.align		4
        /*0008*/ 	.word	0x00000000
	.align		4
        /*000c*/ 	.word	0xfffffffe
	.align		4
        /*0010*/ 	.word	0x00000000
	.align		4
        /*0014*/ 	.word	0xfffffffd
	.align		4
        /*0018*/ 	.word	0x00000000
	.align		4
        /*001c*/ 	.word	0xfffffffc


//--------------------- .nv.rel.action            --------------------------
	.section	.nv.rel.action,"",@"SHT_CUDA_RELOCINFO"
	.align	8
	.sectionentsize	8
        /*0000*/ 	.byte	0x73, 0x00, 0x00, 0x00, 0x00, 0x00, 0x00, 0x00, 0x00, 0x00, 0x00, 0x11, 0x25, 0x00, 0x05, 0x36


//--------------------- .nv.constant0.matmul_kernel --------------------------
	.section	.nv.constant0.matmul_kernel,"a",@progbits
	.sectionflags	@""
	.align	4
.nv.constant0.matmul_kernel:
	.zero		432


//--------------------- .text.matmul_kernel       --------------------------
	.section	.text.matmul_kernel,"ax",@progbits
	.sectioninfo	@"SHI_REGISTERS=255"
	.align	128
        .global         matmul_kernel
        .type           matmul_kernel,@function
        .size           matmul_kernel,(.L_x_3 - matmul_kernel)
        .other          matmul_kernel,@"STO_CUDA_ENTRY STV_DEFAULT"
matmul_kernel:
.text.matmul_kernel:
[----:B------:R-:W-:Y:S02]  /*0000*/  IMAD.MOV.U32 R1, RZ, RZ, c[0x0][0x28] ;  /* 0x00000a00ff017624 */ /* 0x000fe400078e00ff */
[----:B------:R-:W-:Y:S01]  /*0010*/  IMAD.MOV.U32 R0, RZ, RZ, c[0x0][0x17c] ;  /* 0x00005f00ff007624 */ /* 0x000fe200078e00ff */
[----:B------:R-:W1:Y:S01]  /*0020*/  S2R R5, SR_CTAID.X ;  /* 0x0000000000057919 */ /* 0x000e620000002500 */
[----:B------:R-:W-:Y:S02]  /*0030*/  IABS R251, c[0x0][0x178] ;  /* 0x00005e0000fb7a13 */ /* 0x000fe40000000000 */
[----:B------:R-:W-:Y:S02]  /*0040*/  IADD3 R1, R1, -0x3038, RZ ;  /* 0xffffcfc801017810 */ /* 0x000fe40007ffe0ff */
[----:B------:R-:W-:-:S04]  /*0050*/  IADD3 R0, R0, 0xff, RZ ;  /* 0x000000ff00007810 */ /* 0x000fc80007ffe0ff */
[----:B------:R-:W-:-:S04]  /*0060*/  SHF.R.S32.HI R3, RZ, 0x1f, R0 ;  /* 0x0000001fff037819 */ /* 0x000fc80000011400 */
[----:B------:R-:W-:-:S04]  /*0070*/  LEA.HI R3, R3, R0, RZ, 0x8 ;  /* 0x0000000003037211 */ /* 0x000fc800078f40ff */
[----:B------:R-:W-:-:S05]  /*0080*/  SHF.R.S32.HI R3, RZ, 0x8, R3 ;  /* 0x00000008ff037819 */ /* 0x000fca0000011403 */
[----:B------:R-:W-:Y:S01]  /*0090*/  IMAD.SHL.U32 R4, R3, 0x8, RZ ;  /* 0x0000000803047824 */ /* 0x000fe200078e00ff */
[----:B-1----:R-:W-:-:S04]  /*00a0*/  IABS R8, R5 ;  /* 0x0000000500087213 */ /* 0x002fc80000000000 */
[-C--:B------:R-:W-:Y:S02]  /*00b0*/  IABS R7, R4.reuse ;  /* 0x0000000400077213 */ /* 0x080fe40000000000 */
[----:B------:R-:W-:Y:S02]  /*00c0*/  IABS R10, R4 ;  /* 0x00000004000a7213 */ /* 0x000fe40000000000 */
[----:B------:R-:W1:Y:S08]  /*00d0*/  I2F.RP R0, R7 ;  /* 0x0000000700007306 */ /* 0x000e700000209400 */
[----:B-1----:R-:W1:Y:S02]  /*00e0*/  MUFU.RCP R0, R0 ;  /* 0x0000000000007308 */ /* 0x002e640000001000 */
[----:B-1----:R-:W-:Y:S01]  /*00f0*/  IADD3 R2, R0, 0xffffffe, RZ ;  /* 0x0ffffffe00027810 */ /* 0x002fe20007ffe0ff */
[----:B------:R-:W-:-:S05]  /*0100*/  IMAD.MOV R0, RZ, RZ, -R10 ;  /* 0x000000ffff007224 */ /* 0x000fca00078e0a0a */
[----:B------:R1:W2:Y:S02]  /*0110*/  F2I.FTZ.U32.TRUNC.NTZ R3, R2 ;  /* 0x0000000200037305 */ /* 0x0002a4000021f000 */
[----:B-1----:R-:W-:Y:S01]  /*0120*/  IMAD.MOV.U32 R2, RZ, RZ, RZ ;  /* 0x000000ffff027224 */ /* 0x002fe200078e00ff */
[----:B--2---:R-:W-:-:S05]  /*0130*/  IADD3 R6, RZ, -R3, RZ ;  /* 0x80000003ff067210 */ /* 0x004fca0007ffe0ff */
[----:B------:R-:W-:Y:S02]  /*0140*/  IMAD R9, R6, R7, RZ ;  /* 0x0000000706097224 */ /* 0x000fe400078e02ff */
[----:B------:R-:W-:Y:S01]  /*0150*/  IMAD.MOV.U32 R6, RZ, RZ, R8 ;  /* 0x000000ffff067224 */ /* 0x000fe200078e0008 */
[----:B------:R-:W-:Y:S01]  /*0160*/  IABS R8, c[0x0][0x17c] ;  /* 0x00005f0000087a13 */ /* 0x000fe20000000000 */
[----:B------:R-:W-:-:S06]  /*0170*/  IMAD.HI.U32 R3, R3, R9, R2 ;  /* 0x0000000903037227 */ /* 0x000fcc00078e0002 */
[----:B------:R-:W-:-:S04]  /*0180*/  IMAD.HI.U32 R3, R3, R6, RZ ;  /* 0x0000000603037227 */ /* 0x000fc800078e00ff */
[----:B------:R-:W-:-:S05]  /*0190*/  IMAD R0, R3, R0, R6 ;  /* 0x0000000003007224 */ /* 0x000fca00078e0206 */
[----:B------:R-:W-:-:S13]  /*01a0*/  ISETP.GT.U32.AND P1, PT, R7, R0, PT ;  /* 0x000000000700720c */ /* 0x000fda0003f24070 */
[-C--:B------:R-:W-:Y:S02]  /*01b0*/  @!P1 IADD3 R0, R0, -R7.reuse, RZ ;  /* 0x8000000700009210 */ /* 0x080fe40007ffe0ff */
[----:B------:R-:W-:Y:S02]  /*01c0*/  @!P1 IADD3 R3, R3, 0x1, RZ ;  /* 0x0000000103039810 */ /* 0x000fe40007ffe0ff */
[----:B------:R-:W-:Y:S02]  /*01d0*/  ISETP.GE.U32.AND P0, PT, R0, R7, PT ;  /* 0x000000070000720c */ /* 0x000fe40003f06070 */
[----:B------:R-:W-:Y:S02]  /*01e0*/  LOP3.LUT R0, R5, R4, RZ, 0x3c, !PT ;  /* 0x0000000405007212 */ /* 0x000fe400078e3cff */
[----:B------:R-:W-:Y:S02]  /*01f0*/  ISETP.NE.AND P1, PT, R4, RZ, PT ;  /* 0x000000ff0400720c */ /* 0x000fe40003f25270 */
[----:B------:R-:W-:Y:S01]  /*0200*/  ISETP.GE.AND P2, PT, R0, RZ, PT ;  /* 0x000000ff0000720c */ /* 0x000fe20003f46270 */
[----:B------:R-:W-:-:S05]  /*0210*/  IMAD.MOV.U32 R0, RZ, RZ, c[0x0][0x178] ;  /* 0x00005e00ff007624 */ /* 0x000fca00078e00ff */
[----:B------:R-:W-:Y:S02]  /*0220*/  IADD3 R0, R0, 0x3f, RZ ;  /* 0x0000003f00007810 */ /* 0x000fe40007ffe0ff */
[----:B------:R-:W-:-:S05]  /*0230*/  @P0 IADD3 R3, R3, 0x1, RZ ;  /* 0x0000000103030810 */ /* 0x000fca0007ffe0ff */
[----:B------:R-:W-:Y:S01]  /*0240*/  IMAD.MOV.U32 R2, RZ, RZ, R3 ;  /* 0x000000ffff027224 */ /* 0x000fe200078e0003 */
[----:B------:R-:W-:-:S03]  /*0250*/  SHF.R.S32.HI R3, RZ, 0x1f, R0 ;  /* 0x0000001fff037819 */ /* 0x000fc60000011400 */
[----:B------:R-:W-:Y:S01]  /*0260*/  @!P2 IMAD.MOV R2, RZ, RZ, -R2 ;  /* 0x000000ffff02a224 */ /* 0x000fe200078e0a02 */
[----:B------:R-:W-:Y:S02]  /*0270*/  @!P1 LOP3.LUT R2, RZ, R4, RZ, 0x33, !PT ;  /* 0x00000004ff029212 */ /* 0x000fe400078e33ff */
[----:B------:R-:W-:Y:S02]  /*0280*/  LEA.HI R3, R3, R0, RZ, 0x6 ;  /* 0x0000000003037211 */ /* 0x000fe400078f30ff */
[----:B------:R-:W-:Y:S01]  /*0290*/  SHF.L.U32 R10, R2, 0x3, RZ ;  /* 0x00000003020a7819 */ /* 0x000fe200000006ff */
[----:B------:R-:W-:-:S03]  /*02a0*/  IMAD.MOV R2, RZ, RZ, -R2 ;  /* 0x000000ffff027224 */ /* 0x000fc600078e0a02 */
[----:B------:R-:W-:Y:S01]  /*02b0*/  LEA.HI.SX32 R3, R3, -R10, 0x1a ;  /* 0x8000000a03037211 */ /* 0x000fe200078fd2ff */
[----:B------:R-:W-:Y:S02]  /*02c0*/  IMAD R9, R4, R2, R5 ;  /* 0x0000000204097224 */ /* 0x000fe400078e0205 */
[----:B------:R-:W-:Y:S01]  /*02d0*/  IMAD.MOV.U32 R2, RZ, RZ, RZ ;  /* 0x000000ffff027224 */ /* 0x000fe200078e00ff */
[----:B------:R-:W-:Y:S01]  /*02e0*/  IMNMX R12, R3, 0x8, PT ;  /* 0x00000008030c7817 */ /* 0x000fe20003800200 */
[----:B------:R-:W1:Y:S03]  /*02f0*/  I2F.RP R4, R251 ;  /* 0x000000fb00047306 */ /* 0x000e660000209400 */
[----:B------:R-:W-:-:S05]  /*0300*/  IABS R7, R12 ;  /* 0x0000000c00077213 */ /* 0x000fca0000000000 */
[----:B------:R-:W2:Y:S08]  /*0310*/  I2F.RP R0, R7 ;  /* 0x0000000700007306 */ /* 0x000eb00000209400 */
[----:B-1----:R-:W-:Y:S08]  /*0320*/  MUFU.RCP R4, R4 ;  /* 0x0000000400047308 */ /* 0x002ff00000001000 */
[----:B--2---:R-:W1:Y:S02]  /*0330*/  MUFU.RCP R0, R0 ;  /* 0x0000000000007308 */ /* 0x004e640000001000 */
[----:B-1----:R-:W-:-:S02]  /*0340*/  IADD3 R3, R0, 0xffffffe, RZ ;  /* 0x0ffffffe00037810 */ /* 0x002fc40007ffe0ff */
[----:B------:R-:W-:-:S04]  /*0350*/  IABS R0, R9 ;  /* 0x0000000900007213 */ /* 0x000fc80000000000 */
[----:B------:R-:W1:Y:S02]  /*0360*/  F2I.FTZ.U32.TRUNC.NTZ R3, R3 ;  /* 0x0000000300037305 */ /* 0x000e64000021f000 */
[----:B-1----:R-:W-:-:S04]  /*0370*/  IMAD.MOV R6, RZ, RZ, -R3 ;  /* 0x000000ffff067224 */ /* 0x002fc800078e0a03 */
[----:B------:R-:W-:Y:S01]  /*0380*/  IMAD R5, R6, R7, RZ ;  /* 0x0000000706057224 */ /* 0x000fe200078e02ff */
[----:B------:R-:W-:-:S03]  /*0390*/  IABS R6, R12 ;  /* 0x0000000c00067213 */ /* 0x000fc60000000000 */
[----:B------:R-:W-:Y:S01]  /*03a0*/  IMAD.HI.U32 R2, R3, R5, R2 ;  /* 0x0000000503027227 */ /* 0x000fe200078e0002 */
[----:B------:R-:W-:-:S03]  /*03b0*/  MOV R3, R0 ;  /* 0x0000000000037202 */ /* 0x000fc60000000f00 */
[----:B------:R-:W-:Y:S02]  /*03c0*/  IMAD.MOV R0, RZ, RZ, -R6 ;  /* 0x000000ffff007224 */ /* 0x000fe400078e0a06 */
[----:B------:R-:W-:Y:S01]  /*03d0*/  IMAD.HI.U32 R2, R2, R3, RZ ;  /* 0x0000000302027227 */ /* 0x000fe200078e00ff */
[----:B------:R-:W1:Y:S03]  /*03e0*/  I2F.RP R6, R8 ;  /* 0x0000000800067306 */ /* 0x000e660000209400 */
[----:B------:R-:W-:Y:S01]  /*03f0*/  IMAD R0, R2, R0, R3 ;  /* 0x0000000002007224 */ /* 0x000fe200078e0203 */
[----:B------:R-:W-:Y:S01]  /*0400*/  IADD3 R3, R4, 0xffffffe, RZ ;  /* 0x0ffffffe04037810 */ /* 0x000fe20007ffe0ff */
[----:B------:R-:W-:-:S03]  /*0410*/  IMAD.MOV.U32 R4, RZ, RZ, RZ ;  /* 0x000000ffff047224 */ /* 0x000fc600078e00ff */
[----:B------:R-:W-:Y:S02]  /*0420*/  ISETP.GT.U32.AND P1, PT, R7, R0, PT ;  /* 0x000000000700720c */ /* 0x000fe40003f24070 */
[----:B------:R-:W-:Y:S08]  /*0430*/  F2I.FTZ.U32.TRUNC.NTZ R3, R3 ;  /* 0x0000000300037305 */ /* 0x000ff0000021f000 */
[----:B-1----:R-:W1:Y:S03]  /*0440*/  MUFU.RCP R6, R6 ;  /* 0x0000000600067308 */ /* 0x002e660000001000 */
[----:B------:R-:W-:Y:S01]  /*0450*/  @!P1 IMAD.IADD R0, R0, 0x1, -R7 ;  /* 0x0000000100009824 */ /* 0x000fe200078e0a07 */
[----:B------:R-:W-:-:S02]  /*0460*/  @!P1 IADD3 R2, R2, 0x1, RZ ;  /* 0x0000000102029810 */ /* 0x000fc40007ffe0ff */
[----:B------:R-:W-:Y:S02]  /*0470*/  ISETP.NE.AND P1, PT, R12, RZ, PT ;  /* 0x000000ff0c00720c */ /* 0x000fe40003f25270 */
[----:B------:R-:W-:Y:S02]  /*0480*/  ISETP.GE.U32.AND P0, PT, R0, R7, PT ;  /* 0x000000070000720c */ /* 0x000fe40003f06070 */
[----:B------:R-:W-:-:S04]  /*0490*/  LOP3.LUT R0, R9, R12, RZ, 0x3c, !PT ;  /* 0x0000000c09007212 */ /* 0x000fc800078e3cff */
[----:B------:R-:W-:Y:S02]  /*04a0*/  ISETP.GE.AND P2, PT, R0, RZ, PT ;  /* 0x000000ff0000720c */ /* 0x000fe40003f46270 */
[----:B-1----:R-:W-:-:S05]  /*04b0*/  IADD3 R5, R6, 0xffffffe, RZ ;  /* 0x0ffffffe06057810 */ /* 0x002fca0007ffe0ff */
[----:B------:R-:W-:Y:S01]  /*04c0*/  @P0 IADD3 R2, R2, 0x1, RZ ;  /* 0x0000000102020810 */ /* 0x000fe20007ffe0ff */
[----:B------:R-:W1:Y:S04]  /*04d0*/  F2I.FTZ.U32.TRUNC.NTZ R5, R5 ;  /* 0x0000000500057305 */ /* 0x000e68000021f000 */
[----:B------:R-:W-:Y:S02]  /*04e0*/  IMAD.MOV.U32 R0, RZ, RZ, R2 ;  /* 0x000000ffff007224 */ /* 0x000fe400078e0002 */
[----:B------:R-:W-:-:S03]  /*04f0*/  IMAD.MOV R2, RZ, RZ, -R3 ;  /* 0x000000ffff027224 */ /* 0x000fc600078e0a03 */
[----:B------:R-:W-:Y:S01]  /*0500*/  @!P2 IADD3 R0, -R0, RZ, RZ ;  /* 0x000000ff0000a210 */ /* 0x000fe20007ffe1ff */
[----:B------:R-:W-:Y:S01]  /*0510*/  IMAD R113, R2, R251, RZ ;  /* 0x000000fb02717224 */ /* 0x000fe200078e02ff */
[----:B------:R-:W-:Y:S02]  /*0520*/  @!P1 LOP3.LUT R0, RZ, R12, RZ, 0x33, !PT ;  /* 0x0000000cff009212 */ /* 0x000fe400078e33ff */
[----:B------:R-:W-:Y:S01]  /*0530*/  MOV R2, RZ ;  /* 0x000000ff00027202 */ /* 0x000fe20000000f00 */
[--C-:B-1----:R-:W-:Y:S02]  /*0540*/  IMAD.MOV R249, RZ, RZ, -R5.reuse ;  /* 0x000000fffff97224 */ /* 0x102fe400078e0a05 */
[----:B------:R-:W-:Y:S02]  /*0550*/  IMAD.SHL.U32 R110, R0, 0x100, RZ ;  /* 0x00000100006e7824 */ /* 0x000fe400078e00ff */
[----:B------:R-:W-:Y:S02]  /*0560*/  IMAD R249, R249, R8, RZ ;  /* 0x00000008f9f97224 */ /* 0x000fe400078e02ff */
[----:B------:R-:W-:Y:S01]  /*0570*/  IMAD.MOV R109, RZ, RZ, -R0 ;  /* 0x000000ffff6d7224 */ /* 0x000fe200078e0a00 */
[C---:B------:R-:W-:Y:S01]  /*0580*/  IADD3 R15, R110.reuse, 0xff, RZ ;  /* 0x000000ff6e0f7810 */ /* 0x040fe20007ffe0ff */
[----:B------:R-:W-:Y:S01]  /*0590*/  IMAD.HI.U32 R249, R5, R249, R4 ;  /* 0x000000f905f97227 */ /* 0x000fe200078e0004 */
[C---:B------:R-:W-:Y:S01]  /*05a0*/  IADD3 R13, R110.reuse, 0x2, RZ ;  /* 0x000000026e0d7810 */ /* 0x040fe20007ffe0ff */
[----:B------:R-:W-:Y:S01]  /*05b0*/  STL [R1+0x9cc], R110 ;  /* 0x0009cc6e01007387 */ /* 0x000fe20000100800 */
[----:B------:R-:W-:Y:S01]  /*05c0*/  IADD3 R14, R110, 0x1, RZ ;  /* 0x000000016e0e7810 */ /* 0x000fe20007ffe0ff */
[----:B------:R-:W-:Y:S01]  /*05d0*/  IMAD R109, R12, R109, R9 ;  /* 0x0000006d0c6d7224 */ /* 0x000fe200078e0209 */
[C---:B------:R-:W-:Y:S01]  /*05e0*/  IADD3 R11, R110.reuse, 0x3, RZ ;  /* 0x000000036e0b7810 */ /* 0x040fe20007ffe0ff */
[----:B------:R-:W-:Y:S01]  /*05f0*/  STL [R1+0x253c], R15 ;  /* 0x00253c0f01007387 */ /* 0x000fe20000100800 */
[----:B------:R-:W-:Y:S01]  /*0600*/  IABS R118, R13 ;  /* 0x0000000d00767213 */ /* 0x000fe20000000000 */
[----:B------:R-:W-:Y:S01]  /*0610*/  IMAD.HI.U32 R113, R3, R113, R2 ;  /* 0x0000007103717227 */ /* 0x000fe200078e0002 */
[----:B------:R-:W-:Y:S01]  /*0620*/  IABS R122, R11 ;  /* 0x0000000b007a7213 */ /* 0x000fe20000000000 */
[----:B------:R-:W-:Y:S01]  /*0630*/  STL [R1+0x2144], R14 ;  /* 0x0021440e01007387 */ /* 0x000fe20000100800 */
[----:B------:R-:W-:Y:S01]  /*0640*/  IABS R121, R15 ;  /* 0x0000000f00797213 */ /* 0x000fe20000000000 */
[C---:B------:R-:W-:Y:S01]  /*0650*/  IMAD.HI.U32 R3, R249.reuse, R118, RZ ;  /* 0x00000076f9037227 */ /* 0x040fe200078e00ff */
[----:B------:R-:W-:Y:S01]  /*0660*/  IABS R120, R14 ;  /* 0x0000000e00787213 */ /* 0x000fe20000000000 */
[----:B------:R1:W-:Y:S01]  /*0670*/  STL [R1+0x2148], R13 ;  /* 0x0021480d01007387 */ /* 0x0003e20000100800 */
[C---:B------:R-:W-:Y:S01]  /*0680*/  IADD3 R12, R110.reuse, 0x5, RZ ;  /* 0x000000056e0c7810 */ /* 0x040fe20007ffe0ff */
[C---:B------:R-:W-:Y:S01]  /*0690*/  IMAD.HI.U32 R4, R249.reuse, R122, RZ ;  /* 0x0000007af9047227 */ /* 0x040fe200078e00ff */
[----:B------:R-:W-:Y:S01]  /*06a0*/  IADD3 R9, R110, 0x8, RZ ;  /* 0x000000086e097810 */ /* 0x000fe20007ffe0ff */
[----:B------:R2:W-:Y:S01]  /*06b0*/  STL [R1+0x214c], R11 ;  /* 0x00214c0b01007387 */ /* 0x0005e20000100800 */
[----:B------:R-:W-:Y:S01]  /*06c0*/  IABS R124, R12 ;  /* 0x0000000c007c7213 */ /* 0x000fe20000000000 */
[----:B------:R-:W-:Y:S01]  /*06d0*/  IMAD.HI.U32 R5, R249, R121, RZ ;  /* 0x00000079f9057227 */ /* 0x000fe200078e00ff */
[----:B------:R-:W-:-:S02]  /*06e0*/  IADD3 R7, -R4, RZ, RZ ;  /* 0x000000ff04077210 */ /* 0x000fc40007ffe1ff */
[----:B------:R-:W-:Y:S01]  /*06f0*/  IABS R160, R9 ;  /* 0x0000000900a07213 */ /* 0x000fe20000000000 */
[C---:B------:R-:W-:Y:S01]  /*0700*/  IMAD.HI.U32 R2, R249.reuse, R120, RZ ;  /* 0x00000078f9027227 */ /* 0x040fe200078e00ff */
[C---:B-1----:R-:W-:Y:S02]  /*0710*/  IADD3 R13, R110.reuse, 0x4, RZ ;  /* 0x000000046e0d7810 */ /* 0x042fe40007ffe0ff */
[C---:B------:R-:W-:Y:S01]  /*0720*/  IADD3 R252, R110.reuse, 0xa, RZ ;  /* 0x0000000a6efc7810 */ /* 0x040fe20007ffe0ff */
[----:B------:R-:W-:Y:S01]  /*0730*/  IMAD.MOV R3, RZ, RZ, -R3 ;  /* 0x000000ffff037224 */ /* 0x000fe200078e0a03 */
[----:B--2---:R-:W-:Y:S01]  /*0740*/  IADD3 R11, R110, 0x6, RZ ;  /* 0x000000066e0b7810 */ /* 0x004fe20007ffe0ff */
[----:B------:R-:W-:Y:S01]  /*0750*/  IMAD.MOV R6, RZ, RZ, -R5 ;  /* 0x000000ffff067224 */ /* 0x000fe200078e0a05 */
[----:B------:R1:W-:Y:S01]  /*0760*/  STL [R1+0x2150], R13 ;  /* 0x0021500d01007387 */ /* 0x0003e20000100800 */
[----:B------:R-:W-:Y:S01]  /*0770*/  IMAD.MOV R5, RZ, RZ, -R2 ;  /* 0x000000ffff057224 */ /* 0x000fe200078e0a02 */
[----:B------:R-:W-:Y:S01]  /*0780*/  IABS R119, R11 ;  /* 0x0000000b00777213 */ /* 0x000fe20000000000 */
[----:B------:R-:W-:Y:S01]  /*0790*/  IMAD R118, R8, R3, R118 ;  /* 0x0000000308767224 */ /* 0x000fe200078e0276 */
[----:B------:R2:W-:Y:S01]  /*07a0*/  STL [R1+0x2154], R12 ;  /* 0x0021540c01007387 */ /* 0x0005e20000100800 */
[----:B------:R-:W-:Y:S01]  /*07b0*/  IMAD.HI.U32 R2, R249, R124, RZ ;  /* 0x0000007cf9027227 */ /* 0x000fe200078e00ff */
[----:B------:R-:W-:-:S02]  /*07c0*/  IABS R115, R110 ;  /* 0x0000006e00737213 */ /* 0x000fc40000000000 */
[----:B------:R3:W-:Y:S01]  /*07d0*/  STL [R1+0x2158], R11 ;  /* 0x0021580b01007387 */ /* 0x0007e20000100800 */
[C---:B------:R-:W-:Y:S01]  /*07e0*/  IMAD.HI.U32 R3, R249.reuse, R119, RZ ;  /* 0x00000077f9037227 */ /* 0x040fe200078e00ff */
[----:B------:R-:W-:Y:S02]  /*07f0*/  IABS R123, R13 ;  /* 0x0000000d007b7213 */ /* 0x000fe40000000000 */
[----:B-1----:R-:W-:Y:S01]  /*0800*/  IADD3 R13, R110, 0x13, RZ ;  /* 0x000000136e0d7810 */ /* 0x002fe20007ffe0ff */
[----:B------:R-:W-:Y:S01]  /*0810*/  IMAD R122, R8, R7, R122 ;  /* 0x00000007087a7224 */ /* 0x000fe200078e027a */
[----:B--2---:R-:W-:Y:S01]  /*0820*/  IADD3 R12, R110, 0xe, RZ ;  /* 0x0000000e6e0c7810 */ /* 0x004fe20007ffe0ff */
[----:B------:R-:W-:Y:S01]  /*0830*/  IMAD.MOV R7, RZ, RZ, -R2 ;  /* 0x000000ffff077224 */ /* 0x000fe200078e0a02 */
[----:B------:R-:W-:Y:S01]  /*0840*/  IABS R169, R13 ;  /* 0x0000000d00a97213 */ /* 0x000fe20000000000 */
[----:B------:R-:W-:Y:S01]  /*0850*/  IMAD.IADD R109, R10, 0x1, R109 ;  /* 0x000000010a6d7824 */ /* 0x000fe200078e026d */
[C---:B------:R-:W-:Y:S01]  /*0860*/  IADD3 R10, R110.reuse, 0x7, RZ ;  /* 0x000000076e0a7810 */ /* 0x040fe20007ffe0ff */
[----:B------:R-:W-:Y:S01]  /*0870*/  IMAD.MOV R3, RZ, RZ, -R3 ;  /* 0x000000ffff037224 */ /* 0x000fe200078e0a03 */
[----:B---3--:R-:W-:Y:S01]  /*0880*/  IADD3 R11, R110, 0x9, RZ ;  /* 0x000000096e0b7810 */ /* 0x008fe20007ffe0ff */
[C---:B------:R-:W-:Y:S01]  /*0890*/  IMAD R124, R8.reuse, R7, R124 ;  /* 0x00000007087c7224 */ /* 0x040fe200078e027c */
[----:B------:R-:W-:Y:S01]  /*08a0*/  IABS R159, R10 ;  /* 0x0000000a009f7213 */ /* 0x000fe20000000000 */
[C---:B------:R-:W-:Y:S01]  /*08b0*/  IMAD R119, R8.reuse, R3, R119 ;  /* 0x0000000308777224 */ /* 0x040fe200078e0277 */
[----:B------:R1:W-:Y:S01]  /*08c0*/  STL [R1+0x215c], R10 ;  /* 0x00215c0a01007387 */ /* 0x0003e20000100800 */
[----:B------:R-:W-:Y:S01]  /*08d0*/  IMAD R121, R8, R6, R121 ;  /* 0x0000000608797224 */ /* 0x000fe200078e0279 */
[----:B------:R-:W-:Y:S01]  /*08e0*/  IADD3 R6, R110, 0xd, RZ ;  /* 0x0000000d6e067810 */ /* 0x000fe20007ffe0ff */
[----:B------:R-:W-:Y:S01]  /*08f0*/  IMAD R120, R8, R5, R120 ;  /* 0x0000000508787224 */ /* 0x000fe200078e0278 */
[----:B------:R2:W-:Y:S01]  /*0900*/  STL [R1+0x2160], R9 ;  /* 0x0021600901007387 */ /* 0x0005e20000100800 */
[----:B------:R-:W-:Y:S01]  /*0910*/  IMAD.HI.U32 R5, R249, R160, RZ ;  /* 0x000000a0f9057227 */ /* 0x000fe200078e00ff */
[----:B------:R-:W-:-:S02]  /*0920*/  IABS R164, R6 ;  /* 0x0000000600a47213 */ /* 0x000fc40000000000 */
[----:B------:R-:W-:Y:S01]  /*0930*/  STL [R1+0x295c], R124 ;  /* 0x00295c7c01007387 */ /* 0x000fe20000100800 */
[----:B------:R-:W-:Y:S01]  /*0940*/  IMAD.MOV R5, RZ, RZ, -R5 ;  /* 0x000000ffff057224 */ /* 0x000fe200078e0a05 */
[C---:B-1----:R-:W-:Y:S01]  /*0950*/  IADD3 R10, R110.reuse, 0xb, RZ ;  /* 0x0000000b6e0a7810 */ /* 0x042fe20007ffe0ff */
[C---:B------:R-:W-:Y:S01]  /*0960*/  IMAD.HI.U32 R4, R249.reuse, R159, RZ ;  /* 0x0000009ff9047227 */ /* 0x040fe200078e00ff */
[----:B------:R-:W-:Y:S01]  /*0970*/  STL [R1+0x2960], R119 ;  /* 0x0029607701007387 */ /* 0x000fe20000100800 */
[----:B------:R-:W-:Y:S02]  /*0980*/  IABS R161, R11 ;  /* 0x0000000b00a17213 */ /* 0x000fe40000000000 */
[----:B--2---:R-:W-:Y:S01]  /*0990*/  IADD3 R9, R110, 0xc, RZ ;  /* 0x0000000c6e097810 */ /* 0x004fe20007ffe0ff */
[----:B------:R1:W-:Y:S01]  /*09a0*/  STL [R1+0x2164], R11 ;  /* 0x0021640b01007387 */ /* 0x0003e20000100800 */
[----:B------:R-:W-:Y:S01]  /*09b0*/  IMAD R160, R8, R5, R160 ;  /* 0x0000000508a07224 */ /* 0x000fe200078e02a0 */
[----:B------:R-:W-:Y:S01]  /*09c0*/  IABS R162, R10 ;  /* 0x0000000a00a27213 */ /* 0x000fe20000000000 */
[----:B------:R-:W-:Y:S01]  /*09d0*/  IMAD.HI.U32 R5, R249, R164, RZ ;  /* 0x000000a4f9057227 */ /* 0x000fe200078e00ff */
[----:B------:R-:W-:Y:S01]  /*09e0*/  STL [R1+0x2168], R252 ;  /* 0x002168fc01007387 */ /* 0x000fe20000100800 */
[----:B------:R-:W-:-:S02]  /*09f0*/  IABS R163, R9 ;  /* 0x0000000900a37213 */ /* 0x000fc40000000000 */
[----:B------:R-:W-:Y:S01]  /*0a00*/  IADD3 R4, -R4, RZ, RZ ;  /* 0x000000ff04047210 */ /* 0x000fe20007ffe1ff */
[----:B------:R2:W-:Y:S01]  /*0a10*/  STL [R1+0x216c], R10 ;  /* 0x00216c0a01007387 */ /* 0x0005e20000100800 */
[----:B------:R-:W-:Y:S01]  /*0a20*/  IMAD.MOV R5, RZ, RZ, -R5 ;  /* 0x000000ffff057224 */ /* 0x000fe200078e0a05 */
[----:B-1----:R-:W-:Y:S01]  /*0a30*/  IADD3 R11, R110, 0xf, RZ ;  /* 0x0000000f6e0b7810 */ /* 0x002fe20007ffe0ff */
[C---:B------:R-:W-:Y:S01]  /*0a40*/  IMAD.HI.U32 R0, R249.reuse, R115, RZ ;  /* 0x00000073f9007227 */ /* 0x040fe200078e00ff */
[----:B------:R1:W-:Y:S01]  /*0a50*/  STL [R1+0x2174], R9 ;  /* 0x0021740901007387 */ /* 0x0003e20000100800 */
[----:B------:R-:W-:Y:S02]  /*0a60*/  IABS R165, R12 ;  /* 0x0000000c00a57213 */ /* 0x000fe40000000000 */
[C---:B------:R-:W-:Y:S01]  /*0a70*/  IMAD R164, R8.reuse, R5, R164 ;  /* 0x0000000508a47224 */ /* 0x040fe200078e02a4 */
[----:B------:R3:W-:Y:S01]  /*0a80*/  STL [R1+0x2170], R6 ;  /* 0x0021700601007387 */ /* 0x0007e20000100800 */
[----:B------:R-:W-:Y:S01]  /*0a90*/  IMAD R159, R8, R4, R159 ;  /* 0x00000004089f7224 */ /* 0x000fe200078e029f */
[----:B--2---:R-:W-:Y:S01]  /*0aa0*/  IADD3 R10, R110, 0x10, RZ ;  /* 0x000000106e0a7810 */ /* 0x004fe20007ffe0ff */
[----:B------:R-:W-:Y:S01]  /*0ab0*/  IMAD.HI.U32 R4, R249, R163, RZ ;  /* 0x000000a3f9047227 */ /* 0x000fe200078e00ff */
[----:B------:R2:W-:Y:S01]  /*0ac0*/  STL [R1+0x217c], R12 ;  /* 0x00217c0c01007387 */ /* 0x0005e20000100800 */
[----:B------:R-:W-:-:S02]  /*0ad0*/  IADD3 R0, -R0, RZ, RZ ;  /* 0x000000ff00007210 */ /* 0x000fc40007ffe1ff */
[C---:B-1----:R-:W-:Y:S01]  /*0ae0*/  IADD3 R9, R110.reuse, 0x11, RZ ;  /* 0x000000116e097810 */ /* 0x042fe20007ffe0ff */
[----:B------:R1:W-:Y:S01]  /*0af0*/  STL [R1+0x2178], R11 ;  /* 0x0021780b01007387 */ /* 0x0003e20000100800 */
[----:B------:R-:W-:Y:S01]  /*0b00*/  IABS R166, R11 ;  /* 0x0000000b00a67213 */ /* 0x000fe20000000000 */
[----:B------:R-:W-:Y:S01]  /*0b10*/  IMAD.MOV R4, RZ, RZ, -R4 ;  /* 0x000000ffff047224 */ /* 0x000fe200078e0a04 */
[----:B---3--:R-:W-:Y:S01]  /*0b20*/  IADD3 R6, R110, 0x12, RZ ;  /* 0x000000126e067810 */ /* 0x008fe20007ffe0ff */
[----:B------:R3:W-:Y:S01]  /*0b30*/  STL [R1+0x2180], R10 ;  /* 0x0021800a01007387 */ /* 0x0007e20000100800 */
[----:B------:R-:W-:Y:S01]  /*0b40*/  IABS R167, R10 ;  /* 0x0000000a00a77213 */ /* 0x000fe20000000000 */
[----:B------:R-:W-:Y:S01]  /*0b50*/  IMAD R115, R8, R0, R115 ;  /* 0x0000000008737224 */ /* 0x000fe200078e0273 */
[----:B------:R-:W-:Y:S01]  /*0b60*/  IABS R130, R6 ;  /* 0x0000000600827213 */ /* 0x000fe20000000000 */
[----:B------:R-:W-:Y:S01]  /*0b70*/  STL [R1+0x2184], R9 ;  /* 0x0021840901007387 */ /* 0x000fe20000100800 */
[C---:B--2---:R-:W-:Y:S01]  /*0b80*/  IADD3 R12, R110.reuse, 0x14, RZ ;  /* 0x000000146e0c7810 */ /* 0x044fe20007ffe0ff */
[C---:B------:R-:W-:Y:S01]  /*0b90*/  IMAD.HI.U32 R0, R249.reuse, R123, RZ ;  /* 0x0000007bf9007227 */ /* 0x040fe200078e00ff */
[C---:B-1----:R-:W-:Y:S01]  /*0ba0*/  IADD3 R11, R110.reuse, 0x15, RZ ;  /* 0x000000156e0b7810 */ /* 0x042fe20007ffe0ff */
[----:B------:R1:W-:Y:S01]  /*0bb0*/  STL [R1+0x2188], R6 ;  /* 0x0021880601007387 */ /* 0x0003e20000100800 */
[----:B------:R-:W-:Y:S01]  /*0bc0*/  IABS R168, R9 ;  /* 0x0000000900a87213 */ /* 0x000fe20000000000 */
[C---:B------:R-:W-:Y:S01]  /*0bd0*/  IMAD.HI.U32 R5, R249.reuse, R130, RZ ;  /* 0x00000082f9057227 */ /* 0x040fe200078e00ff */
[----:B---3--:R-:W-:Y:S01]  /*0be0*/  IADD3 R10, R110, 0x16, RZ ;  /* 0x000000166e0a7810 */ /* 0x008fe20007ffe0ff */
[----:B------:R2:W-:Y:S01]  /*0bf0*/  STL [R1+0x218c], R13 ;  /* 0x00218c0d01007387 */ /* 0x0005e20000100800 */
[----:B------:R-:W-:Y:S01]  /*0c00*/  IABS R128, R252 ;  /* 0x000000fc00807213 */ /* 0x000fe20000000000 */
[----:B------:R-:W-:Y:S01]  /*0c10*/  IMAD.MOV R5, RZ, RZ, -R5 ;  /* 0x000000ffff057224 */ /* 0x000fe200078e0a05 */
[----:B------:R-:W-:Y:S01]  /*0c20*/  IABS R170, R12 ;  /* 0x0000000c00aa7213 */ /* 0x000fe20000000000 */
[----:B------:R3:W-:Y:S01]  /*0c30*/  STL [R1+0x2190], R12 ;  /* 0x0021900c01007387 */ /* 0x0007e20000100800 */
[----:B------:R-:W-:Y:S01]  /*0c40*/  IMAD R163, R8, R4, R163 ;  /* 0x0000000408a37224 */ /* 0x000fe200078e02a3 */
[----:B-1----:R-:W-:Y:S01]  /*0c50*/  IADD3 R6, R110, 0x17, RZ ;  /* 0x000000176e067810 */ /* 0x002fe20007ffe0ff */
[----:B------:R-:W-:Y:S01]  /*0c60*/  IMAD R130, R8, R5, R130 ;  /* 0x0000000508827224 */ /* 0x000fe200078e0282 */
[----:B------:R-:W-:Y:S01]  /*0c70*/  STL [R1+0x2194], R11 ;  /* 0x0021940b01007387 */ /* 0x000fe20000100800 */
[----:B------:R-:W-:Y:S01]  /*0c80*/  IMAD.HI.U32 R4, R249, R168, RZ ;  /* 0x000000a8f9047227 */ /* 0x000fe200078e00ff */
[----:B------:R-:W-:-:S02]  /*0c90*/  IABS R173, R6 ;  /* 0x0000000600ad7213 */ /* 0x000fc40000000000 */
[----:B------:R1:W-:Y:S01]  /*0ca0*/  STL [R1+0x2198], R10 ;  /* 0x0021980a01007387 */ /* 0x0003e20000100800 */
[----:B------:R-:W-:Y:S01]  /*0cb0*/  IABS R172, R10 ;  /* 0x0000000a00ac7213 */ /* 0x000fe20000000000 */
[----:B------:R-:W-:Y:S01]  /*0cc0*/  IMAD.MOV R0, RZ, RZ, -R0 ;  /* 0x000000ffff007224 */ /* 0x000fe200078e0a00 */
[C---:B--2---:R-:W-:Y:S01]  /*0cd0*/  IADD3 R13, R110.reuse, 0x18, RZ ;  /* 0x000000186e0d7810 */ /* 0x044fe20007ffe0ff */
[C---:B------:R-:W-:Y:S01]  /*0ce0*/  IMAD.HI.U32 R5, R249.reuse, R173, RZ ;  /* 0x000000adf9057227 */ /* 0x040fe200078e00ff */
[----:B------:R2:W-:Y:S01]  /*0cf0*/  STL [R1+0x219c], R6 ;  /* 0x00219c0601007387 */ /* 0x0005e20000100800 */
[----:B------:R-:W-:Y:S02]  /*0d00*/  IABS R171, R11 ;  /* 0x0000000b00ab7213 */ /* 0x000fe40000000000 */
[C---:B---3--:R-:W-:Y:S01]  /*0d10*/  IADD3 R12, R110.reuse, 0x19, RZ ;  /* 0x000000196e0c7810 */ /* 0x048fe20007ffe0ff */
[----:B------:R-:W-:Y:S01]  /*0d20*/  IMAD.MOV R9, RZ, RZ, -R4 ;  /* 0x000000ffff097224 */ /* 0x000fe200078e0a04 */
[C---:B-1----:R-:W-:Y:S01]  /*0d30*/  IADD3 R10, R110.reuse, 0x1b, RZ ;  /* 0x0000001b6e0a7810 */ /* 0x042fe20007ffe0ff */
[----:B------:R-:W-:Y:S01]  /*0d40*/  IMAD.HI.U32 R2, R249, R128, RZ ;  /* 0x00000080f9027227 */ /* 0x000fe200078e00ff */
[C---:B------:R-:W-:Y:S01]  /*0d50*/  IADD3 R11, R110.reuse, 0x1a, RZ ;  /* 0x0000001a6e0b7810 */ /* 0x040fe20007ffe0ff */
[----:B------:R1:W-:Y:S01]  /*0d60*/  STL [R1+0x21a0], R13 ;  /* 0x0021a00d01007387 */ /* 0x0003e20000100800 */
[----:B------:R-:W-:Y:S01]  /*0d70*/  IADD3 R5, -R5, RZ, RZ ;  /* 0x000000ff05057210 */ /* 0x000fe20007ffe1ff */
[C---:B------:R-:W-:Y:S01]  /*0d80*/  IMAD.HI.U32 R4, R249.reuse, R172, RZ ;  /* 0x000000acf9047227 */ /* 0x040fe200078e00ff */
[----:B--2---:R-:W-:Y:S01]  /*0d90*/  IADD3 R6, R110, 0x1c, RZ ;  /* 0x0000001c6e067810 */ /* 0x004fe20007ffe0ff */
[----:B------:R2:W-:Y:S01]  /*0da0*/  STL [R1+0x21a4], R12 ;  /* 0x0021a40c01007387 */ /* 0x0005e20000100800 */
[----:B------:R-:W-:Y:S01]  /*0db0*/  IABS R176, R10 ;  /* 0x0000000a00b07213 */ /* 0x000fe20000000000 */
[----:B------:R-:W-:Y:S01]  /*0dc0*/  IMAD R123, R8, R0, R123 ;  /* 0x00000000087b7224 */ /* 0x000fe200078e027b */
[----:B------:R-:W-:Y:S01]  /*0dd0*/  IABS R177, R6 ;  /* 0x0000000600b17213 */ /* 0x000fe20000000000 */
[----:B------:R-:W-:Y:S01]  /*0de0*/  IMAD.HI.U32 R0, R249, R161, RZ ;  /* 0x000000a1f9007227 */ /* 0x000fe200078e00ff */
[----:B------:R3:W-:Y:S01]  /*0df0*/  STL [R1+0x21a8], R11 ;  /* 0x0021a80b01007387 */ /* 0x0007e20000100800 */
[----:B------:R-:W-:-:S02]  /*0e00*/  IABS R174, R13 ;  /* 0x0000000d00ae7213 */ /* 0x000fc40000000000 */
[C---:B------:R-:W-:Y:S01]  /*0e10*/  IMAD R168, R8.reuse, R9, R168 ;  /* 0x0000000908a87224 */ /* 0x040fe200078e02a8 */
[----:B------:R-:W-:Y:S01]  /*0e20*/  STL [R1+0x21ac], R10 ;  /* 0x0021ac0a01007387 */ /* 0x000fe20000100800 */
[----:B------:R-:W-:Y:S01]  /*0e30*/  IMAD.MOV R7, RZ, RZ, -R2 ;  /* 0x000000ffff077224 */ /* 0x000fe200078e0a02 */
[----:B------:R-:W-:Y:S01]  /*0e40*/  IABS R175, R12 ;  /* 0x0000000c00af7213 */ /* 0x000fe20000000000 */
[----:B------:R-:W-:Y:S01]  /*0e50*/  IMAD.MOV R9, RZ, RZ, -R4 ;  /* 0x000000ffff097224 */ /* 0x000fe200078e0a04 */
[----:B------:R4:W-:Y:S01]  /*0e60*/  STL [R1+0x21b0], R6 ;  /* 0x0021b00601007387 */ /* 0x0009e20000100800 */
[----:B------:R-:W-:Y:S01]  /*0e70*/  IMAD R173, R8, R5, R173 ;  /* 0x0000000508ad7224 */ /* 0x000fe200078e02ad */
[C---:B-1----:R-:W-:Y:S01]  /*0e80*/  IADD3 R13, R110.reuse, 0x1d, RZ ;  /* 0x0000001d6e0d7810 */ /* 0x042fe20007ffe0ff */
[C---:B------:R-:W-:Y:S01]  /*0e90*/  IMAD.HI.U32 R2, R249.reuse, R166, RZ ;  /* 0x000000a6f9027227 */ /* 0x040fe200078e00ff */
[----:B------:R-:W-:Y:S02]  /*0ea0*/  IABS R129, R11 ;  /* 0x0000000b00817213 */ /* 0x000fe40000000000 */
[C---:B--2---:R-:W-:Y:S01]  /*0eb0*/  IADD3 R12, R110.reuse, 0x1e, RZ ;  /* 0x0000001e6e0c7810 */ /* 0x044fe20007ffe0ff */
[C---:B------:R-:W-:Y:S01]  /*0ec0*/  IMAD.HI.U32 R4, R249.reuse, R176, RZ ;  /* 0x000000b0f9047227 */ /* 0x040fe200078e00ff */
[C---:B---3--:R-:W-:Y:S01]  /*0ed0*/  IADD3 R11, R110.reuse, 0x1f, RZ ;  /* 0x0000001f6e0b7810 */ /* 0x048fe20007ffe0ff */
[----:B------:R-:W-:Y:S01]  /*0ee0*/  STL [R1+0x21b4], R13 ;  /* 0x0021b40d01007387 */ /* 0x000fe20000100800 */
[C---:B----4-:R-:W-:Y:S01]  /*0ef0*/  IADD3 R6, R110.reuse, 0x21, RZ ;  /* 0x000000216e067810 */ /* 0x050fe20007ffe0ff */
[C---:B------:R-:W-:Y:S01]  /*0f00*/  IMAD.HI.U32 R5, R249.reuse, R177, RZ ;  /* 0x000000b1f9057227 */ /* 0x040fe200078e00ff */
[----:B------:R-:W-:Y:S01]  /*0f10*/  IADD3 R10, R110, 0x20, RZ ;  /* 0x000000206e0a7810 */ /* 0x000fe20007ffe0ff */
[----:B------:R1:W-:Y:S01]  /*0f20*/  STL [R1+0x21b8], R12 ;  /* 0x0021b80c01007387 */ /* 0x0003e20000100800 */
[----:B------:R-:W-:Y:S01]  /*0f30*/  IABS R182, R6 ;  /* 0x0000000600b67213 */ /* 0x000fe20000000000 */
[----:B------:R-:W-:Y:S01]  /*0f40*/  IMAD.MOV R0, RZ, RZ, -R0 ;  /* 0x000000ffff007224 */ /* 0x000fe200078e0a00 */
[----:B------:R-:W-:Y:S01]  /*0f50*/  IABS R179, R12 ;  /* 0x0000000c00b37213 */ /* 0x000fe20000000000 */
[----:B------:R-:W-:Y:S01]  /*0f60*/  IMAD R128, R8, R7, R128 ;  /* 0x0000000708807224 */ /* 0x000fe200078e0280 */
[----:B------:R-:W-:Y:S01]  /*0f70*/  IADD3 R7, -R2, RZ, RZ ;  /* 0x000000ff02077210 */ /* 0x000fe20007ffe1ff */
[----:B------:R-:W-:Y:S01]  /*0f80*/  IMAD R172, R8, R9, R172 ;  /* 0x0000000908ac7224 */ /* 0x000fe200078e02ac */
[----:B------:R-:W-:Y:S01]  /*0f90*/  IADD3 R9, -R4, RZ, RZ ;  /* 0x000000ff04097210 */ /* 0x000fe20007ffe1ff */
[----:B------:R-:W-:Y:S01]  /*0fa0*/  IMAD.MOV R5, RZ, RZ, -R5 ;  /* 0x000000ffff057224 */ /* 0x000fe200078e0a05 */
[----:B------:R2:W-:Y:S01]  /*0fb0*/  STL [R1+0x21bc], R11 ;  /* 0x0021bc0b01007387 */ /* 0x0005e20000100800 */
[----:B------:R-:W-:Y:S01]  /*0fc0*/  IMAD R161, R8, R0, R161 ;  /* 0x0000000008a17224 */ /* 0x000fe200078e02a1 */
[----:B------:R-:W-:Y:S01]  /*0fd0*/  IABS R180, R11 ;  /* 0x0000000b00b47213 */ /* 0x000fe20000000000 */
[----:B------:R-:W-:Y:S01]  /*0fe0*/  IMAD.HI.U32 R0, R249, R165, RZ ;  /* 0x000000a5f9007227 */ /* 0x000fe200078e00ff */
[----:B------:R3:W-:Y:S01]  /*0ff0*/  STL [R1+0x21c0], R10 ;  /* 0x0021c00a01007387 */ /* 0x0007e20000100800 */
[----:B-1----:R-:W-:-:S02]  /*1000*/  IADD3 R12, R110, 0x22, RZ ;  /* 0x000000226e0c7810 */ /* 0x002fc40007ffe0ff */
[C---:B------:R-:W-:Y:S01]  /*1010*/  IMAD.HI.U32 R2, R249.reuse, R170, RZ ;  /* 0x000000aaf9027227 */ /* 0x040fe200078e00ff */
[----:B------:R1:W-:Y:S01]  /*1020*/  STL [R1+0x21c4], R6 ;  /* 0x0021c40601007387 */ /* 0x0003e20000100800 */
[----:B------:R-:W-:Y:S02]  /*1030*/  IABS R181, R10 ;  /* 0x0000000a00b57213 */ /* 0x000fe40000000000 */
[----:B------:R-:W-:Y:S01]  /*1040*/  IMAD R177, R8, R5, R177 ;  /* 0x0000000508b17224 */ /* 0x000fe200078e02b1 */
[C---:B--2---:R-:W-:Y:S01]  /*1050*/  IADD3 R11, R110.reuse, 0x23, RZ ;  /* 0x000000236e0b7810 */ /* 0x044fe20007ffe0ff */
[C---:B------:R-:W-:Y:S01]  /*1060*/  IMAD.HI.U32 R5, R249.reuse, R182, RZ ;  /* 0x000000b6f9057227 */ /* 0x040fe200078e00ff */
[C---:B---3--:R-:W-:Y:S01]  /*1070*/  IADD3 R10, R110.reuse, 0x24, RZ ;  /* 0x000000246e0a7810 */ /* 0x048fe20007ffe0ff */
[----:B------:R2:W-:Y:S01]  /*1080*/  STL [R1+0x21c8], R12 ;  /* 0x0021c80c01007387 */ /* 0x0005e20000100800 */
[----:B------:R-:W-:Y:S01]  /*1090*/  IABS R132, R12 ;  /* 0x0000000c00847213 */ /* 0x000fe20000000000 */
[----:B------:R-:W-:Y:S01]  /*10a0*/  IMAD.MOV R0, RZ, RZ, -R0 ;  /* 0x000000ffff007224 */ /* 0x000fe200078e0a00 */
[----:B-1----:R-:W-:Y:S01]  /*10b0*/  IADD3 R6, R110, 0x26, RZ ;  /* 0x000000266e067810 */ /* 0x002fe20007ffe0ff */
[C---:B------:R-:W-:Y:S01]  /*10c0*/  IMAD R166, R8.reuse, R7, R166 ;  /* 0x0000000708a67224 */ /* 0x040fe200078e02a6 */
[----:B------:R1:W-:Y:S01]  /*10d0*/  STL [R1+0x21cc], R11 ;  /* 0x0021cc0b01007387 */ /* 0x0003e20000100800 */
[----:B------:R-:W-:Y:S01]  /*10e0*/  IMAD R176, R8, R9, R176 ;  /* 0x0000000908b07224 */ /* 0x000fe200078e02b0 */
[----:B------:R-:W-:Y:S01]  /*10f0*/  IADD3 R9, R110, 0x25, RZ ;  /* 0x000000256e097810 */ /* 0x000fe20007ffe0ff */
[----:B------:R-:W-:Y:S01]  /*1100*/  IMAD.MOV R7, RZ, RZ, -R2 ;  /* 0x000000ffff077224 */ /* 0x000fe200078e0a02 */
[----:B------:R-:W-:Y:S01]  /*1110*/  IABS R186, R6 ;  /* 0x0000000600ba7213 */ /* 0x000fe20000000000 */
[----:B------:R-:W-:Y:S01]  /*1120*/  IMAD.HI.U32 R2, R249, R175, RZ ;  /* 0x000000aff9027227 */ /* 0x000fe200078e00ff */
[----:B------:R-:W-:Y:S01]  /*1130*/  STL [R1+0x21d0], R10 ;  /* 0x0021d00a01007387 */ /* 0x000fe20000100800 */
[----:B------:R-:W-:-:S02]  /*1140*/  IABS R183, R11 ;  /* 0x0000000b00b77213 */ /* 0x000fc40000000000 */
[----:B------:R-:W-:Y:S01]  /*1150*/  IMAD.MOV R5, RZ, RZ, -R5 ;  /* 0x000000ffff057224 */ /* 0x000fe200078e0a05 */
[----:B------:R-:W-:Y:S01]  /*1160*/  STL [R1+0x21d4], R9 ;  /* 0x0021d40901007387 */ /* 0x000fe20000100800 */
[----:B------:R-:W-:Y:S01]  /*1170*/  IMAD R165, R8, R0, R165 ;  /* 0x0000000008a57224 */ /* 0x000fe200078e02a5 */
[----:B--2---:R-:W-:Y:S01]  /*1180*/  IADD3 R12, R110, 0x27, RZ ;  /* 0x000000276e0c7810 */ /* 0x004fe20007ffe0ff */
[C---:B------:R-:W-:Y:S01]  /*1190*/  IMAD.HI.U32 R0, R249.reuse, R169, RZ ;  /* 0x000000a9f9007227 */ /* 0x040fe200078e00ff */
[----:B------:R2:W-:Y:S01]  /*11a0*/  STL [R1+0x21d8], R6 ;  /* 0x0021d80601007387 */ /* 0x0005e20000100800 */
[----:B------:R-:W-:Y:S02]  /*11b0*/  IABS R184, R10 ;  /* 0x0000000a00b87213 */ /* 0x000fe40000000000 */
[----:B------:R-:W-:Y:S01]  /*11c0*/  IMAD.MOV R2, RZ, RZ, -R2 ;  /* 0x000000ffff027224 */ /* 0x000fe200078e0a02 */
[----:B------:R-:W-:Y:S01]  /*11d0*/  IADD3 R0, -R0, RZ, RZ ;  /* 0x000000ff00007210 */ /* 0x000fe20007ffe1ff */
[C---:B------:R-:W-:Y:S01]  /*11e0*/  IMAD.HI.U32 R4, R249.reuse, R181, RZ ;  /* 0x000000b5f9047227 */ /* 0x040fe200078e00ff */
[----:B------:R-:W-:Y:S01]  /*11f0*/  IABS R185, R9 ;  /* 0x0000000900b97213 */ /* 0x000fe20000000000 */
[----:B------:R3:W-:Y:S01]  /*1200*/  STL [R1+0x21dc], R12 ;  /* 0x0021dc0c01007387 */ /* 0x0007e20000100800 */
[----:B-1----:R-:W-:Y:S01]  /*1210*/  IADD3 R11, R110, 0x28, RZ ;  /* 0x000000286e0b7810 */ /* 0x002fe20007ffe0ff */
[----:B------:R-:W-:Y:S01]  /*1220*/  IMAD R182, R8, R5, R182 ;  /* 0x0000000508b67224 */ /* 0x000fe200078e02b6 */
[C---:B--2---:R-:W-:Y:S01]  /*1230*/  IADD3 R6, R110.reuse, 0x2b, RZ ;  /* 0x0000002b6e067810 */ /* 0x044fe20007ffe0ff */
[C---:B------:R-:W-:Y:S01]  /*1240*/  IMAD.HI.U32 R5, R249.reuse, R186, RZ ;  /* 0x000000baf9057227 */ /* 0x040fe200078e00ff */
[C---:B------:R-:W-:Y:S01]  /*1250*/  IADD3 R10, R110.reuse, 0x29, RZ ;  /* 0x000000296e0a7810 */ /* 0x040fe20007ffe0ff */
[----:B------:R1:W-:Y:S01]  /*1260*/  STL [R1+0x21e0], R11 ;  /* 0x0021e00b01007387 */ /* 0x0003e20000100800 */
[----:B------:R-:W-:Y:S01]  /*1270*/  IADD3 R9, R110, 0x2a, RZ ;  /* 0x0000002a6e097810 */ /* 0x000fe20007ffe0ff */
[----:B------:R-:W-:Y:S01]  /*1280*/  IMAD R175, R8, R2, R175 ;  /* 0x0000000208af7224 */ /* 0x000fe200078e02af */
[----:B------:R-:W-:Y:S01]  /*1290*/  IABS R190, R6 ;  /* 0x0000000600be7213 */ /* 0x000fe20000000000 */
[----:B------:R-:W-:Y:S01]  /*12a0*/  IMAD.MOV R4, RZ, RZ, -R4 ;  /* 0x000000ffff047224 */ /* 0x000fe200078e0a04 */
[----:B------:R-:W-:Y:S01]  /*12b0*/  IABS R178, R13 ;  /* 0x0000000d00b27213 */ /* 0x000fe20000000000 */
[----:B------:R-:W-:Y:S01]  /*12c0*/  IMAD.HI.U32 R2, R249, R179, RZ ;  /* 0x000000b3f9027227 */ /* 0x000fe200078e00ff */
[----:B------:R-:W-:Y:S01]  /*12d0*/  STL [R1+0x21e4], R10 ;  /* 0x0021e40a01007387 */ /* 0x000fe20000100800 */
[----:B------:R-:W-:-:S02]  /*12e0*/  IABS R187, R12 ;  /* 0x0000000c00bb7213 */ /* 0x000fc40000000000 */
[----:B------:R-:W-:Y:S01]  /*12f0*/  IMAD.MOV R5, RZ, RZ, -R5 ;  /* 0x000000ffff057224 */ /* 0x000fe200078e0a05 */
[----:B------:R-:W-:Y:S01]  /*1300*/  STL [R1+0x21e8], R9 ;  /* 0x0021e80901007387 */ /* 0x000fe20000100800 */
[C---:B------:R-:W-:Y:S01]  /*1310*/  IMAD R181, R8.reuse, R4, R181 ;  /* 0x0000000408b57224 */ /* 0x040fe200078e02b5 */
[----:B------:R-:W-:Y:S01]  /*1320*/  IABS R188, R11 ;  /* 0x0000000b00bc7213 */ /* 0x000fe20000000000 */
[----:B------:R-:W-:Y:S01]  /*1330*/  IMAD R169, R8, R0, R169 ;  /* 0x0000000008a97224 */ /* 0x000fe200078e02a9 */
[----:B------:R2:W-:Y:S01]  /*1340*/  STL [R1+0x21ec], R6 ;  /* 0x0021ec0601007387 */ /* 0x0005e20000100800 */
[----:B------:R-:W-:Y:S01]  /*1350*/  IMAD.MOV R2, RZ, RZ, -R2 ;  /* 0x000000ffff027224 */ /* 0x000fe200078e0a02 */
[C---:B---3--:R-:W-:Y:S01]  /*1360*/  IADD3 R12, R110.reuse, 0x2c, RZ ;  /* 0x0000002c6e0c7810 */ /* 0x048fe20007ffe0ff */
[C---:B------:R-:W-:Y:S01]  /*1370*/  IMAD.HI.U32 R4, R249.reuse, R185, RZ ;  /* 0x000000b9f9047227 */ /* 0x040fe200078e00ff */
[----:B------:R-:W-:Y:S02]  /*1380*/  IABS R189, R10 ;  /* 0x0000000a00bd7213 */ /* 0x000fe40000000000 */
[----:B------:R-:W-:Y:S01]  /*1390*/  IABS R133, R9 ;  /* 0x0000000900857213 */ /* 0x000fe20000000000 */
[C---:B------:R-:W-:Y:S01]  /*13a0*/  IMAD.HI.U32 R0, R249.reuse, R174, RZ ;  /* 0x000000aef9007227 */ /* 0x040fe200078e00ff */
[C---:B-1----:R-:W-:Y:S01]  /*13b0*/  IADD3 R11, R110.reuse, 0x2d, RZ ;  /* 0x0000002d6e0b7810 */ /* 0x042fe20007ffe0ff */
[----:B------:R1:W-:Y:S01]  /*13c0*/  STL [R1+0x21f4], R12 ;  /* 0x0021f40c01007387 */ /* 0x0003e20000100800 */
[----:B--2---:R-:W-:Y:S01]  /*13d0*/  IADD3 R6, R110, 0x30, RZ ;  /* 0x000000306e067810 */ /* 0x004fe20007ffe0ff */
[----:B------:R-:W-:Y:S01]  /*13e0*/  IMAD R186, R8, R5, R186 ;  /* 0x0000000508ba7224 */ /* 0x000fe200078e02ba */
[C---:B------:R-:W-:Y:S01]  /*13f0*/  IADD3 R10, R110.reuse, 0x2e, RZ ;  /* 0x0000002e6e0a7810 */ /* 0x040fe20007ffe0ff */
[----:B------:R-:W-:Y:S01]  /*1400*/  IMAD.HI.U32 R5, R249, R190, RZ ;  /* 0x000000bef9057227 */ /* 0x000fe200078e00ff */
[----:B------:R-:W-:Y:S01]  /*1410*/  IADD3 R9, R110, 0x2f, RZ ;  /* 0x0000002f6e097810 */ /* 0x000fe20007ffe0ff */
[----:B------:R-:W-:Y:S01]  /*1420*/  STL [R1+0x21f8], R11 ;  /* 0x0021f80b01007387 */ /* 0x000fe20000100800 */
[----:B------:R-:W-:Y:S01]  /*1430*/  IABS R195, R6 ;  /* 0x0000000600c37213 */ /* 0x000fe20000000000 */
[C---:B------:R-:W-:Y:S01]  /*1440*/  IMAD R170, R8.reuse, R7, R170 ;  /* 0x0000000708aa7224 */ /* 0x040fe200078e02aa */
[----:B------:R-:W-:Y:S01]  /*1450*/  IADD3 R5, -R5, RZ, RZ ;  /* 0x000000ff05057210 */ /* 0x000fe20007ffe1ff */
[----:B------:R-:W-:Y:S01]  /*1460*/  IMAD R179, R8, R2, R179 ;  /* 0x0000000208b37224 */ /* 0x000fe200078e02b3 */
[----:B------:R-:W-:Y:S01]  /*1470*/  STL [R1+0x21fc], R10 ;  /* 0x0021fc0a01007387 */ /* 0x000fe20000100800 */
[----:B------:R-:W-:Y:S01]  /*1480*/  IMAD.MOV R4, RZ, RZ, -R4 ;  /* 0x000000ffff047224 */ /* 0x000fe200078e0a04 */
[----:B------:R-:W-:Y:S01]  /*1490*/  IABS R191, R12 ;  /* 0x0000000c00bf7213 */ /* 0x000fe20000000000 */
[----:B------:R-:W-:Y:S01]  /*14a0*/  IMAD.MOV R7, RZ, RZ, -R0 ;  /* 0x000000ffff077224 */ /* 0x000fe200078e0a00 */
[----:B------:R-:W-:Y:S01]  /*14b0*/  STL [R1+0x2204], R9 ;  /* 0x0022040901007387 */ /* 0x000fe20000100800 */
[----:B------:R-:W-:Y:S01]  /*14c0*/  IMAD.HI.U32 R2, R249, R183, RZ ;  /* 0x000000b7f9027227 */ /* 0x000fe200078e00ff */
[----:B------:R-:W-:-:S02]  /*14d0*/  IADD3 R13, R110, 0x31, RZ ;  /* 0x000000316e0d7810 */ /* 0x000fc40007ffe0ff */
[----:B------:R2:W-:Y:S01]  /*14e0*/  STL [R1+0x2208], R6 ;  /* 0x0022080601007387 */ /* 0x0005e20000100800 */
[C---:B------:R-:W-:Y:S01]  /*14f0*/  IMAD.HI.U32 R0, R249.reuse, R178, RZ ;  /* 0x000000b2f9007227 */ /* 0x040fe200078e00ff */
[----:B------:R-:W-:Y:S02]  /*1500*/  IADD3 R2, -R2, RZ, RZ ;  /* 0x000000ff02027210 */ /* 0x000fe40007ffe1ff */
[----:B------:R-:W-:Y:S01]  /*1510*/  IABS R192, R11 ;  /* 0x0000000b00c07213 */ /* 0x000fe20000000000 */
[C---:B------:R-:W-:Y:S01]  /*1520*/  IMAD R185, R8.reuse, R4, R185 ;  /* 0x0000000408b97224 */ /* 0x040fe200078e02b9 */
[----:B------:R-:W-:Y:S01]  /*1530*/  IABS R194, R9 ;  /* 0x0000000900c27213 */ /* 0x000fe20000000000 */
[----:B------:R-:W-:Y:S01]  /*1540*/  IMAD R174, R8, R7, R174 ;  /* 0x0000000708ae7224 */ /* 0x000fe200078e02ae */
[C---:B-1----:R-:W-:Y:S01]  /*1550*/  IADD3 R12, R110.reuse, 0x32, RZ ;  /* 0x000000326e0c7810 */ /* 0x042fe20007ffe0ff */
[C---:B------:R-:W-:Y:S01]  /*1560*/  IMAD.HI.U32 R4, R249.reuse, R133, RZ ;  /* 0x00000085f9047227 */ /* 0x040fe200078e00ff */
[C---:B--2---:R-:W-:Y:S01]  /*1570*/  IADD3 R6, R110.reuse, 0x35, RZ ;  /* 0x000000356e067810 */ /* 0x044fe20007ffe0ff */
[----:B------:R1:W-:Y:S01]  /*1580*/  STL [R1+0x220c], R13 ;  /* 0x00220c0d01007387 */ /* 0x0003e20000100800 */
[----:B------:R-:W-:Y:S01]  /*1590*/  IABS R193, R10 ;  /* 0x0000000a00c17213 */ /* 0x000fe20000000000 */
[----:B------:R-:W-:Y:S01]  /*15a0*/  IMAD.MOV R7, RZ, RZ, -R0 ;  /* 0x000000ffff077224 */ /* 0x000fe200078e0a00 */
[C---:B------:R-:W-:Y:S01]  /*15b0*/  IADD3 R11, R110.reuse, 0x33, RZ ;  /* 0x000000336e0b7810 */ /* 0x040fe20007ffe0ff */
[C---:B------:R-:W-:Y:S01]  /*15c0*/  IMAD.HI.U32 R0, R249.reuse, R132, RZ ;  /* 0x00000084f9007227 */ /* 0x040fe200078e00ff */
[----:B------:R-:W-:Y:S01]  /*15d0*/  IADD3 R10, R110, 0x34, RZ ;  /* 0x000000346e0a7810 */ /* 0x000fe20007ffe0ff */
[----:B------:R2:W-:Y:S01]  /*15e0*/  STL [R1+0x2210], R12 ;  /* 0x0022100c01007387 */ /* 0x0005e20000100800 */
[----:B------:R-:W-:Y:S01]  /*15f0*/  IABS R199, R6 ;  /* 0x0000000600c77213 */ /* 0x000fe20000000000 */
[----:B------:R-:W-:Y:S01]  /*1600*/  IMAD R190, R8, R5, R190 ;  /* 0x0000000508be7224 */ /* 0x000fe200078e02be */
[----:B------:R-:W-:Y:S01]  /*1610*/  IABS R198, R10 ;  /* 0x0000000a00c67213 */ /* 0x000fe20000000000 */
[----:B------:R-:W-:Y:S01]  /*1620*/  IMAD.MOV R4, RZ, RZ, -R4 ;  /* 0x000000ffff047224 */ /* 0x000fe200078e0a04 */
[----:B------:R-:W-:Y:S01]  /*1630*/  STL [R1+0x2218], R11 ;  /* 0x0022180b01007387 */ /* 0x000fe20000100800 */
[----:B------:R-:W-:Y:S01]  /*1640*/  IMAD.HI.U32 R5, R249, R195, RZ ;  /* 0x000000c3f9057227 */ /* 0x000fe200078e00ff */
[----:B------:R-:W-:-:S02]  /*1650*/  IABS R196, R13 ;  /* 0x0000000d00c47213 */ /* 0x000fc40000000000 */
[----:B------:R3:W-:Y:S01]  /*1660*/  STL [R1+0x221c], R10 ;  /* 0x00221c0a01007387 */ /* 0x0007e20000100800 */
[C---:B------:R-:W-:Y:S01]  /*1670*/  IMAD R178, R8.reuse, R7, R178 ;  /* 0x0000000708b27224 */ /* 0x040fe200078e02b2 */
[----:B------:R-:W-:Y:S01]  /*1680*/  IABS R134, R12 ;  /* 0x0000000c00867213 */ /* 0x000fe20000000000 */
[----:B------:R-:W-:Y:S01]  /*1690*/  IMAD.MOV R7, RZ, RZ, -R0 ;  /* 0x000000ffff077224 */ /* 0x000fe200078e0a00 */
[----:B------:R4:W-:Y:S01]  /*16a0*/  STL [R1+0x2224], R6 ;  /* 0x0022240601007387 */ /* 0x0009e20000100800 */
[----:B------:R-:W-:Y:S01]  /*16b0*/  IMAD R183, R8, R2, R183 ;  /* 0x0000000208b77224 */ /* 0x000fe200078e02b7 */
[C---:B------:R-:W-:Y:S01]  /*16c0*/  IADD3 R14, R110.reuse, 0x36, RZ ;  /* 0x000000366e0e7810 */ /* 0x040fe20007ffe0ff */
[C---:B------:R-:W-:Y:S01]  /*16d0*/  IMAD.HI.U32 R2, R249.reuse, R188, RZ ;  /* 0x000000bcf9027227 */ /* 0x040fe200078e00ff */
[C---:B-1----:R-:W-:Y:S02]  /*16e0*/  IADD3 R13, R110.reuse, 0x37, RZ ;  /* 0x000000376e0d7810 */ /* 0x042fe40007ffe0ff */
[----:B--2---:R-:W-:Y:S01]  /*16f0*/  IADD3 R12, R110, 0x38, RZ ;  /* 0x000000386e0c7810 */ /* 0x004fe20007ffe0ff */
[----:B------:R-:W-:Y:S01]  /*1700*/  IMAD R133, R8, R4, R133 ;  /* 0x0000000408857224 */ /* 0x000fe200078e0285 */
[C---:B---3--:R-:W-:Y:S01]  /*1710*/  IADD3 R10, R110.reuse, 0x39, RZ ;  /* 0x000000396e0a7810 */ /* 0x048fe20007ffe0ff */
[----:B------:R-:W-:Y:S01]  /*1720*/  IMAD.MOV R5, RZ, RZ, -R5 ;  /* 0x000000ffff057224 */ /* 0x000fe200078e0a05 */
[----:B----4-:R-:W-:Y:S01]  /*1730*/  IADD3 R6, R110, 0x3a, RZ ;  /* 0x0000003a6e067810 */ /* 0x010fe20007ffe0ff */
[----:B------:R-:W-:Y:S01]  /*1740*/  IMAD.HI.U32 R4, R249, R194, RZ ;  /* 0x000000c2f9047227 */ /* 0x000fe200078e00ff */
[----:B------:R-:W-:Y:S01]  /*1750*/  STL [R1+0x2228], R14 ;  /* 0x0022280e01007387 */ /* 0x000fe20000100800 */
[----:B------:R-:W-:-:S02]  /*1760*/  IABS R197, R11 ;  /* 0x0000000b00c57213 */ /* 0x000fc40000000000 */
[----:B------:R-:W-:Y:S01]  /*1770*/  IMAD R132, R8, R7, R132 ;  /* 0x0000000708847224 */ /* 0x000fe200078e0284 */
[----:B------:R-:W-:Y:S01]  /*1780*/  IADD3 R9, -R4, RZ, RZ ;  /* 0x000000ff04097210 */ /* 0x000fe20007ffe1ff */
[----:B------:R-:W-:Y:S01]  /*1790*/  IMAD.MOV R7, RZ, RZ, -R2 ;  /* 0x000000ffff077224 */ /* 0x000fe200078e0a02 */
[----:B------:R-:W-:Y:S01]  /*17a0*/  IABS R135, R6 ;  /* 0x0000000600877213 */ /* 0x000fe20000000000 */
[C---:B------:R-:W-:Y:S01]  /*17b0*/  IMAD.HI.U32 R0, R249.reuse, R187, RZ ;  /* 0x000000bbf9007227 */ /* 0x040fe200078e00ff */
[----:B------:R-:W-:Y:S01]  /*17c0*/  STL [R1+0x222c], R13 ;  /* 0x00222c0d01007387 */ /* 0x000fe20000100800 */
[----:B------:R-:W-:Y:S02]  /*17d0*/  IABS R202, R12 ;  /* 0x0000000c00ca7213 */ /* 0x000fe40000000000 */
[C---:B------:R-:W-:Y:S01]  /*17e0*/  IMAD.HI.U32 R2, R249.reuse, R192, RZ ;  /* 0x000000c0f9027227 */ /* 0x040fe200078e00ff */
[----:B------:R-:W-:Y:S01]  /*17f0*/  IADD3 R0, -R0, RZ, RZ ;  /* 0x000000ff00007210 */ /* 0x000fe20007ffe1ff */
[----:B------:R1:W-:Y:S01]  /*1800*/  STL [R1+0x2230], R12 ;  /* 0x0022300c01007387 */ /* 0x0003e20000100800 */
[----:B------:R-:W-:Y:S01]  /*1810*/  IABS R203, R10 ;  /* 0x0000000a00cb7213 */ /* 0x000fe20000000000 */
[----:B------:R-:W-:Y:S01]  /*1820*/  IMAD R195, R8, R5, R195 ;  /* 0x0000000508c37224 */ /* 0x000fe200078e02c3 */
[----:B------:R-:W-:Y:S01]  /*1830*/  IABS R200, R14 ;  /* 0x0000000e00c87213 */ /* 0x000fe20000000000 */
[----:B------:R-:W-:Y:S01]  /*1840*/  IMAD.HI.U32 R5, R249, R199, RZ ;  /* 0x000000c7f9057227 */ /* 0x000fe200078e00ff */
[----:B------:R2:W-:Y:S01]  /*1850*/  STL [R1+0x2238], R10 ;  /* 0x0022380a01007387 */ /* 0x0005e20000100800 */
[----:B------:R-:W-:-:S02]  /*1860*/  IABS R201, R13 ;  /* 0x0000000d00c97213 */ /* 0x000fc40000000000 */
[----:B------:R-:W-:Y:S01]  /*1870*/  IMAD R188, R8, R7, R188 ;  /* 0x0000000708bc7224 */ /* 0x000fe200078e02bc */
[----:B------:R3:W-:Y:S01]  /*1880*/  STL [R1+0x223c], R6 ;  /* 0x00223c0601007387 */ /* 0x0007e20000100800 */
[C---:B------:R-:W-:Y:S01]  /*1890*/  IMAD.HI.U32 R4, R249.reuse, R198, RZ ;  /* 0x000000c6f9047227 */ /* 0x040fe200078e00ff */
[C---:B-1----:R-:W-:Y:S02]  /*18a0*/  IADD3 R12, R110.reuse, 0x3b, RZ ;  /* 0x0000003b6e0c7810 */ /* 0x042fe40007ffe0ff */
[C---:B------:R-:W-:Y:S01]  /*18b0*/  IADD3 R13, R110.reuse, 0x4a, RZ ;  /* 0x0000004a6e0d7810 */ /* 0x040fe20007ffe0ff */
[----:B------:R-:W-:Y:S01]  /*18c0*/  IMAD.MOV R7, RZ, RZ, -R2 ;  /* 0x000000ffff077224 */ /* 0x000fe200078e0a02 */
[----:B--2---:R-:W-:Y:S01]  /*18d0*/  IADD3 R10, R110, 0x3d, RZ ;  /* 0x0000003d6e0a7810 */ /* 0x004fe20007ffe0ff */
[----:B------:R-:W-:Y:S01]  /*18e0*/  IMAD.HI.U32 R2, R249, R134, RZ ;  /* 0x00000086f9027227 */ /* 0x000fe200078e00ff */
[----:B------:R1:W-:Y:S01]  /*18f0*/  STL [R1+0x2244], R12 ;  /* 0x0022440c01007387 */ /* 0x0003e20000100800 */
[----:B------:R-:W-:-:S02]  /*1900*/  IABS R204, R12 ;  /* 0x0000000c00cc7213 */ /* 0x000fc40000000000 */
[----:B------:R-:W-:Y:S01]  /*1910*/  IMAD.MOV R5, RZ, RZ, -R5 ;  /* 0x000000ffff057224 */ /* 0x000fe200078e0a05 */
[----:B---3--:R-:W-:Y:S01]  /*1920*/  IADD3 R6, R110, 0x3f, RZ ;  /* 0x0000003f6e067810 */ /* 0x008fe20007ffe0ff */
[----:B------:R-:W-:Y:S01]  /*1930*/  IMAD.MOV R11, RZ, RZ, -R4 ;  /* 0x000000ffff0b7224 */ /* 0x000fe200078e0a04 */
[----:B------:R-:W-:Y:S01]  /*1940*/  IABS R206, R10 ;  /* 0x0000000a00ce7213 */ /* 0x000fe20000000000 */
[----:B------:R-:W-:Y:S01]  /*1950*/  IMAD R194, R8, R9, R194 ;  /* 0x0000000908c27224 */ /* 0x000fe200078e02c2 */
[----:B------:R-:W-:Y:S01]  /*1960*/  IABS R208, R6 ;  /* 0x0000000600d07213 */ /* 0x000fe20000000000 */
[----:B------:R-:W-:Y:S01]  /*1970*/  IMAD.MOV R9, RZ, RZ, -R2 ;  /* 0x000000ffff097224 */ /* 0x000fe200078e0a02 */
[----:B-1----:R-:W-:Y:S01]  /*1980*/  IADD3 R12, R110, 0x40, RZ ;  /* 0x000000406e0c7810 */ /* 0x002fe20007ffe0ff */
[C---:B------:R-:W-:Y:S01]  /*1990*/  IMAD R199, R8.reuse, R5, R199 ;  /* 0x0000000508c77224 */ /* 0x040fe200078e02c7 */
[----:B------:R-:W-:Y:S01]  /*19a0*/  IABS R137, R13 ;  /* 0x0000000d00897213 */ /* 0x000fe20000000000 */
[----:B------:R-:W-:Y:S01]  /*19b0*/  IMAD R187, R8, R0, R187 ;  /* 0x0000000008bb7224 */ /* 0x000fe200078e02bb */
[----:B------:R-:W-:Y:S01]  /*19c0*/  IABS R209, R12 ;  /* 0x0000000c00d17213 */ /* 0x000fe20000000000 */
[----:B------:R-:W-:Y:S01]  /*19d0*/  IMAD.HI.U32 R5, R249, R135, RZ ;  /* 0x00000087f9057227 */ /* 0x000fe200078e00ff */
[----:B------:R-:W-:-:S02]  /*19e0*/  IADD3 R16, R110, 0x72, RZ ;  /* 0x000000726e107810 */ /* 0x000fc40007ffe0ff */
[C---:B------:R-:W-:Y:S01]  /*19f0*/  IADD3 R15, R110.reuse, 0x73, RZ ;  /* 0x000000736e0f7810 */ /* 0x040fe20007ffe0ff */
[C---:B------:R-:W-:Y:S01]  /*1a00*/  IMAD.HI.U32 R0, R249.reuse, R191, RZ ;  /* 0x000000bff9007227 */ /* 0x040fe200078e00ff */
[----:B------:R-:W-:Y:S02]  /*1a10*/  IADD3 R14, R110, 0x74, RZ ;  /* 0x000000746e0e7810 */ /* 0x000fe40007ffe0ff */
[----:B------:R-:W-:Y:S01]  /*1a20*/  IABS R142, R16 ;  /* 0x00000010008e7213 */ /* 0x000fe20000000000 */
[----:B------:R-:W-:Y:S01]  /*1a30*/  IMAD R198, R8, R11, R198 ;  /* 0x0000000b08c67224 */ /* 0x000fe200078e02c6 */
[----:B------:R-:W-:Y:S01]  /*1a40*/  IADD3 R11, R110, 0x3c, RZ ;  /* 0x0000003c6e0b7810 */ /* 0x000fe20007ffe0ff */
[----:B------:R-:W-:Y:S01]  /*1a50*/  IMAD R134, R8, R9, R134 ;  /* 0x0000000908867224 */ /* 0x000fe200078e0286 */
[----:B------:R-:W-:Y:S01]  /*1a60*/  IADD3 R9, R110, 0x3e, RZ ;  /* 0x0000003e6e097810 */ /* 0x000fe20007ffe0ff */
[----:B------:R-:W-:Y:S01]  /*1a70*/  IMAD.MOV R5, RZ, RZ, -R5 ;  /* 0x000000ffff057224 */ /* 0x000fe200078e0a05 */
[----:B------:R-:W-:Y:S01]  /*1a80*/  IABS R205, R11 ;  /* 0x0000000b00cd7213 */ /* 0x000fe20000000000 */
[----:B------:R-:W-:Y:S01]  /*1a90*/  IMAD.MOV R0, RZ, RZ, -R0 ;  /* 0x000000ffff007224 */ /* 0x000fe200078e0a00 */
[----:B------:R1:W-:Y:S01]  /*1aa0*/  STL [R1+0x2248], R11 ;  /* 0x0022480b01007387 */ /* 0x0003e20000100800 */
[C---:B------:R-:W-:Y:S01]  /*1ab0*/  IMAD R135, R8.reuse, R5, R135 ;  /* 0x0000000508877224 */ /* 0x040fe200078e0287 */
[----:B------:R-:W-:Y:S01]  /*1ac0*/  IABS R207, R9 ;  /* 0x0000000900cf7213 */ /* 0x000fe20000000000 */
[----:B------:R-:W-:Y:S01]  /*1ad0*/  IMAD R191, R8, R0, R191 ;  /* 0x0000000008bf7224 */ /* 0x000fe200078e02bf */
[----:B------:R2:W-:Y:S01]  /*1ae0*/  STL [R1+0x224c], R10 ;  /* 0x00224c0a01007387 */ /* 0x0005e20000100800 */
[----:B------:R-:W-:Y:S01]  /*1af0*/  IMAD.HI.U32 R5, R249, R208, RZ ;  /* 0x000000d0f9057227 */ /* 0x000fe200078e00ff */
[----:B------:R-:W-:-:S02]  /*1b00*/  IADD3 R17, R110, 0x77, RZ ;  /* 0x000000776e117810 */ /* 0x000fc40007ffe0ff */
[----:B------:R3:W-:Y:S01]  /*1b10*/  STL [R1+0x2254], R9 ;  /* 0x0022540901007387 */ /* 0x0007e20000100800 */
[C---:B------:R-:W-:Y:S01]  /*1b20*/  IMAD.HI.U32 R0, R249.reuse, R196, RZ ;  /* 0x000000c4f9007227 */ /* 0x040fe200078e00ff */
[C---:B-1----:R-:W-:Y:S02]  /*1b30*/  IADD3 R11, R110.reuse, 0x41, RZ ;  /* 0x000000416e0b7810 */ /* 0x042fe40007ffe0ff */
[----:B------:R1:W-:Y:S01]  /*1b40*/  STL [R1+0x2258], R6 ;  /* 0x0022580601007387 */ /* 0x0003e20000100800 */
[----:B------:R-:W-:Y:S01]  /*1b50*/  IMAD.HI.U32 R4, R249, R203, RZ ;  /* 0x000000cbf9047227 */ /* 0x000fe200078e00ff */
[----:B--2---:R-:W-:Y:S02]  /*1b60*/  IADD3 R10, R110, 0x42, RZ ;  /* 0x000000426e0a7810 */ /* 0x004fe40007ffe0ff */
[----:B------:R-:W-:Y:S01]  /*1b70*/  IADD3 R5, -R5, RZ, RZ ;  /* 0x000000ff05057210 */ /* 0x000fe20007ffe1ff */
[----:B------:R-:W-:Y:S01]  /*1b80*/  IMAD R192, R8, R7, R192 ;  /* 0x0000000708c07224 */ /* 0x000fe200078e02c0 */
[C---:B---3--:R-:W-:Y:S01]  /*1b90*/  IADD3 R9, R110.reuse, 0x43, RZ ;  /* 0x000000436e097810 */ /* 0x048fe20007ffe0ff */
[----:B------:R-:W-:Y:S01]  /*1ba0*/  IMAD.MOV R7, RZ, RZ, -R0 ;  /* 0x000000ffff077224 */ /* 0x000fe200078e0a00 */
[----:B------:R2:W-:Y:S01]  /*1bb0*/  STL [R1+0x225c], R12 ;  /* 0x00225c0c01007387 */ /* 0x0005e20000100800 */
[----:B------:R-:W-:Y:S01]  /*1bc0*/  IMAD.HI.U32 R0, R249, R200, RZ ;  /* 0x000000c8f9007227 */ /* 0x000fe200078e00ff */
[----:B-1----:R-:W-:-:S02]  /*1bd0*/  IADD3 R6, R110, 0x44, RZ ;  /* 0x000000446e067810 */ /* 0x002fc40007ffe0ff */
[----:B------:R1:W-:Y:S01]  /*1be0*/  STL [R1+0x2260], R11 ;  /* 0x0022600b01007387 */ /* 0x0003e20000100800 */
[----:B------:R-:W-:Y:S01]  /*1bf0*/  IMAD.MOV R4, RZ, RZ, -R4 ;  /* 0x000000ffff047224 */ /* 0x000fe200078e0a04 */
[----:B------:R-:W-:Y:S01]  /*1c00*/  IABS R212, R6 ;  /* 0x0000000600d47213 */ /* 0x000fe20000000000 */
[C---:B------:R-:W-:Y:S01]  /*1c10*/  IMAD.HI.U32 R2, R249.reuse, R201, RZ ;  /* 0x000000c9f9027227 */ /* 0x040fe200078e00ff */
[----:B------:R3:W-:Y:S01]  /*1c20*/  STL [R1+0x2268], R10 ;  /* 0x0022680a01007387 */ /* 0x0007e20000100800 */
[----:B------:R-:W-:Y:S02]  /*1c30*/  IABS R210, R11 ;  /* 0x0000000b00d27213 */ /* 0x000fe40000000000 */
[----:B------:R-:W-:Y:S01]  /*1c40*/  IMAD R196, R8, R7, R196 ;  /* 0x0000000708c47224 */ /* 0x000fe200078e02c4 */
[----:B------:R-:W-:Y:S01]  /*1c50*/  STL [R1+0x2270], R9 ;  /* 0x0022700901007387 */ /* 0x000fe20000100800 */
[----:B------:R-:W-:Y:S01]  /*1c60*/  IMAD.MOV R7, RZ, RZ, -R0 ;  /* 0x000000ffff077224 */ /* 0x000fe200078e0a00 */
[----:B--2---:R-:W-:Y:S01]  /*1c70*/  IADD3 R12, R110, 0x45, RZ ;  /* 0x000000456e0c7810 */ /* 0x004fe20007ffe0ff */
[C---:B------:R-:W-:Y:S01]  /*1c80*/  IMAD R208, R8.reuse, R5, R208 ;  /* 0x0000000508d07224 */ /* 0x040fe200078e02d0 */
[----:B------:R2:W-:Y:S01]  /*1c90*/  STL [R1+0x2274], R6 ;  /* 0x0022740601007387 */ /* 0x0005e20000100800 */
[----:B------:R-:W-:Y:S01]  /*1ca0*/  IMAD R203, R8, R4, R203 ;  /* 0x0000000408cb7224 */ /* 0x000fe200078e02cb */
[----:B------:R-:W-:Y:S01]  /*1cb0*/  IABS R136, R10 ;  /* 0x0000000a00887213 */ /* 0x000fe20000000000 */
[C---:B------:R-:W-:Y:S01]  /*1cc0*/  IMAD.HI.U32 R0, R249.reuse, R204, RZ ;  /* 0x000000ccf9007227 */ /* 0x040fe200078e00ff */
[C---:B-1----:R-:W-:Y:S01]  /*1cd0*/  IADD3 R11, R110.reuse, 0x46, RZ ;  /* 0x000000466e0b7810 */ /* 0x042fe20007ffe0ff */
[----:B------:R1:W-:Y:S01]  /*1ce0*/  STL [R1+0x2278], R12 ;  /* 0x0022780c01007387 */ /* 0x0003e20000100800 */
[----:B------:R-:W-:Y:S01]  /*1cf0*/  IABS R211, R9 ;  /* 0x0000000900d37213 */ /* 0x000fe20000000000 */
[C---:B------:R-:W-:Y:S01]  /*1d00*/  IMAD.HI.U32 R5, R249.reuse, R212, RZ ;  /* 0x000000d4f9057227 */ /* 0x040fe200078e00ff */
[C---:B---3--:R-:W-:Y:S01]  /*1d10*/  IADD3 R10, R110.reuse, 0x47, RZ ;  /* 0x000000476e0a7810 */ /* 0x048fe20007ffe0ff */
[----:B------:R3:W-:Y:S01]  /*1d20*/  STL [R1+0x227c], R11 ;  /* 0x00227c0b01007387 */ /* 0x0007e20000100800 */
[----:B--2---:R-:W-:Y:S01]  /*1d30*/  IADD3 R6, R110, 0x49, RZ ;  /* 0x000000496e067810 */ /* 0x004fe20007ffe0ff */
[C---:B------:R-:W-:Y:S01]  /*1d40*/  IMAD.HI.U32 R4, R249.reuse, R207, RZ ;  /* 0x000000cff9047227 */ /* 0x040fe200078e00ff */
[----:B------:R-:W-:Y:S01]  /*1d50*/  IADD3 R2, -R2, RZ, RZ ;  /* 0x000000ff02027210 */ /* 0x000fe20007ffe1ff */
[----:B------:R-:W-:Y:S01]  /*1d60*/  STL [R1+0x2280], R10 ;  /* 0x0022800a01007387 */ /* 0x000fe20000100800 */
[----:B------:R-:W-:Y:S01]  /*1d70*/  IADD3 R9, R110, 0x48, RZ ;  /* 0x000000486e097810 */ /* 0x000fe20007ffe0ff */
[----:B------:R-:W-:Y:S01]  /*1d80*/  IMAD R200, R8, R7, R200 ;  /* 0x0000000708c87224 */ /* 0x000fe200078e02c8 */
[----:B------:R-:W-:Y:S01]  /*1d90*/  IABS R217, R6 ;  /* 0x0000000600d97213 */ /* 0x000fe20000000000 */
[----:B------:R-:W-:Y:S01]  /*1da0*/  IMAD.MOV R5, RZ, RZ, -R5 ;  /* 0x000000ffff057224 */ /* 0x000fe200078e0a05 */
[----:B------:R-:W-:Y:S01]  /*1db0*/  IADD3 R7, -R0, RZ, RZ ;  /* 0x000000ff00077210 */ /* 0x000fe20007ffe1ff */
[----:B------:R-:W-:Y:S01]  /*1dc0*/  IMAD.MOV R4, RZ, RZ, -R4 ;  /* 0x000000ffff047224 */ /* 0x000fe200078e0a04 */
[----:B------:R-:W-:Y:S01]  /*1dd0*/  STL [R1+0x2288], R9 ;  /* 0x0022880901007387 */ /* 0x000fe20000100800 */
[----:B------:R-:W-:Y:S01]  /*1de0*/  IMAD.HI.U32 R0, R249, R209, RZ ;  /* 0x000000d1f9007227 */ /* 0x000fe200078e00ff */
[----:B------:R-:W-:-:S02]  /*1df0*/  IABS R213, R12 ;  /* 0x0000000c00d57213 */ /* 0x000fc40000000000 */
[----:B------:R2:W-:Y:S01]  /*1e00*/  STL [R1+0x2290], R6 ;  /* 0x0022900601007387 */ /* 0x0005e20000100800 */
[----:B------:R-:W-:Y:S01]  /*1e10*/  IMAD R201, R8, R2, R201 ;  /* 0x0000000208c97224 */ /* 0x000fe200078e02c9 */
[----:B------:R-:W-:Y:S01]  /*1e20*/  IABS R214, R11 ;  /* 0x0000000b00d67213 */ /* 0x000fe20000000000 */
[C---:B------:R-:W-:Y:S01]  /*1e30*/  IMAD.HI.U32 R2, R249.reuse, R205, RZ ;  /* 0x000000cdf9027227 */ /* 0x040fe200078e00ff */
[----:B-1----:R-:W-:Y:S01]  /*1e40*/  IADD3 R12, R110, 0x4b, RZ ;  /* 0x0000004b6e0c7810 */ /* 0x002fe20007ffe0ff */
[----:B------:R1:W-:Y:S01]  /*1e50*/  STL [R1+0x2294], R13 ;  /* 0x0022940d01007387 */ /* 0x0003e20000100800 */
[----:B------:R-:W-:Y:S01]  /*1e60*/  IABS R215, R10 ;  /* 0x0000000a00d77213 */ /* 0x000fe20000000000 */
[----:B------:R-:W-:Y:S01]  /*1e70*/  IMAD R212, R8, R5, R212 ;  /* 0x0000000508d47224 */ /* 0x000fe200078e02d4 */
[----:B---3--:R-:W-:Y:S01]  /*1e80*/  IADD3 R11, R110, 0x4c, RZ ;  /* 0x0000004c6e0b7810 */ /* 0x008fe20007ffe0ff */
[----:B------:R-:W-:Y:S01]  /*1e90*/  IMAD R207, R8, R4, R207 ;  /* 0x0000000408cf7224 */ /* 0x000fe200078e02cf */
[C---:B--2---:R-:W-:Y:S01]  /*1ea0*/  IADD3 R6, R110.reuse, 0x4e, RZ ;  /* 0x0000004e6e067810 */ /* 0x044fe20007ffe0ff */
[C---:B------:R-:W-:Y:S01]  /*1eb0*/  IMAD.HI.U32 R5, R249.reuse, R217, RZ ;  /* 0x000000d9f9057227 */ /* 0x040fe200078e00ff */
[----:B------:R-:W-:Y:S01]  /*1ec0*/  IADD3 R10, R110, 0x4d, RZ ;  /* 0x0000004d6e0a7810 */ /* 0x000fe20007ffe0ff */
[----:B------:R2:W-:Y:S01]  /*1ed0*/  STL [R1+0x2298], R12 ;  /* 0x0022980c01007387 */ /* 0x0005e20000100800 */
[----:B------:R-:W-:Y:S01]  /*1ee0*/  IABS R221, R6 ;  /* 0x0000000600dd7213 */ /* 0x000fe20000000000 */
[C---:B------:R-:W-:Y:S01]  /*1ef0*/  IMAD.HI.U32 R4, R249.reuse, R211, RZ ;  /* 0x000000d3f9047227 */ /* 0x040fe200078e00ff */
[----:B------:R-:W-:Y:S01]  /*1f00*/  IABS R216, R9 ;  /* 0x0000000900d87213 */ /* 0x000fe20000000000 */
[----:B------:R3:W-:Y:S01]  /*1f10*/  STL [R1+0x229c], R11 ;  /* 0x00229c0b01007387 */ /* 0x0007e20000100800 */
[----:B------:R-:W-:Y:S01]  /*1f20*/  IABS R218, R12 ;  /* 0x0000000c00da7213 */ /* 0x000fe20000000000 */
[----:B------:R-:W-:Y:S01]  /*1f30*/  IMAD.MOV R0, RZ, RZ, -R0 ;  /* 0x000000ffff007224 */ /* 0x000fe200078e0a00 */
[----:B------:R-:W-:Y:S01]  /*1f40*/  IADD3 R4, -R4, RZ, RZ ;  /* 0x000000ff04047210 */ /* 0x000fe20007ffe1ff */
[----:B------:R-:W-:Y:S01]  /*1f50*/  IMAD.MOV R2, RZ, RZ, -R2 ;  /* 0x000000ffff027224 */ /* 0x000fe200078e0a02 */
[----:B------:R-:W-:Y:S01]  /*1f60*/  STL [R1+0x22a4], R10 ;  /* 0x0022a40a01007387 */ /* 0x000fe20000100800 */
[----:B------:R-:W-:Y:S01]  /*1f70*/  IMAD.MOV R5, RZ, RZ, -R5 ;  /* 0x000000ffff057224 */ /* 0x000fe200078e0a05 */
[----:B-1----:R-:W-:Y:S01]  /*1f80*/  IADD3 R13, R110, 0x4f, RZ ;  /* 0x0000004f6e0d7810 */ /* 0x002fe20007ffe0ff */
[----:B------:R-:W-:Y:S01]  /*1f90*/  IMAD R209, R8, R0, R209 ;  /* 0x0000000008d17224 */ /* 0x000fe200078e02d1 */
[----:B------:R1:W-:Y:S01]  /*1fa0*/  STL [R1+0x22a8], R6 ;  /* 0x0022a80601007387 */ /* 0x0003e20000100800 */
[----:B------:R-:W-:Y:S01]  /*1fb0*/  IMAD.HI.U32 R0, R249, R213, RZ ;  /* 0x000000d5f9007227 */ /* 0x000fe200078e00ff */
[----:B------:R-:W-:-:S02]  /*1fc0*/  IABS R219, R11 ;  /* 0x0000000b00db7213 */ /* 0x000fc40000000000 */
[----:B--2---:R-:W-:Y:S01]  /*1fd0*/  IADD3 R12, R110, 0x50, RZ ;  /* 0x000000506e0c7810 */ /* 0x004fe20007ffe0ff */
[----:B------:R-:W-:Y:S01]  /*1fe0*/  IMAD R205, R8, R2, R205 ;  /* 0x0000000208cd7224 */ /* 0x000fe200078e02cd */
[----:B------:R-:W-:Y:S01]  /*1ff0*/  IABS R220, R10 ;  /* 0x0000000a00dc7213 */ /* 0x000fe20000000000 */
[C---:B------:R-:W-:Y:S01]  /*2000*/  IMAD.HI.U32 R2, R249.reuse, R210, RZ ;  /* 0x000000d2f9027227 */ /* 0x040fe200078e00ff */
[C---:B---3--:R-:W-:Y:S01]  /*2010*/  IADD3 R11, R110.reuse, 0x51, RZ ;  /* 0x000000516e0b7810 */ /* 0x048fe20007ffe0ff */
[----:B------:R2:W-:Y:S01]  /*2020*/  STL [R1+0x22ac], R13 ;  /* 0x0022ac0d01007387 */ /* 0x0005e20000100800 */
[----:B-1----:R-:W-:Y:S01]  /*2030*/  IADD3 R6, R110, 0x53, RZ ;  /* 0x000000536e067810 */ /* 0x002fe20007ffe0ff */
[----:B------:R-:W-:Y:S01]  /*2040*/  IMAD R217, R8, R5, R217 ;  /* 0x0000000508d97224 */ /* 0x000fe200078e02d9 */
[----:B------:R-:W-:Y:S01]  /*2050*/  IADD3 R10, R110, 0x52, RZ ;  /* 0x000000526e0a7810 */ /* 0x000fe20007ffe0ff */
[C---:B------:R-:W-:Y:S01]  /*2060*/  IMAD.HI.U32 R5, R249.reuse, R221, RZ ;  /* 0x000000ddf9057227 */ /* 0x040fe200078e00ff */
[----:B------:R-:W-:Y:S01]  /*2070*/  IABS R225, R6 ;  /* 0x0000000600e17213 */ /* 0x000fe20000000000 */
[----:B------:R1:W-:Y:S01]  /*2080*/  STL [R1+0x22b4], R12 ;  /* 0x0022b40c01007387 */ /* 0x0003e20000100800 */
[----:B------:R-:W-:Y:S01]  /*2090*/  IABS R138, R10 ;  /* 0x0000000a008a7213 */ /* 0x000fe20000000000 */
[----:B------:R-:W-:Y:S01]  /*20a0*/  IMAD.MOV R0, RZ, RZ, -R0 ;  /* 0x000000ffff007224 */ /* 0x000fe200078e0a00 */
[----:B------:R-:W-:Y:S01]  /*20b0*/  IABS R222, R13 ;  /* 0x0000000d00de7213 */ /* 0x000fe20000000000 */
[C---:B------:R-:W-:Y:S01]  /*20c0*/  IMAD R204, R8.reuse, R7, R204 ;  /* 0x0000000708cc7224 */ /* 0x040fe200078e02cc */
[----:B------:R3:W-:Y:S01]  /*20d0*/  STL [R1+0x22b8], R11 ;  /* 0x0022b80b01007387 */ /* 0x0007e20000100800 */
[----:B------:R-:W-:Y:S01]  /*20e0*/  IMAD R211, R8, R4, R211 ;  /* 0x0000000408d37224 */ /* 0x000fe200078e02d3 */
[----:B------:R-:W-:Y:S01]  /*20f0*/  IABS R223, R12 ;  /* 0x0000000c00df7213 */ /* 0x000fe20000000000 */
[----:B------:R-:W-:Y:S01]  /*2100*/  IMAD.MOV R7, RZ, RZ, -R2 ;  /* 0x000000ffff077224 */ /* 0x000fe200078e0a02 */
[----:B------:R4:W-:Y:S01]  /*2110*/  STL [R1+0x22c4], R10 ;  /* 0x0022c40a01007387 */ /* 0x0009e20000100800 */
[----:B------:R-:W-:Y:S01]  /*2120*/  IMAD.HI.U32 R4, R249, R216, RZ ;  /* 0x000000d8f9047227 */ /* 0x000fe200078e00ff */
[----:B--2---:R-:W-:-:S02]  /*2130*/  IADD3 R13, R110, 0x54, RZ ;  /* 0x000000546e0d7810 */ /* 0x004fc40007ffe0ff */
[----:B------:R2:W-:Y:S01]  /*2140*/  STL [R1+0x22cc], R6 ;  /* 0x0022cc0601007387 */ /* 0x0005e20000100800 */
[C---:B------:R-:W-:Y:S01]  /*2150*/  IMAD.HI.U32 R2, R249.reuse, R214, RZ ;  /* 0x000000d6f9027227 */ /* 0x040fe200078e00ff */
[----:B------:R-:W-:Y:S02]  /*2160*/  IABS R224, R11 ;  /* 0x0000000b00e07213 */ /* 0x000fe40000000000 */
[C---:B-1----:R-:W-:Y:S01]  /*2170*/  IADD3 R12, R110.reuse, 0x55, RZ ;  /* 0x000000556e0c7810 */ /* 0x042fe20007ffe0ff */
[----:B------:R-:W-:Y:S01]  /*2180*/  IMAD.MOV R5, RZ, RZ, -R5 ;  /* 0x000000ffff057224 */ /* 0x000fe200078e0a05 */
[----:B---3--:R-:W-:Y:S01]  /*2190*/  IADD3 R11, R110, 0x56, RZ ;  /* 0x000000566e0b7810 */ /* 0x008fe20007ffe0ff */
[----:B------:R-:W-:Y:S01]  /*21a0*/  IMAD R213, R8, R0, R213 ;  /* 0x0000000008d57224 */ /* 0x000fe200078e02d5 */
[C---:B----4-:R-:W-:Y:S01]  /*21b0*/  IADD3 R10, R110.reuse, 0x57, RZ ;  /* 0x000000576e0a7810 */ /* 0x050fe20007ffe0ff */
[C---:B------:R-:W-:Y:S01]  /*21c0*/  IMAD.HI.U32 R0, R249.reuse, R137, RZ ;  /* 0x00000089f9007227 */ /* 0x040fe200078e00ff */
[----:B--2---:R-:W-:Y:S01]  /*21d0*/  IADD3 R6, R110, 0x58, RZ ;  /* 0x000000586e067810 */ /* 0x004fe20007ffe0ff */
[----:B------:R-:W-:Y:S01]  /*21e0*/  STL [R1+0x22d0], R13 ;  /* 0x0022d00d01007387 */ /* 0x000fe20000100800 */
[----:B------:R-:W-:Y:S01]  /*21f0*/  IABS R226, R13 ;  /* 0x0000000d00e27213 */ /* 0x000fe20000000000 */
[----:B------:R-:W-:Y:S01]  /*2200*/  IMAD R210, R8, R7, R210 ;  /* 0x0000000708d27224 */ /* 0x000fe200078e02d2 */
[----:B------:R-:W-:Y:S01]  /*2210*/  IABS R230, R6 ;  /* 0x0000000600e67213 */ /* 0x000fe20000000000 */
[----:B------:R-:W-:Y:S01]  /*2220*/  IMAD.MOV R9, RZ, RZ, -R4 ;  /* 0x000000ffff097224 */ /* 0x000fe200078e0a04 */
[----:B------:R1:W-:Y:S01]  /*2230*/  STL [R1+0x22d4], R12 ;  /* 0x0022d40c01007387 */ /* 0x0003e20000100800 */
[----:B------:R-:W-:Y:S01]  /*2240*/  IMAD.MOV R7, RZ, RZ, -R2 ;  /* 0x000000ffff077224 */ /* 0x000fe200078e0a02 */
        /* <DEDUP_REMOVED lines=8> */
[----:B------:R1:W-:Y:S01]  /*22d0*/  STL [R1+0x22f0], R6 ;  /* 0x0022f00601007387 */ /* 0x0003e20000100800 */
[----:B------:R-:W-:Y:S01]  /*22e0*/  IMAD.HI.U32 R5, R249, R225, RZ ;  /* 0x000000e1f9057227 */ /* 0x000fe200078e00ff */
[----:B------:R-:W-:Y:S02]  /*22f0*/  IABS R229, R10 ;  /* 0x0000000a00e57213 */ /* 0x000fe40000000000 */
[----:B--2---:R-:W-:Y:S01]  /*2300*/  IADD3 R11, R110, 0x5a, RZ ;  /* 0x0000005a6e0b7810 */ /* 0x004fe20007ffe0ff */
[----:B------:R-:W-:Y:S01]  /*2310*/  IMAD.MOV R0, RZ, RZ, -R0 ;  /* 0x000000ffff007224 */ /* 0x000fe200078e0a00 */
[----:B------:R-:W-:Y:S01]  /*2320*/  IADD3 R5, -R5, RZ, RZ ;  /* 0x000000ff05057210 */ /* 0x000fe20007ffe1ff */
[----:B------:R-:W-:Y:S01]  /*2330*/  IMAD R216, R8, R9, R216 ;  /* 0x0000000908d87224 */ /* 0x000fe200078e02d8 */
[C---:B---3--:R-:W-:Y:S01]  /*2340*/  IADD3 R10, R110.reuse, 0x5b, RZ ;  /* 0x0000005b6e0a7810 */ /* 0x048fe20007ffe0ff */
[----:B------:R-:W-:Y:S01]  /*2350*/  IMAD.MOV R9, RZ, RZ, -R4 ;  /* 0x000000ffff097224 */ /* 0x000fe200078e0a04 */
[----:B-1----:R-:W-:Y:S01]  /*2360*/  IADD3 R6, R110, 0x5d, RZ ;  /* 0x0000005d6e067810 */ /* 0x002fe20007ffe0ff */
[----:B------:R-:W-:Y:S01]  /*2370*/  IMAD R214, R8, R7, R214 ;  /* 0x0000000708d67224 */ /* 0x000fe200078e02d6 */
[----:B------:R-:W-:Y:S01]  /*2380*/  IADD3 R7, -R2, RZ, RZ ;  /* 0x000000ff02077210 */ /* 0x000fe20007ffe1ff */
[----:B------:R-:W-:Y:S01]  /*2390*/  IMAD.HI.U32 R4, R249, R138, RZ ;  /* 0x0000008af9047227 */ /* 0x000fe200078e00ff */
[----:B------:R-:W-:Y:S01]  /*23a0*/  STL [R1+0x22f8], R12 ;  /* 0x0022f80c01007387 */ /* 0x000fe20000100800 */
[----:B------:R-:W-:-:S02]  /*23b0*/  IABS R234, R6 ;  /* 0x0000000600ea7213 */ /* 0x000fc40000000000 */
[C---:B------:R-:W-:Y:S01]  /*23c0*/  IMAD R137, R8.reuse, R0, R137 ;  /* 0x0000000008897224 */ /* 0x040fe200078e0289 */
[----:B------:R1:W-:Y:S01]  /*23d0*/  STL [R1+0x22fc], R11 ;  /* 0x0022fc0b01007387 */ /* 0x0003e20000100800 */
[C---:B------:R-:W-:Y:S01]  /*23e0*/  IMAD.HI.U32 R0, R249.reuse, R222, RZ ;  /* 0x000000def9007227 */ /* 0x040fe200078e00ff */
[----:B------:R-:W-:Y:S02]  /*23f0*/  IABS R139, R11 ;  /* 0x0000000b008b7213 */ /* 0x000fe40000000000 */
[----:B------:R2:W-:Y:S01]  /*2400*/  STL [R1+0x2300], R10 ;  /* 0x0023000a01007387 */ /* 0x0005e20000100800 */
[----:B------:R-:W-:Y:S01]  /*2410*/  IMAD R220, R8, R9, R220 ;  /* 0x0000000908dc7224 */ /* 0x000fe200078e02dc */
[----:B------:R-:W-:Y:S01]  /*2420*/  IABS R232, R10 ;  /* 0x0000000a00e87213 */ /* 0x000fe20000000000 */
[----:B------:R-:W-:Y:S01]  /*2430*/  IMAD.MOV R9, RZ, RZ, -R4 ;  /* 0x000000ffff097224 */ /* 0x000fe200078e0a04 */
[----:B------:R-:W-:Y:S01]  /*2440*/  IABS R231, R12 ;  /* 0x0000000c00e77213 */ /* 0x000fe20000000000 */
[----:B------:R-:W-:Y:S01]  /*2450*/  IMAD.HI.U32 R2, R249, R223, RZ ;  /* 0x000000dff9027227 */ /* 0x000fe200078e00ff */
[----:B-1----:R-:W-:-:S02]  /*2460*/  IADD3 R11, R110, 0x5e, RZ ;  /* 0x0000005e6e0b7810 */ /* 0x002fc40007ffe0ff */
[----:B------:R-:W-:Y:S01]  /*2470*/  IADD3 R13, R110, 0x63, RZ ;  /* 0x000000636e0d7810 */ /* 0x000fe20007ffe0ff */
[----:B------:R-:W-:Y:S01]  /*2480*/  IMAD R218, R8, R7, R218 ;  /* 0x0000000708da7224 */ /* 0x000fe200078e02da */
[----:B------:R-:W-:Y:S01]  /*2490*/  IADD3 R7, -R0, RZ, RZ ;  /* 0x000000ff00077210 */ /* 0x000fe20007ffe1ff */
[----:B------:R-:W-:Y:S01]  /*24a0*/  IMAD R225, R8, R5, R225 ;  /* 0x0000000508e17224 */ /* 0x000fe200078e02e1 */
[----:B--2---:R-:W-:Y:S01]  /*24b0*/  IADD3 R10, R110, 0x5f, RZ ;  /* 0x0000005f6e0a7810 */ /* 0x004fe20007ffe0ff */
[C---:B------:R-:W-:Y:S01]  /*24c0*/  IMAD.HI.U32 R5, R249.reuse, R230, RZ ;  /* 0x000000e6f9057227 */ /* 0x040fe200078e00ff */
[----:B------:R-:W-:Y:S02]  /*24d0*/  IABS R235, R11 ;  /* 0x0000000b00eb7213 */ /* 0x000fe40000000000 */
[----:B------:R-:W-:Y:S01]  /*24e0*/  IABS R236, R10 ;  /* 0x0000000a00ec7213 */ /* 0x000fe20000000000 */
[----:B------:R-:W-:Y:S01]  /*24f0*/  IMAD R138, R8, R9, R138 ;  /* 0x00000009088a7224 */ /* 0x000fe200078e028a */
[C---:B------:R-:W-:Y:S01]  /*2500*/  IADD3 R9, R110.reuse, 0x5c, RZ ;  /* 0x0000005c6e097810 */ /* 0x040fe20007ffe0ff */
[----:B------:R-:W-:Y:S01]  /*2510*/  IMAD.MOV R2, RZ, RZ, -R2 ;  /* 0x000000ffff027224 */ /* 0x000fe200078e0a02 */
        /* <DEDUP_REMOVED lines=10> */
[C---:B------:R-:W-:Y:S01]  /*25c0*/  IADD3 R19, R110.reuse, 0x7d, RZ ;  /* 0x0000007d6e137810 */ /* 0x040fe20007ffe0ff */
[----:B------:R-:W-:Y:S01]  /*25d0*/  IMAD.MOV R7, RZ, RZ, -R0 ;  /* 0x000000ffff077224 */ /* 0x000fe200078e0a00 */
[----:B------:R3:W-:Y:S01]  /*25e0*/  STL [R1+0x2320], R11 ;  /* 0x0023200b01007387 */ /* 0x0007e20000100800 */
[----:B------:R-:W-:Y:S01]  /*25f0*/  IMAD.HI.U32 R2, R249, R227, RZ ;  /* 0x000000e3f9027227 */ /* 0x000fe200078e00ff */
[----:B-1----:R-:W-:-:S02]  /*2600*/  IADD3 R9, R110, 0x60, RZ ;  /* 0x000000606e097810 */ /* 0x002fc40007ffe0ff */
[----:B------:R1:W-:Y:S01]  /*2610*/  STL [R1+0x2324], R10 ;  /* 0x0023240a01007387 */ /* 0x0003e20000100800 */
[----:B------:R-:W-:Y:S01]  /*2620*/  IMAD R230, R8, R5, R230 ;  /* 0x0000000508e67224 */ /* 0x000fe200078e02e6 */
[----:B--2---:R-:W-:Y:S01]  /*2630*/  IADD3 R6, R110, 0x62, RZ ;  /* 0x000000626e067810 */ /* 0x004fe20007ffe0ff */
[C---:B------:R-:W-:Y:S01]  /*2640*/  IMAD.HI.U32 R4, R249.reuse, R229, RZ ;  /* 0x000000e5f9047227 */ /* 0x040fe200078e00ff */
[----:B------:R-:W-:Y:S01]  /*2650*/  STL [R1+0x2328], R9 ;  /* 0x0023280901007387 */ /* 0x000fe20000100800 */
[----:B------:R-:W-:Y:S02]  /*2660*/  IABS R237, R9 ;  /* 0x0000000900ed7213 */ /* 0x000fe40000000000 */
[C---:B------:R-:W-:Y:S01]  /*2670*/  IMAD.HI.U32 R5, R249.reuse, R234, RZ ;  /* 0x000000eaf9057227 */ /* 0x040fe200078e00ff */
[----:B------:R-:W-:Y:S02]  /*2680*/  IABS R140, R6 ;  /* 0x00000006008c7213 */ /* 0x000fe40000000000 */
[----:B------:R-:W-:Y:S01]  /*2690*/  IADD3 R4, -R4, RZ, RZ ;  /* 0x000000ff04047210 */ /* 0x000fe20007ffe1ff */
[----:B------:R-:W-:Y:S01]  /*26a0*/  IMAD R226, R8, R7, R226 ;  /* 0x0000000708e27224 */ /* 0x000fe200078e02e2 */
[C---:B------:R-:W-:Y:S01]  /*26b0*/  IADD3 R7, R110.reuse, 0x61, RZ ;  /* 0x000000616e077810 */ /* 0x040fe20007ffe0ff */
[----:B------:R-:W-:Y:S01]  /*26c0*/  IMAD.MOV R2, RZ, RZ, -R2 ;  /* 0x000000ffff027224 */ /* 0x000fe200078e0a02 */
[C---:B---3--:R-:W-:Y:S01]  /*26d0*/  IADD3 R11, R110.reuse, 0x65, RZ ;  /* 0x000000656e0b7810 */ /* 0x048fe20007ffe0ff */
[----:B------:R-:W-:Y:S01]  /*26e0*/  IMAD.MOV R5, RZ, RZ, -R5 ;  /* 0x000000ffff057224 */ /* 0x000fe200078e0a05 */
[----:B-1----:R-:W-:Y:S01]  /*26f0*/  IADD3 R10, R110, 0x66, RZ ;  /* 0x000000666e0a7810 */ /* 0x002fe20007ffe0ff */
[----:B------:R-:W-:Y:S01]  /*2700*/  IMAD R227, R8, R2, R227 ;  /* 0x0000000208e37224 */ /* 0x000fe200078e02e3 */
[----:B------:R-:W-:Y:S01]  /*2710*/  STL [R1+0x2340], R7 ;  /* 0x0023400701007387 */ /* 0x000fe20000100800 */
[----:B------:R-:W-:Y:S01]  /*2720*/  IMAD.HI.U32 R0, R249, R231, RZ ;  /* 0x000000e7f9007227 */ /* 0x000fe200078e00ff */
[----:B------:R-:W-:-:S02]  /*2730*/  IABS R238, R7 ;  /* 0x0000000700ee7213 */ /* 0x000fc40000000000 */
[----:B------:R1:W-:Y:S01]  /*2740*/  STL [R1+0x2344], R6 ;  /* 0x0023440601007387 */ /* 0x0003e20000100800 */
[C---:B------:R-:W-:Y:S01]  /*2750*/  IMAD.HI.U32 R2, R249.reuse, R139, RZ ;  /* 0x0000008bf9027227 */ /* 0x040fe200078e00ff */
[----:B------:R-:W-:Y:S02]  /*2760*/  IABS R241, R11 ;  /* 0x0000000b00f17213 */ /* 0x000fe40000000000 */
[----:B------:R2:W-:Y:S01]  /*2770*/  STL [R1+0x2348], R13 ;  /* 0x0023480d01007387 */ /* 0x0005e20000100800 */
[----:B------:R-:W-:Y:S01]  /*2780*/  IMAD R234, R8, R5, R234 ;  /* 0x0000000508ea7224 */ /* 0x000fe200078e02ea */
[----:B------:R-:W-:Y:S01]  /*2790*/  IABS R242, R10 ;  /* 0x0000000a00f27213 */ /* 0x000fe20000000000 */
[C---:B------:R-:W-:Y:S01]  /*27a0*/  IMAD.HI.U32 R5, R249.reuse, R140, RZ ;  /* 0x0000008cf9057227 */ /* 0x040fe200078e00ff */
[----:B------:R3:W-:Y:S01]  /*27b0*/  STL [R1+0x234c], R12 ;  /* 0x00234c0c01007387 */ /* 0x0007e20000100800 */
[C---:B------:R-:W-:Y:S02]  /*27c0*/  IADD3 R20, R110.reuse, 0x7e, RZ ;  /* 0x0000007e6e147810 */ /* 0x040fe40007ffe0ff */
[----:B-1----:R-:W-:Y:S01]  /*27d0*/  IADD3 R6, R110, 0x67, RZ ;  /* 0x000000676e067810 */ /* 0x002fe20007ffe0ff */
[----:B------:R-:W-:Y:S01]  /*27e0*/  IMAD R229, R8, R4, R229 ;  /* 0x0000000408e57224 */ /* 0x000fe200078e02e5 */
[----:B------:R1:W-:Y:S01]  /*27f0*/  STL [R1+0x2350], R11 ;  /* 0x0023500b01007387 */ /* 0x0003e20000100800 */
[----:B------:R-:W-:Y:S01]  /*2800*/  IMAD.MOV R0, RZ, RZ, -R0 ;  /* 0x000000ffff007224 */ /* 0x000fe200078e0a00 */
[----:B------:R-:W-:Y:S01]  /*2810*/  IABS R243, R6 ;  /* 0x0000000600f37213 */ /* 0x000fe20000000000 */
[C---:B------:R-:W-:Y:S01]  /*2820*/  IMAD.HI.U32 R4, R249.reuse, R233, RZ ;  /* 0x000000e9f9047227 */ /* 0x040fe200078e00ff */
[C---:B--2---:R-:W-:Y:S01]  /*2830*/  IADD3 R13, R110.reuse, 0x68, RZ ;  /* 0x000000686e0d7810 */ /* 0x044fe20007ffe0ff */
[----:B------:R2:W-:Y:S01]  /*2840*/  STL [R1+0x2368], R10 ;  /* 0x0023680a01007387 */ /* 0x0005e20000100800 */
[C---:B---3--:R-:W-:Y:S01]  /*2850*/  IADD3 R12, R110.reuse, 0x69, RZ ;  /* 0x000000696e0c7810 */ /* 0x048fe20007ffe0ff */
[----:B------:R-:W-:Y:S01]  /*2860*/  IMAD.MOV R2, RZ, RZ, -R2 ;  /* 0x000000ffff027224 */ /* 0x000fe200078e0a02 */
[----:B------:R-:W-:Y:S01]  /*2870*/  IABS R244, R13 ;  /* 0x0000000d00f47213 */ /* 0x000fe20000000000 */
[----:B------:R-:W-:Y:S01]  /*2880*/  IMAD.MOV R5, RZ, RZ, -R5 ;  /* 0x000000ffff057224 */ /* 0x000fe200078e0a05 */
[----:B-1----:R-:W-:Y:S01]  /*2890*/  IADD3 R11, R110, 0x6a, RZ ;  /* 0x0000006a6e0b7810 */ /* 0x002fe20007ffe0ff */
[C---:B------:R-:W-:Y:S01]  /*28a0*/  IMAD R231, R8.reuse, R0, R231 ;  /* 0x0000000008e77224 */ /* 0x040fe200078e02e7 */
[----:B------:R1:W-:Y:S01]  /*28b0*/  STL [R1+0x236c], R6 ;  /* 0x00236c0601007387 */ /* 0x0003e20000100800 */
[----:B------:R-:W-:Y:S01]  /*28c0*/  IMAD.MOV R4, RZ, RZ, -R4 ;  /* 0x000000ffff047224 */ /* 0x000fe200078e0a04 */
[----:B------:R-:W-:Y:S01]  /*28d0*/  IABS R245, R12 ;  /* 0x0000000c00f57213 */ /* 0x000fe20000000000 */
[----:B------:R-:W-:Y:S01]  /*28e0*/  IMAD R139, R8, R2, R139 ;  /* 0x00000002088b7224 */ /* 0x000fe200078e028b */
[----:B--2---:R-:W-:Y:S01]  /*28f0*/  IADD3 R10, R110, 0x6b, RZ ;  /* 0x0000006b6e0a7810 */ /* 0x004fe20007ffe0ff */
[----:B------:R-:W-:Y:S01]  /*2900*/  IMAD.HI.U32 R0, R249, R235, RZ ;  /* 0x000000ebf9007227 */ /* 0x000fe200078e00ff */
[----:B------:R2:W-:Y:S01]  /*2910*/  STL [R1+0x2370], R13 ;  /* 0x0023700d01007387 */ /* 0x0005e20000100800 */
[----:B------:R-:W-:-:S02]  /*2920*/  IABS R141, R11 ;  /* 0x0000000b008d7213 */ /* 0x000fc40000000000 */
[C---:B------:R-:W-:Y:S01]  /*2930*/  IMAD.HI.U32 R2, R249.reuse, R236, RZ ;  /* 0x000000ecf9027227 */ /* 0x040fe200078e00ff */
[----:B-1----:R-:W-:Y:S01]  /*2940*/  IADD3 R6, R110, 0x6c, RZ ;  /* 0x0000006c6e067810 */ /* 0x002fe20007ffe0ff */
[----:B------:R1:W-:Y:S01]  /*2950*/  STL [R1+0x2374], R12 ;  /* 0x0023740c01007387 */ /* 0x0003e20000100800 */
[----:B------:R-:W-:Y:S01]  /*2960*/  IABS R246, R10 ;  /* 0x0000000a00f67213 */ /* 0x000fe20000000000 */
[----:B------:R-:W-:Y:S01]  /*2970*/  IMAD R140, R8, R5, R140 ;  /* 0x00000005088c7224 */ /* 0x000fe200078e028c */
[----:B------:R-:W-:Y:S01]  /*2980*/  IADD3 R7, -R2, RZ, RZ ;  /* 0x000000ff02077210 */ /* 0x000fe20007ffe1ff */
[----:B------:R-:W-:Y:S01]  /*2990*/  IMAD.HI.U32 R5, R249, R243, RZ ;  /* 0x000000f3f9057227 */ /* 0x000fe200078e00ff */
[----:B------:R3:W-:Y:S01]  /*29a0*/  STL [R1+0x2378], R11 ;  /* 0x0023780b01007387 */ /* 0x0007e20000100800 */
[----:B--2---:R-:W-:Y:S02]  /*29b0*/  IADD3 R13, R110, 0x6d, RZ ;  /* 0x0000006d6e0d7810 */ /* 0x004fe40007ffe0ff */
[----:B------:R-:W-:Y:S01]  /*29c0*/  IMAD R233, R8, R4, R233 ;  /* 0x0000000408e97224 */ /* 0x000fe200078e02e9 */
[----:B------:R-:W-:Y:S01]  /*29d0*/  IADD3 R5, -R5, RZ, RZ ;  /* 0x000000ff05057210 */ /* 0x000fe20007ffe1ff */
[----:B------:R-:W-:Y:S01]  /*29e0*/  IMAD.MOV R0, RZ, RZ, -R0 ;  /* 0x000000ffff007224 */ /* 0x000fe200078e0a00 */
[----:B------:R2:W-:Y:S01]  /*29f0*/  STL [R1+0x2390], R10 ;  /* 0x0023900a01007387 */ /* 0x0005e20000100800 */
[----:B------:R-:W-:Y:S01]  /*2a00*/  IMAD.HI.U32 R4, R249, R238, RZ ;  /* 0x000000eef9047227 */ /* 0x000fe200078e00ff */
[----:B------:R-:W-:-:S02]  /*2a10*/  IABS R247, R6 ;  /* 0x0000000600f77213 */ /* 0x000fc40000000000 */
[----:B-1----:R-:W-:Y:S01]  /*2a20*/  IADD3 R12, R110, 0x6e, RZ ;  /* 0x0000006e6e0c7810 */ /* 0x002fe20007ffe0ff */
[----:B------:R-:W-:Y:S01]  /*2a30*/  IMAD R235, R8, R0, R235 ;  /* 0x0000000008eb7224 */ /* 0x000fe200078e02eb */
[----:B------:R1:W-:Y:S01]  /*2a40*/  STL [R1+0x2394], R6 ;  /* 0x0023940601007387 */ /* 0x0003e20000100800 */
[C---:B------:R-:W-:Y:S01]  /*2a50*/  IMAD.HI.U32 R2, R249.reuse, R240, RZ ;  /* 0x000000f0f9027227 */ /* 0x040fe200078e00ff */
[C---:B---3--:R-:W-:Y:S02]  /*2a60*/  IADD3 R11, R110.reuse, 0x6f, RZ ;  /* 0x0000006f6e0b7810 */ /* 0x048fe40007ffe0ff */
[----:B--2---:R-:W-:Y:S01]  /*2a70*/  IADD3 R10, R110, 0x71, RZ ;  /* 0x000000716e0a7810 */ /* 0x004fe20007ffe0ff */
[----:B------:R-:W-:Y:S01]  /*2a80*/  IMAD.MOV R9, RZ, RZ, -R4 ;  /* 0x000000ffff097224 */ /* 0x000fe200078e0a04 */
[----:B------:R2:W-:Y:S01]  /*2a90*/  STL [R1+0x2398], R13 ;  /* 0x0023980d01007387 */ /* 0x0005e20000100800 */
[----:B------:R-:W-:Y:S01]  /*2aa0*/  IMAD.HI.U32 R0, R249, R239, RZ ;  /* 0x000000eff9007227 */ /* 0x000fe200078e00ff */
[----:B------:R-:W-:-:S02]  /*2ab0*/  IABS R126, R12 ;  /* 0x0000000c007e7213 */ /* 0x000fc40000000000 */
[----:B-1----:R-:W-:Y:S01]  /*2ac0*/  IADD3 R6, R110, 0x70, RZ ;  /* 0x000000706e067810 */ /* 0x002fe20007ffe0ff */
[C---:B------:R-:W-:Y:S01]  /*2ad0*/  IMAD.HI.U32 R4, R249.reuse, R242, RZ ;  /* 0x000000f2f9047227 */ /* 0x040fe200078e00ff */
[----:B------:R-:W-:Y:S01]  /*2ae0*/  IADD3 R0, -R0, RZ, RZ ;  /* 0x000000ff00007210 */ /* 0x000fe20007ffe1ff */
[----:B------:R1:W-:Y:S01]  /*2af0*/  STL [R1+0x239c], R12 ;  /* 0x00239c0c01007387 */ /* 0x0003e20000100800 */
[----:B------:R-:W-:Y:S01]  /*2b00*/  IABS R108, R13 ;  /* 0x0000000d006c7213 */ /* 0x000fe20000000000 */
[C---:B------:R-:W-:Y:S01]  /*2b10*/  IMAD R236, R8.reuse, R7, R236 ;  /* 0x0000000708ec7224 */ /* 0x040fe200078e02ec */
[----:B------:R-:W-:Y:S01]  /*2b20*/  IABS R127, R11 ;  /* 0x0000000b007f7213 */ /* 0x000fe20000000000 */
[----:B------:R-:W-:Y:S01]  /*2b30*/  IMAD.MOV R7, RZ, RZ, -R2 ;  /* 0x000000ffff077224 */ /* 0x000fe200078e0a02 */
[----:B------:R-:W-:Y:S01]  /*2b40*/  STL [R1+0x23a0], R11 ;  /* 0x0023a00b01007387 */ /* 0x000fe20000100800 */
[----:B------:R-:W-:Y:S01]  /*2b50*/  IMAD R238, R8, R9, R238 ;  /* 0x0000000908ee7224 */ /* 0x000fe200078e02ee */
[----:B--2---:R-:W-:Y:S01]  /*2b60*/  IADD3 R13, R110, 0x76, RZ ;  /* 0x000000766e0d7810 */ /* 0x004fe20007ffe0ff */
[----:B------:R-:W-:Y:S01]  /*2b70*/  IMAD R243, R8, R5, R243 ;  /* 0x0000000508f37224 */ /* 0x000fe200078e02f3 */
[----:B------:R2:W-:Y:S01]  /*2b80*/  STL [R1+0x23b8], R6 ;  /* 0x0023b80601007387 */ /* 0x0005e20000100800 */
[----:B------:R-:W-:Y:S01]  /*2b90*/  IMAD.HI.U32 R2, R249, R245, RZ ;  /* 0x000000f5f9027227 */ /* 0x000fe200078e00ff */
[----:B-1----:R-:W-:-:S02]  /*2ba0*/  IADD3 R12, R110, 0x75, RZ ;  /* 0x000000756e0c7810 */ /* 0x002fc40007ffe0ff */
[----:B------:R1:W-:Y:S01]  /*2bb0*/  STL [R1+0x23bc], R10 ;  /* 0x0023bc0a01007387 */ /* 0x0003e20000100800 */
[----:B------:R-:W-:Y:S01]  /*2bc0*/  IMAD.MOV R9, RZ, RZ, -R4 ;  /* 0x000000ffff097224 */ /* 0x000fe200078e0a04 */
[C---:B------:R-:W-:Y:S01]  /*2bd0*/  IADD3 R21, R110.reuse, 0x7f, RZ ;  /* 0x0000007f6e157810 */ /* 0x040fe20007ffe0ff */
[C---:B------:R-:W-:Y:S01]  /*2be0*/  IMAD.HI.U32 R5, R249.reuse, R247, RZ ;  /* 0x000000f7f9057227 */ /* 0x040fe200078e00ff */
[----:B------:R3:W-:Y:S01]  /*2bf0*/  STL [R1+0x23c0], R16 ;  /* 0x0023c01001007387 */ /* 0x0007e20000100800 */
[----:B------:R-:W-:Y:S02]  /*2c00*/  IADD3 R26, R110, 0x82, RZ ;  /* 0x000000826e1a7810 */ /* 0x000fe40007ffe0ff */
[C---:B------:R-:W-:Y:S01]  /*2c10*/  IMAD.HI.U32 R4, R249.reuse, R246, RZ ;  /* 0x000000f6f9047227 */ /* 0x040fe200078e00ff */
[----:B--2---:R-:W-:Y:S01]  /*2c20*/  IABS R6, R6 ;  /* 0x0000000600067213 */ /* 0x004fe20000000000 */
[----:B------:R2:W-:Y:S01]  /*2c30*/  STL [R1+0x23c4], R15 ;  /* 0x0023c40f01007387 */ /* 0x0005e20000100800 */
[----:B-1----:R-:W-:Y:S01]  /*2c40*/  IABS R10, R10 ;  /* 0x0000000a000a7213 */ /* 0x002fe20000000000 */
[----:B------:R-:W-:Y:S01]  /*2c50*/  IMAD.MOV R2, RZ, RZ, -R2 ;  /* 0x000000ffff027224 */ /* 0x000fe200078e0a02 */
[----:B------:R-:W-:Y:S01]  /*2c60*/  IABS R22, R21 ;  /* 0x0000001500167213 */ /* 0x000fe20000000000 */
[----:B------:R-:W-:Y:S01]  /*2c70*/  IMAD.MOV R5, RZ, RZ, -R5 ;  /* 0x000000ffff057224 */ /* 0x000fe200078e0a05 */
[----:B------:R1:W-:Y:S01]  /*2c80*/  STL [R1+0x23cc], R14 ;  /* 0x0023cc0e01007387 */ /* 0x0003e20000100800 */
[----:B------:R-:W-:Y:S01]  /*2c90*/  IMAD R239, R8, R0, R239 ;  /* 0x0000000008ef7224 */ /* 0x000fe200078e02ef */
[----:B---3--:R-:W-:Y:S01]  /*2ca0*/  IADD3 R16, R110, 0x78, RZ ;  /* 0x000000786e107810 */ /* 0x008fe20007ffe0ff */
[----:B------:R-:W-:Y:S01]  /*2cb0*/  IMAD R242, R8, R9, R242 ;  /* 0x0000000908f27224 */ /* 0x000fe200078e02f2 */
[----:B------:R-:W-:Y:S01]  /*2cc0*/  IADD3 R9, -R4, RZ, RZ ;  /* 0x000000ff04097210 */ /* 0x000fe20007ffe1ff */
[----:B------:R-:W-:Y:S01]  /*2cd0*/  IMAD.HI.U32 R0, R249, R244, RZ ;  /* 0x000000f4f9007227 */ /* 0x000fe200078e00ff */
[----:B------:R-:W-:Y:S01]  /*2ce0*/  STL [R1+0x23e0], R12 ;  /* 0x0023e00c01007387 */ /* 0x000fe20000100800 */
[----:B------:R-:W-:-:S02]  /*2cf0*/  IADD3 R23, R110, 0x81, RZ ;  /* 0x000000816e177810 */ /* 0x000fc40007ffe0ff */
[C---:B------:R-:W-:Y:S01]  /*2d00*/  IMAD R245, R8.reuse, R2, R245 ;  /* 0x0000000208f57224 */ /* 0x040fe200078e02f5 */
[----:B------:R3:W-:Y:S01]  /*2d10*/  STL [R1+0x23e4], R13 ;  /* 0x0023e40d01007387 */ /* 0x0007e20000100800 */
[----:B------:R-:W-:Y:S01]  /*2d20*/  IMAD R247, R8, R5, R247 ;  /* 0x0000000508f77224 */ /* 0x000fe200078e02f7 */
[C---:B------:R-:W-:Y:S01]  /*2d30*/  IADD3 R24, R110.reuse, 0x83, RZ ;  /* 0x000000836e187810 */ /* 0x040fe20007ffe0ff */
[C---:B------:R-:W-:Y:S01]  /*2d40*/  IMAD.HI.U32 R2, R249.reuse, R126, RZ ;  /* 0x0000007ef9027227 */ /* 0x040fe200078e00ff */
[----:B------:R4:W-:Y:S01]  /*2d50*/  STL [R1+0x23e8], R17 ;  /* 0x0023e81101007387 */ /* 0x0009e20000100800 */
[----:B------:R-:W-:Y:S02]  /*2d60*/  IADD3 R25, R110, 0x84, RZ ;  /* 0x000000846e197810 */ /* 0x000fe40007ffe0ff */
[----:B------:R-:W-:Y:S01]  /*2d70*/  IMAD R240, R8, R7, R240 ;  /* 0x0000000708f07224 */ /* 0x000fe200078e02f0 */
[----:B------:R1:W-:Y:S01]  /*2d80*/  STL [R1+0x23ec], R16 ;  /* 0x0023ec1001007387 */ /* 0x0003e20000100800 */
[----:B------:R-:W-:Y:S01]  /*2d90*/  IMAD.HI.U32 R5, R249, R10, RZ ;  /* 0x0000000af9057227 */ /* 0x000fe200078e00ff */
[----:B------:R-:W-:-:S02]  /*2da0*/  IABS R144, R26 ;  /* 0x0000001a00907213 */ /* 0x000fc40000000000 */
[C---:B------:R-:W-:Y:S01]  /*2db0*/  IADD3 R27, R110.reuse, 0x86, RZ ;  /* 0x000000866e1b7810 */ /* 0x040fe20007ffe0ff */
[----:B------:R-:W-:Y:S01]  /*2dc0*/  IMAD.MOV R7, RZ, RZ, -R0 ;  /* 0x000000ffff077224 */ /* 0x000fe200078e0a00 */
[----:B------:R-:W-:Y:S01]  /*2dd0*/  IADD3 R28, R110, 0x87, RZ ;  /* 0x000000876e1c7810 */ /* 0x000fe20007ffe0ff */
[----:B------:R-:W-:Y:S01]  /*2de0*/  IMAD R246, R8, R9, R246 ;  /* 0x0000000908f67224 */ /* 0x000fe200078e02f6 */
[C---:B------:R-:W-:Y:S01]  /*2df0*/  IADD3 R30, R110.reuse, 0x88, RZ ;  /* 0x000000886e1e7810 */ /* 0x040fe20007ffe0ff */
[C---:B------:R-:W-:Y:S01]  /*2e00*/  IMAD.HI.U32 R0, R249.reuse, R108, RZ ;  /* 0x0000006cf9007227 */ /* 0x040fe200078e00ff */
[C---:B------:R-:W-:Y:S02]  /*2e10*/  IADD3 R29, R110.reuse, 0x89, RZ ;  /* 0x000000896e1d7810 */ /* 0x040fe40007ffe0ff */
[C---:B------:R-:W-:Y:S01]  /*2e20*/  IADD3 R31, R110.reuse, 0x8b, RZ ;  /* 0x0000008b6e1f7810 */ /* 0x040fe20007ffe0ff */
[----:B------:R-:W-:Y:S01]  /*2e30*/  IMAD.HI.U32 R4, R249, R6, RZ ;  /* 0x00000006f9047227 */ /* 0x000fe200078e00ff */
[----:B------:R-:W-:-:S02]  /*2e40*/  IADD3 R32, R110, 0x8c, RZ ;  /* 0x0000008c6e207810 */ /* 0x000fc40007ffe0ff */
[C---:B------:R-:W-:Y:S01]  /*2e50*/  IADD3 R34, R110.reuse, 0x8d, RZ ;  /* 0x0000008d6e227810 */ /* 0x040fe20007ffe0ff */
[----:B------:R-:W-:Y:S01]  /*2e60*/  IMAD.MOV R9, RZ, RZ, -R2 ;  /* 0x000000ffff097224 */ /* 0x000fe200078e0a02 */
[C---:B------:R-:W-:Y:S01]  /*2e70*/  IADD3 R2, R110.reuse, 0x7b, RZ ;  /* 0x0000007b6e027810 */ /* 0x040fe20007ffe0ff */
[----:B------:R-:W-:Y:S01]  /*2e80*/  IMAD.MOV R5, RZ, RZ, -R5 ;  /* 0x000000ffff057224 */ /* 0x000fe200078e0a05 */
[----:B------:R-:W-:Y:S01]  /*2e90*/  IADD3 R33, R110, 0x8e, RZ ;  /* 0x0000008e6e217810 */ /* 0x000fe20007ffe0ff */
[----:B------:R-:W-:Y:S01]  /*2ea0*/  IMAD R244, R8, R7, R244 ;  /* 0x0000000708f47224 */ /* 0x000fe200078e02f4 */
[----:B------:R-:W-:Y:S01]  /*2eb0*/  IABS R18, R2 ;  /* 0x0000000200127213 */ /* 0x000fe20000000000 */
[----:B------:R-:W-:Y:S01]  /*2ec0*/  IMAD.MOV R7, RZ, RZ, -R0 ;  /* 0x000000ffff077224 */ /* 0x000fe200078e0a00 */
[C---:B------:R-:W-:Y:S01]  /*2ed0*/  IADD3 R36, R110.reuse, 0x90, RZ ;  /* 0x000000906e247810 */ /* 0x040fe20007ffe0ff */
[----:B------:R-:W-:Y:S01]  /*2ee0*/  IMAD.MOV R11, RZ, RZ, -R4 ;  /* 0x000000ffff0b7224 */ /* 0x000fe200078e0a04 */
[----:B------:R-:W-:Y:S01]  /*2ef0*/  IADD3 R4, R110, 0x7a, RZ ;  /* 0x0000007a6e047810 */ /* 0x000fe20007ffe0ff */
[----:B------:R-:W-:Y:S01]  /*2f00*/  IMAD R126, R8, R9, R126 ;  /* 0x00000009087e7224 */ /* 0x000fe200078e027e */
[----:B------:R-:W-:Y:S01]  /*2f10*/  IADD3 R38, R110, 0x91, RZ ;  /* 0x000000916e267810 */ /* 0x000fe20007ffe0ff */
[C---:B------:R-:W-:Y:S01]  /*2f20*/  IMAD R9, R8.reuse, R5, R10 ;  /* 0x0000000508097224 */ /* 0x040fe200078e020a */
[----:B------:R-:W-:Y:S01]  /*2f30*/  IABS R10, R15 ;  /* 0x0000000f000a7213 */ /* 0x000fe20000000000 */
[C---:B------:R-:W-:Y:S01]  /*2f40*/  IMAD R108, R8.reuse, R7, R108 ;  /* 0x00000007086c7224 */ /* 0x040fe200078e026c */
[----:B------:R-:W-:Y:S01]  /*2f50*/  IABS R143, R4 ;  /* 0x00000004008f7213 */ /* 0x000fe20000000000 */
[----:B------:R-:W-:Y:S01]  /*2f60*/  IMAD R7, R8, R11, R6 ;  /* 0x0000000b08077224 */ /* 0x000fe200078e0206 */
[----:B------:R-:W-:Y:S01]  /*2f70*/  IABS R11, R14 ;  /* 0x0000000e000b7213 */ /* 0x000fe20000000000 */
[----:B--2---:R-:W-:Y:S01]  /*2f80*/  IMAD.HI.U32 R15, R249, R142, RZ ;  /* 0x0000008ef90f7227 */ /* 0x004fe200078e00ff */
[----:B-1----:R-:W-:-:S02]  /*2f90*/  IABS R14, R13 ;  /* 0x0000000d000e7213 */ /* 0x002fc40000000000 */
[C---:B------:R-:W-:Y:S01]  /*2fa0*/  IADD3 R6, R110.reuse, 0x79, RZ ;  /* 0x000000796e067810 */ /* 0x040fe20007ffe0ff */
[----:B---3--:R-:W-:Y:S01]  /*2fb0*/  IMAD.HI.U32 R13, R249, R10, RZ ;  /* 0x0000000af90d7227 */ /* 0x008fe200078e00ff */
[C---:B------:R-:W-:Y:S02]  /*2fc0*/  IADD3 R39, R110.reuse, 0x92, RZ ;  /* 0x000000926e277810 */ /* 0x040fe40007ffe0ff */
[C---:B------:R-:W-:Y:S01]  /*2fd0*/  IADD3 R37, R110.reuse, 0x93, RZ ;  /* 0x000000936e257810 */ /* 0x040fe20007ffe0ff */
[----:B------:R-:W-:Y:S01]  /*2fe0*/  IMAD.MOV R15, RZ, RZ, -R15 ;  /* 0x000000ffff0f7224 */ /* 0x000fe200078e0a0f */
[----:B------:R-:W-:Y:S01]  /*2ff0*/  IADD3 R13, -R13, RZ, RZ ;  /* 0x000000ff0d0d7210 */ /* 0x000fe20007ffe1ff */
[C---:B------:R-:W-:Y:S01]  /*3000*/  IMAD.HI.U32 R0, R249.reuse, R11, RZ ;  /* 0x0000000bf9007227 */ /* 0x040fe200078e00ff */
[----:B------:R1:W-:Y:S01]  /*3010*/  STL [R1+0x23f4], R6 ;  /* 0x0023f40601007387 */ /* 0x0003e20000100800 */
[----:B------:R-:W-:Y:S02]  /*3020*/  IADD3 R43, R110, 0x95, RZ ;  /* 0x000000956e2b7810 */ /* 0x000fe40007ffe0ff */
[C---:B------:R-:W-:Y:S01]  /*3030*/  IMAD R142, R8.reuse, R15, R142 ;  /* 0x0000000f088e7224 */ /* 0x040fe200078e028e */
[----:B------:R-:W-:Y:S01]  /*3040*/  IABS R15, R16 ;  /* 0x00000010000f7213 */ /* 0x000fe20000000000 */
[----:B------:R-:W-:Y:S01]  /*3050*/  IMAD R10, R8, R13, R10 ;  /* 0x0000000d080a7224 */ /* 0x000fe200078e020a */
[----:B------:R-:W-:Y:S01]  /*3060*/  IABS R13, R17 ;  /* 0x00000011000d7213 */ /* 0x000fe20000000000 */
[----:B------:R2:W-:Y:S01]  /*3070*/  STL [R1+0x241c], R4 ;  /* 0x00241c0401007387 */ /* 0x0005e20000100800 */
[C---:B----4-:R-:W-:Y:S01]  /*3080*/  IADD3 R17, R110.reuse, 0x7c, RZ ;  /* 0x0000007c6e117810 */ /* 0x050fe20007ffe0ff */
[----:B------:R-:W-:Y:S01]  /*3090*/  IMAD.MOV R0, RZ, RZ, -R0 ;  /* 0x000000ffff007224 */ /* 0x000fe200078e0a00 */
[----:B------:R-:W-:Y:S01]  /*30a0*/  IABS R16, R6 ;  /* 0x0000000600107213 */ /* 0x000fe20000000000 */
[----:B------:R-:W-:Y:S01]  /*30b0*/  STL [R1+0x2434], R2 ;  /* 0x0024340201007387 */ /* 0x000fe20000100800 */
[----:B-1----:R-:W-:Y:S01]  /*30c0*/  IADD3 R6, R110, 0x80, RZ ;  /* 0x000000806e067810 */ /* 0x002fe20007ffe0ff */
[----:B------:R-:W-:Y:S01]  /*30d0*/  IMAD R11, R8, R0, R11 ;  /* 0x00000000080b7224 */ /* 0x000fe200078e020b */
[----:B------:R-:W-:Y:S01]  /*30e0*/  IADD3 R40, R110, 0x96, RZ ;  /* 0x000000966e287810 */ /* 0x000fe20007ffe0ff */
[----:B------:R-:W-:Y:S01]  /*30f0*/  STL [R1+0x23fc], R17 ;  /* 0x0023fc1101007387 */ /* 0x000fe20000100800 */
[----:B------:R-:W-:Y:S01]  /*3100*/  IMAD.HI.U32 R0, R249, R18, RZ ;  /* 0x00000012f9007227 */ /* 0x000fe200078e00ff */
[----:B------:R-:W-:-:S02]  /*3110*/  IABS R146, R39 ;  /* 0x0000002700927213 */ /* 0x000fc40000000000 */
[----:B------:R1:W-:Y:S01]  /*3120*/  STL [R1+0x2404], R19 ;  /* 0x0024041301007387 */ /* 0x0003e20000100800 */
[C---:B--2---:R-:W-:Y:S01]  /*3130*/  IMAD.HI.U32 R4, R249.reuse, R15, RZ ;  /* 0x0000000ff9047227 */ /* 0x044fe200078e00ff */
[----:B------:R-:W-:Y:S02]  /*3140*/  IADD3 R0, -R0, RZ, RZ ;  /* 0x000000ff00007210 */ /* 0x000fe40007ffe1ff */
[----:B------:R-:W-:Y:S01]  /*3150*/  STL [R1+0x2408], R20 ;  /* 0x0024081401007387 */ /* 0x000fe20000100800 */
[----:B------:R-:W-:Y:S01]  /*3160*/  IMAD.MOV R4, RZ, RZ, -R4 ;  /* 0x000000ffff047224 */ /* 0x000fe200078e0a04 */
[----:B------:R-:W-:Y:S01]  /*3170*/  IADD3 R41, R110, 0x97, RZ ;  /* 0x000000976e297810 */ /* 0x000fe20007ffe0ff */
[C---:B------:R-:W-:Y:S01]  /*3180*/  IMAD R18, R8.reuse, R0, R18 ;  /* 0x0000000008127224 */ /* 0x040fe200078e0212 */
[----:B------:R2:W-:Y:S01]  /*3190*/  STL [R1+0x2430], R21 ;  /* 0x0024301501007387 */ /* 0x0005e20000100800 */
[----:B------:R-:W-:Y:S01]  /*31a0*/  IMAD R15, R8, R4, R15 ;  /* 0x00000004080f7224 */ /* 0x000fe200078e020f */
[----:B-1----:R-:W-:Y:S01]  /*31b0*/  IABS R19, R19 ;  /* 0x0000001300137213 */ /* 0x002fe20000000000 */
[----:B------:R-:W-:Y:S01]  /*31c0*/  IMAD.HI.U32 R3, R249, R162, RZ ;  /* 0x000000a2f9037227 */ /* 0x000fe200078e00ff */
[----:B------:R1:W-:Y:S01]  /*31d0*/  STL [R1+0x2448], R6 ;  /* 0x0024480601007387 */ /* 0x0003e20000100800 */
[----:B------:R-:W-:-:S02]  /*31e0*/  IADD3 R42, R110, 0x98, RZ ;  /* 0x000000986e2a7810 */ /* 0x000fc40007ffe0ff */
[C---:B------:R-:W-:Y:S01]  /*31f0*/  IMAD.HI.U32 R4, R249.reuse, R19, RZ ;  /* 0x00000013f9047227 */ /* 0x040fe200078e00ff */
[----:B------:R-:W-:Y:S01]  /*3200*/  STL [R1+0x2400], R23 ;  /* 0x0024001701007387 */ /* 0x000fe20000100800 */
[C---:B------:R-:W-:Y:S02]  /*3210*/  IADD3 R48, R110.reuse, 0x9a, RZ ;  /* 0x0000009a6e307810 */ /* 0x040fe40007ffe0ff */
[----:B--2---:R-:W-:Y:S01]  /*3220*/  IABS R21, R6 ;  /* 0x0000000600157213 */ /* 0x004fe20000000000 */
[----:B------:R-:W-:Y:S01]  /*3230*/  IMAD.MOV R4, RZ, RZ, -R4 ;  /* 0x000000ffff047224 */ /* 0x000fe200078e0a04 */
[----:B------:R2:W-:Y:S01]  /*3240*/  STL [R1+0x2418], R26 ;  /* 0x0024181a01007387 */ /* 0x0005e20000100800 */
[C---:B-1----:R-:W-:Y:S01]  /*3250*/  IADD3 R6, R110.reuse, 0x85, RZ ;  /* 0x000000856e067810 */ /* 0x042fe20007ffe0ff */
[C---:B------:R-:W-:Y:S01]  /*3260*/  IMAD.HI.U32 R2, R249.reuse, R143, RZ ;  /* 0x0000008ff9027227 */ /* 0x040fe200078e00ff */
[C---:B------:R-:W-:Y:S01]  /*3270*/  IADD3 R45, R110.reuse, 0x9b, RZ ;  /* 0x0000009b6e2d7810 */ /* 0x040fe20007ffe0ff */
[----:B------:R-:W-:Y:S01]  /*3280*/  STL [R1+0x2420], R24 ;  /* 0x0024201801007387 */ /* 0x000fe20000100800 */
[C---:B------:R-:W-:Y:S01]  /*3290*/  IADD3 R47, R110.reuse, 0x9c, RZ ;  /* 0x0000009c6e2f7810 */ /* 0x040fe20007ffe0ff */
[C---:B------:R-:W-:Y:S01]  /*32a0*/  IMAD.HI.U32 R0, R249.reuse, R21, RZ ;  /* 0x00000015f9007227 */ /* 0x040fe200078e00ff */
[C---:B------:R-:W-:Y:S01]  /*32b0*/  IADD3 R46, R110.reuse, 0x9d, RZ ;  /* 0x0000009d6e2e7810 */ /* 0x040fe20007ffe0ff */
[----:B------:R1:W-:Y:S01]  /*32c0*/  STL [R1+0x2444], R25 ;  /* 0x0024441901007387 */ /* 0x0003e20000100800 */
[----:B------:R-:W-:Y:S01]  /*32d0*/  IADD3 R49, R110, 0x9f, RZ ;  /* 0x0000009f6e317810 */ /* 0x000fe20007ffe0ff */
[----:B------:R-:W-:Y:S01]  /*32e0*/  IMAD R19, R8, R4, R19 ;  /* 0x0000000408137224 */ /* 0x000fe200078e0213 */
[----:B--2---:R-:W-:Y:S01]  /*32f0*/  IABS R26, R25 ;  /* 0x00000019001a7213 */ /* 0x004fe20000000000 */
[----:B------:R-:W-:Y:S01]  /*3300*/  IMAD.HI.U32 R4, R249, R144, RZ ;  /* 0x00000090f9047227 */ /* 0x000fe200078e00ff */
[----:B------:R2:W-:Y:S01]  /*3310*/  STL [R1+0x245c], R6 ;  /* 0x00245c0601007387 */ /* 0x0005e20000100800 */
[----:B------:R-:W-:-:S02]  /*3320*/  IADD3 R51, R110, 0xa0, RZ ;  /* 0x000000a06e337810 */ /* 0x000fc40007ffe0ff */
[----:B------:R-:W-:Y:S01]  /*3330*/  IMAD.MOV R0, RZ, RZ, -R0 ;  /* 0x000000ffff007224 */ /* 0x000fe200078e0a00 */
[----:B------:R-:W-:Y:S01]  /*3340*/  STL [R1+0x2414], R27 ;  /* 0x0024141b01007387 */ /* 0x000fe20000100800 */
[----:B-1----:R-:W-:Y:S01]  /*3350*/  IABS R25, R6 ;  /* 0x0000000600197213 */ /* 0x002fe20000000000 */
[----:B------:R-:W-:Y:S01]  /*3360*/  IMAD.MOV R4, RZ, RZ, -R4 ;  /* 0x000000ffff047224 */ /* 0x000fe200078e0a04 */
[----:B------:R-:W-:Y:S01]  /*3370*/  IABS R147, R48 ;  /* 0x0000003000937213 */ /* 0x000fe20000000000 */
[----:B------:R1:W-:Y:S01]  /*3380*/  STL [R1+0x242c], R28 ;  /* 0x00242c1c01007387 */ /* 0x0003e20000100800 */
[----:B------:R-:W-:Y:S01]  /*3390*/  IMAD R21, R8, R0, R21 ;  /* 0x0000000008157224 */ /* 0x000fe200078e0215 */
[C---:B--2---:R-:W-:Y:S01]  /*33a0*/  IADD3 R6, R110.reuse, 0x8a, RZ ;  /* 0x0000008a6e067810 */ /* 0x044fe20007ffe0ff */
[----:B------:R-:W-:Y:S01]  /*33b0*/  IMAD.HI.U32 R0, R249, R25, RZ ;  /* 0x00000019f9007227 */ /* 0x000fe200078e00ff */
[----:B------:R-:W-:Y:S01]  /*33c0*/  STL [R1+0x2438], R30 ;  /* 0x0024381e01007387 */ /* 0x000fe20000100800 */
[----:B------:R-:W-:-:S02]  /*33d0*/  IADD3 R50, R110, 0xa1, RZ ;  /* 0x000000a16e327810 */ /* 0x000fc40007ffe0ff */
[C---:B------:R-:W-:Y:S01]  /*33e0*/  IMAD R144, R8.reuse, R4, R144 ;  /* 0x0000000408907224 */ /* 0x040fe200078e0290 */
[----:B------:R-:W-:Y:S01]  /*33f0*/  STL [R1+0x2458], R29 ;  /* 0x0024581d01007387 */ /* 0x000fe20000100800 */
[----:B------:R-:W-:Y:S01]  /*3400*/  IMAD.MOV R0, RZ, RZ, -R0 ;  /* 0x000000ffff007224 */ /* 0x000fe200078e0a00 */
[----:B-1----:R-:W-:Y:S01]  /*3410*/  IABS R28, R28 ;  /* 0x0000001c001c7213 */ /* 0x002fe20000000000 */
[----:B------:R-:W-:Y:S01]  /*3420*/  IMAD.MOV R2, RZ, RZ, -R2 ;  /* 0x000000ffff027224 */ /* 0x000fe200078e0a02 */
[----:B------:R-:W-:Y:S01]  /*3430*/  IABS R145, R6 ;  /* 0x0000000600917213 */ /* 0x000fe20000000000 */
[----:B------:R1:W-:Y:S01]  /*3440*/  STL [R1+0x2470], R6 ;  /* 0x0024700601007387 */ /* 0x0003e20000100800 */
[----:B------:R-:W-:Y:S01]  /*3450*/  IMAD R25, R8, R0, R25 ;  /* 0x0000000008197224 */ /* 0x000fe200078e0219 */
[C---:B------:R-:W-:Y:S01]  /*3460*/  IADD3 R52, R110.reuse, 0xa2, RZ ;  /* 0x000000a26e347810 */ /* 0x040fe20007ffe0ff */
[----:B------:R-:W-:Y:S01]  /*3470*/  IMAD.HI.U32 R4, R249, R28, RZ ;  /* 0x0000001cf9047227 */ /* 0x000fe200078e00ff */
[----:B------:R-:W-:Y:S01]  /*3480*/  STL [R1+0x2428], R31 ;  /* 0x0024281f01007387 */ /* 0x000fe20000100800 */
[----:B------:R-:W-:-:S02]  /*3490*/  IADD3 R53, R110, 0xa4, RZ ;  /* 0x000000a46e357810 */ /* 0x000fc40007ffe0ff */
[C---:B------:R-:W-:Y:S01]  /*34a0*/  IMAD.HI.U32 R0, R249.reuse, R145, RZ ;  /* 0x00000091f9007227 */ /* 0x040fe200078e00ff */
[----:B------:R-:W-:Y:S01]  /*34b0*/  IADD3 R4, -R4, RZ, RZ ;  /* 0x000000ff04047210 */ /* 0x000fe20007ffe1ff */
[----:B------:R2:W-:Y:S01]  /*34c0*/  STL [R1+0x2440], R32 ;  /* 0x0024402001007387 */ /* 0x0005e20000100800 */
[C---:B-1----:R-:W-:Y:S01]  /*34d0*/  IADD3 R6, R110.reuse, 0x8f, RZ ;  /* 0x0000008f6e067810 */ /* 0x042fe20007ffe0ff */
[----:B------:R-:W-:Y:S01]  /*34e0*/  IMAD.MOV R0, RZ, RZ, -R0 ;  /* 0x000000ffff007224 */ /* 0x000fe200078e0a00 */
[----:B------:R-:W-:Y:S01]  /*34f0*/  IADD3 R55, R110, 0xa5, RZ ;  /* 0x000000a56e377810 */ /* 0x000fe20007ffe0ff */
[C---:B------:R-:W-:Y:S01]  /*3500*/  IMAD R28, R8.reuse, R4, R28 ;  /* 0x00000004081c7224 */ /* 0x040fe200078e021c */
[----:B------:R-:W-:Y:S01]  /*3510*/  STL [R1+0x244c], R34 ;  /* 0x00244c2201007387 */ /* 0x000fe20000100800 */
[----:B------:R-:W-:Y:S01]  /*3520*/  IABS R35, R6 ;  /* 0x0000000600237213 */ /* 0x000fe20000000000 */
[----:B------:R-:W-:Y:S01]  /*3530*/  IMAD R145, R8, R0, R145 ;  /* 0x0000000008917224 */ /* 0x000fe200078e0291 */
[----:B------:R-:W-:Y:S01]  /*3540*/  IABS R148, R52 ;  /* 0x0000003400947213 */ /* 0x000fe20000000000 */
[----:B------:R-:W-:Y:S01]  /*3550*/  STL [R1+0x246c], R33 ;  /* 0x00246c2101007387 */ /* 0x000fe20000100800 */
[----:B--2---:R-:W-:Y:S01]  /*3560*/  IABS R32, R32 ;  /* 0x0000002000207213 */ /* 0x004fe20000000000 */
[C---:B------:R-:W-:Y:S01]  /*3570*/  IMAD.HI.U32 R0, R249.reuse, R35, RZ ;  /* 0x00000023f9007227 */ /* 0x040fe200078e00ff */
[C---:B------:R-:W-:Y:S01]  /*3580*/  IADD3 R54, R110.reuse, 0xa6, RZ ;  /* 0x000000a66e367810 */ /* 0x040fe20007ffe0ff */
[----:B------:R1:W-:Y:S01]  /*3590*/  STL [R1+0x2484], R6 ;  /* 0x0024840601007387 */ /* 0x0003e20000100800 */
[----:B------:R-:W-:Y:S01]  /*35a0*/  IADD3 R56, R110, 0xa7, RZ ;  /* 0x000000a76e387810 */ /* 0x000fe20007ffe0ff */
[C---:B------:R-:W-:Y:S01]  /*35b0*/  IMAD.HI.U32 R4, R249.reuse, R32, RZ ;  /* 0x00000020f9047227 */ /* 0x040fe200078e00ff */
[----:B------:R-:W-:Y:S01]  /*35c0*/  IADD3 R0, -R0, RZ, RZ ;  /* 0x000000ff00007210 */ /* 0x000fe20007ffe1ff */
[----:B------:R-:W-:Y:S01]  /*35d0*/  STL [R1+0x243c], R36 ;  /* 0x00243c2401007387 */ /* 0x000fe20000100800 */
[C---:B------:R-:W-:Y:S01]  /*35e0*/  IADD3 R61, R110.reuse, 0xaa, RZ ;  /* 0x000000aa6e3d7810 */ /* 0x040fe20007ffe0ff */
[----:B------:R-:W-:Y:S01]  /*35f0*/  IMAD.MOV R4, RZ, RZ, -R4 ;  /* 0x000000ffff047224 */ /* 0x000fe200078e0a04 */
[----:B------:R-:W-:Y:S01]  /*3600*/  IADD3 R59, R110, 0xa9, RZ ;  /* 0x000000a96e3b7810 */ /* 0x000fe20007ffe0ff */
[----:B------:R2:W-:Y:S01]  /*3610*/  STL [R1+0x2454], R38 ;  /* 0x0024542601007387 */ /* 0x0005e20000100800 */
[----:B------:R-:W-:Y:S01]  /*3620*/  IMAD R35, R8, R0, R35 ;  /* 0x0000000008237224 */ /* 0x000fe200078e0223 */
[----:B-1----:R-:W-:Y:S01]  /*3630*/  IADD3 R6, R110, 0x94, RZ ;  /* 0x000000946e067810 */ /* 0x002fe20007ffe0ff */
[----:B------:R-:W-:Y:S01]  /*3640*/  IMAD R32, R8, R4, R32 ;  /* 0x0000000408207224 */ /* 0x000fe200078e0220 */
[----:B------:R1:W-:Y:S01]  /*3650*/  STL [R1+0x2460], R39 ;  /* 0x0024602701007387 */ /* 0x0003e20000100800 */
[----:B------:R-:W-:Y:S01]  /*3660*/  IADD3 R58, R110, 0xab, RZ ;  /* 0x000000ab6e3a7810 */ /* 0x000fe20007ffe0ff */
[----:B------:R-:W-:Y:S01]  /*3670*/  IMAD R143, R8, R2, R143 ;  /* 0x00000002088f7224 */ /* 0x000fe200078e028f */
[C---:B------:R-:W-:Y:S01]  /*3680*/  IADD3 R60, R110.reuse, 0xac, RZ ;  /* 0x000000ac6e3c7810 */ /* 0x040fe20007ffe0ff */
[----:B------:R3:W-:Y:S01]  /*3690*/  STL [R1+0x2480], R37 ;  /* 0x0024802501007387 */ /* 0x0007e20000100800 */
[----:B------:R-:W-:Y:S01]  /*36a0*/  IABS R149, R61 ;  /* 0x0000003d00957213 */ /* 0x000fe20000000000 */
[----:B------:R-:W-:Y:S01]  /*36b0*/  IMAD.HI.U32 R2, R249, R22, RZ ;  /* 0x00000016f9027227 */ /* 0x000fe200078e00ff */
[----:B--2---:R-:W-:Y:S01]  /*36c0*/  IABS R38, R38 ;  /* 0x0000002600267213 */ /* 0x004fe20000000000 */
[----:B------:R2:W-:Y:S01]  /*36d0*/  STL [R1+0x24a8], R6 ;  /* 0x0024a80601007387 */ /* 0x0005e20000100800 */
[----:B------:R-:W-:-:S02]  /*36e0*/  IADD3 R63, R110, 0xae, RZ ;  /* 0x000000ae6e3f7810 */ /* 0x000fc40007ffe0ff */
[----:B-1----:R-:W-:Y:S01]  /*36f0*/  IABS R39, R37 ;  /* 0x0000002500277213 */ /* 0x002fe20000000000 */
[C---:B------:R-:W-:Y:S01]  /*3700*/  IMAD.HI.U32 R4, R249.reuse, R38, RZ ;  /* 0x00000026f9047227 */ /* 0x040fe200078e00ff */
[----:B------:R-:W-:Y:S01]  /*3710*/  STL [R1+0x2450], R43 ;  /* 0x0024502b01007387 */ /* 0x000fe20000100800 */
[----:B---3--:R-:W-:Y:S02]  /*3720*/  IABS R37, R6 ;  /* 0x0000000600257213 */ /* 0x008fe40000000000 */
[----:B------:R-:W-:Y:S01]  /*3730*/  IMAD.MOV R4, RZ, RZ, -R4 ;  /* 0x000000ffff047224 */ /* 0x000fe200078e0a04 */
[----:B------:R1:W-:Y:S01]  /*3740*/  STL [R1+0x2468], R40 ;  /* 0x0024682801007387 */ /* 0x0003e20000100800 */
[C---:B--2---:R-:W-:Y:S01]  /*3750*/  IADD3 R6, R110.reuse, 0x99, RZ ;  /* 0x000000996e067810 */ /* 0x044fe20007ffe0ff */
[----:B------:R-:W-:Y:S01]  /*3760*/  IMAD.HI.U32 R0, R249, R37, RZ ;  /* 0x00000025f9007227 */ /* 0x000fe200078e00ff */
[----:B------:R-:W-:Y:S01]  /*3770*/  IADD3 R62, R110, 0xaf, RZ ;  /* 0x000000af6e3e7810 */ /* 0x000fe20007ffe0ff */
[----:B------:R-:W-:Y:S01]  /*3780*/  STL [R1+0x2474], R41 ;  /* 0x0024742901007387 */ /* 0x000fe20000100800 */
[----:B------:R-:W-:Y:S01]  /*3790*/  IABS R44, R6 ;  /* 0x00000006002c7213 */ /* 0x000fe20000000000 */
[----:B------:R-:W-:Y:S01]  /*37a0*/  IMAD R38, R8, R4, R38 ;  /* 0x0000000408267224 */ /* 0x000fe200078e0226 */
[----:B------:R-:W-:Y:S01]  /*37b0*/  IADD3 R64, R110, 0xb0, RZ ;  /* 0x000000b06e407810 */ /* 0x000fe20007ffe0ff */
[----:B------:R-:W-:Y:S01]  /*37c0*/  STL [R1+0x24a4], R42 ;  /* 0x0024a42a01007387 */ /* 0x000fe20000100800 */
[----:B------:R-:W-:Y:S01]  /*37d0*/  IMAD.MOV R0, RZ, RZ, -R0 ;  /* 0x000000ffff007224 */ /* 0x000fe200078e0a00 */
[----:B-1----:R-:W-:-:S02]  /*37e0*/  IABS R40, R40 ;  /* 0x0000002800287213 */ /* 0x002fc40000000000 */
[----:B------:R1:W-:Y:S01]  /*37f0*/  STL [R1+0x24c4], R6 ;  /* 0x0024c40601007387 */ /* 0x0003e20000100800 */
[----:B------:R-:W-:Y:S01]  /*3800*/  IMAD R37, R8, R0, R37 ;  /* 0x0000000008257224 */ /* 0x000fe200078e0225 */
[C---:B------:R-:W-:Y:S01]  /*3810*/  IADD3 R65, R110.reuse, 0xb1, RZ ;  /* 0x000000b16e417810 */ /* 0x040fe20007ffe0ff */
[C---:B------:R-:W-:Y:S01]  /*3820*/  IMAD.HI.U32 R4, R249.reuse, R40, RZ ;  /* 0x00000028f9047227 */ /* 0x040fe200078e00ff */
[----:B------:R2:W-:Y:S01]  /*3830*/  STL [R1+0x2464], R48 ;  /* 0x0024643001007387 */ /* 0x0005e20000100800 */
[C---:B------:R-:W-:Y:S02]  /*3840*/  IADD3 R67, R110.reuse, 0xb3, RZ ;  /* 0x000000b36e437810 */ /* 0x040fe40007ffe0ff */
[----:B------:R-:W-:Y:S01]  /*3850*/  IMAD.MOV R4, RZ, RZ, -R4 ;  /* 0x000000ffff047224 */ /* 0x000fe200078e0a04 */
[----:B------:R3:W-:Y:S01]  /*3860*/  STL [R1+0x247c], R45 ;  /* 0x00247c2d01007387 */ /* 0x0007e20000100800 */
[----:B------:R-:W-:Y:S01]  /*3870*/  IMAD.HI.U32 R0, R249, R44, RZ ;  /* 0x0000002cf9007227 */ /* 0x000fe200078e00ff */
[----:B-1----:R-:W-:-:S02]  /*3880*/  IADD3 R6, R110, 0x9e, RZ ;  /* 0x0000009e6e067810 */ /* 0x002fc40007ffe0ff */
[----:B------:R-:W-:Y:S01]  /*3890*/  STL [R1+0x248c], R47 ;  /* 0x00248c2f01007387 */ /* 0x000fe20000100800 */
[----:B------:R-:W-:Y:S01]  /*38a0*/  IMAD R40, R8, R4, R40 ;  /* 0x0000000408287224 */ /* 0x000fe200078e0228 */
[----:B--2---:R-:W-:Y:S01]  /*38b0*/  IABS R48, R6 ;  /* 0x0000000600307213 */ /* 0x004fe20000000000 */
[----:B------:R-:W-:Y:S01]  /*38c0*/  IMAD.MOV R0, RZ, RZ, -R0 ;  /* 0x000000ffff007224 */ /* 0x000fe200078e0a00 */
[----:B------:R-:W-:Y:S01]  /*38d0*/  STL [R1+0x24c0], R46 ;  /* 0x0024c02e01007387 */ /* 0x000fe20000100800 */
[----:B------:R-:W-:Y:S02]  /*38e0*/  IADD3 R66, R110, 0xb4, RZ ;  /* 0x000000b46e427810 */ /* 0x000fe40007ffe0ff */
[----:B---3--:R-:W-:Y:S01]  /*38f0*/  IABS R45, R45 ;  /* 0x0000002d002d7213 */ /* 0x008fe20000000000 */
[----:B------:R1:W-:Y:S01]  /*3900*/  STL [R1+0x24f0], R6 ;  /* 0x0024f00601007387 */ /* 0x0003e20000100800 */
[----:B------:R-:W-:Y:S01]  /*3910*/  IMAD R44, R8, R0, R44 ;  /* 0x00000000082c7224 */ /* 0x000fe200078e022c */
[C---:B------:R-:W-:Y:S01]  /*3920*/  IADD3 R68, R110.reuse, 0xb5, RZ ;  /* 0x000000b56e447810 */ /* 0x040fe20007ffe0ff */
[----:B------:R-:W-:Y:S01]  /*3930*/  IMAD.HI.U32 R0, R249, R48, RZ ;  /* 0x00000030f9007227 */ /* 0x000fe200078e00ff */
[----:B------:R-:W-:Y:S01]  /*3940*/  STL [R1+0x2478], R49 ;  /* 0x0024783101007387 */ /* 0x000fe20000100800 */
[----:B------:R-:W-:-:S02]  /*3950*/  IADD3 R69, R110, 0xb6, RZ ;  /* 0x000000b66e457810 */ /* 0x000fc40007ffe0ff */
[----:B------:R-:W-:Y:S01]  /*3960*/  IMAD.HI.U32 R4, R249, R45, RZ ;  /* 0x0000002df9047227 */ /* 0x000fe200078e00ff */
[----:B------:R2:W-:Y:S01]  /*3970*/  STL [R1+0x24a0], R51 ;  /* 0x0024a03301007387 */ /* 0x0005e20000100800 */
[C---:B------:R-:W-:Y:S02]  /*3980*/  IADD3 R70, R110.reuse, 0xb8, RZ ;  /* 0x000000b86e467810 */ /* 0x040fe40007ffe0ff */
[----:B-1----:R-:W-:Y:S01]  /*3990*/  IADD3 R6, R110, 0xa3, RZ ;  /* 0x000000a36e067810 */ /* 0x002fe20007ffe0ff */
[----:B------:R-:W-:Y:S01]  /*39a0*/  STL [R1+0x24b8], R50 ;  /* 0x0024b83201007387 */ /* 0x000fe20000100800 */
[----:B------:R-:W-:Y:S01]  /*39b0*/  IADD3 R4, -R4, RZ, RZ ;  /* 0x000000ff04047210 */ /* 0x000fe20007ffe1ff */
[----:B------:R-:W-:Y:S01]  /*39c0*/  IMAD.MOV R0, RZ, RZ, -R0 ;  /* 0x000000ffff007224 */ /* 0x000fe200078e0a00 */
[C---:B------:R-:W-:Y:S01]  /*39d0*/  IADD3 R72, R110.reuse, 0xb9, RZ ;  /* 0x000000b96e487810 */ /* 0x040fe20007ffe0ff */
[----:B------:R1:W-:Y:S01]  /*39e0*/  STL [R1+0x24ec], R52 ;  /* 0x0024ec3401007387 */ /* 0x0003e20000100800 */
[----:B------:R-:W-:Y:S01]  /*39f0*/  IADD3 R74, R110, 0xba, RZ ;  /* 0x000000ba6e4a7810 */ /* 0x000fe20007ffe0ff */
[C---:B------:R-:W-:Y:S01]  /*3a00*/  IMAD R45, R8.reuse, R4, R45 ;  /* 0x00000004082d7224 */ /* 0x040fe200078e022d */
[----:B--2---:R-:W-:Y:S01]  /*3a10*/  IABS R51, R51 ;  /* 0x0000003300337213 */ /* 0x004fe20000000000 */
[----:B------:R2:W-:Y:S01]  /*3a20*/  STL [R1+0x250c], R6 ;  /* 0x00250c0601007387 */ /* 0x0005e20000100800 */
[----:B------:R-:W-:Y:S01]  /*3a30*/  IMAD R48, R8, R0, R48 ;  /* 0x0000000008307224 */ /* 0x000fe200078e0230 */
[----:B------:R-:W-:-:S02]  /*3a40*/  IADD3 R3, -R3, RZ, RZ ;  /* 0x000000ff03037210 */ /* 0x000fc40007ffe1ff */
[C---:B------:R-:W-:Y:S01]  /*3a50*/  IMAD.HI.U32 R4, R249.reuse, R51, RZ ;  /* 0x00000033f9047227 */ /* 0x040fe200078e00ff */
[----:B------:R-:W-:Y:S01]  /*3a60*/  STL [R1+0x249c], R53 ;  /* 0x00249c3501007387 */ /* 0x000fe20000100800 */
[----:B-1----:R-:W-:Y:S02]  /*3a70*/  IABS R52, R6 ;  /* 0x0000000600347213 */ /* 0x002fe40000000000 */
[----:B------:R-:W-:Y:S01]  /*3a80*/  IMAD.MOV R4, RZ, RZ, -R4 ;  /* 0x000000ffff047224 */ /* 0x000fe200078e0a04 */
[----:B------:R1:W-:Y:S01]  /*3a90*/  STL [R1+0x24bc], R55 ;  /* 0x0024bc3701007387 */ /* 0x0003e20000100800 */
[C---:B--2---:R-:W-:Y:S01]  /*3aa0*/  IADD3 R6, R110.reuse, 0xa8, RZ ;  /* 0x000000a86e067810 */ /* 0x044fe20007ffe0ff */
[C---:B------:R-:W-:Y:S01]  /*3ab0*/  IMAD.HI.U32 R0, R249.reuse, R52, RZ ;  /* 0x00000034f9007227 */ /* 0x040fe200078e00ff */
[----:B------:R-:W-:Y:S01]  /*3ac0*/  IADD3 R73, R110, 0xbb, RZ ;  /* 0x000000bb6e497810 */ /* 0x000fe20007ffe0ff */
[----:B------:R-:W-:Y:S01]  /*3ad0*/  STL [R1+0x24d4], R54 ;  /* 0x0024d43601007387 */ /* 0x000fe20000100800 */
[----:B------:R-:W-:Y:S01]  /*3ae0*/  IABS R57, R6 ;  /* 0x0000000600397213 */ /* 0x000fe20000000000 */
[----:B------:R-:W-:Y:S01]  /*3af0*/  IMAD R51, R8, R4, R51 ;  /* 0x0000000408337224 */ /* 0x000fe200078e0233 */
[----:B------:R-:W-:Y:S01]  /*3b00*/  IADD3 R0, -R0, RZ, RZ ;  /* 0x000000ff00007210 */ /* 0x000fe20007ffe1ff */
[----:B------:R-:W-:Y:S01]  /*3b10*/  STL [R1+0x2508], R56 ;  /* 0x0025083801007387 */ /* 0x000fe20000100800 */
[----:B------:R-:W-:Y:S01]  /*3b20*/  IABS R151, R74 ;  /* 0x0000004a00977213 */ /* 0x000fe20000000000 */
[C---:B------:R-:W-:Y:S01]  /*3b30*/  IMAD R162, R8.reuse, R3, R162 ;  /* 0x0000000308a27224 */ /* 0x040fe200078e02a2 */
[----:B-1----:R-:W-:Y:S01]  /*3b40*/  IABS R55, R55 ;  /* 0x0000003700377213 */ /* 0x002fe20000000000 */
[----:B------:R1:W-:Y:S01]  /*3b50*/  STL [R1+0x2520], R6 ;  /* 0x0025200601007387 */ /* 0x0003e20000100800 */
[----:B------:R-:W-:Y:S01]  /*3b60*/  IMAD R52, R8, R0, R52 ;  /* 0x0000000008347224 */ /* 0x000fe200078e0234 */
[C---:B------:R-:W-:Y:S01]  /*3b70*/  IADD3 R75, R110.reuse, 0xbe, RZ ;  /* 0x000000be6e4b7810 */ /* 0x040fe20007ffe0ff */
[----:B------:R-:W-:Y:S01]  /*3b80*/  IMAD.HI.U32 R0, R249, R57, RZ ;  /* 0x00000039f9007227 */ /* 0x000fe200078e00ff */
[----:B------:R-:W-:Y:S01]  /*3b90*/  STL [R1+0x24b4], R59 ;  /* 0x0024b43b01007387 */ /* 0x000fe20000100800 */
[----:B------:R-:W-:-:S02]  /*3ba0*/  IADD3 R77, R110, 0xbf, RZ ;  /* 0x000000bf6e4d7810 */ /* 0x000fc40007ffe0ff */
[C---:B------:R-:W-:Y:S01]  /*3bb0*/  IMAD.HI.U32 R4, R249.reuse, R55, RZ ;  /* 0x00000037f9047227 */ /* 0x040fe200078e00ff */
[----:B------:R2:W-:Y:S01]  /*3bc0*/  STL [R1+0x24e8], R61 ;  /* 0x0024e83d01007387 */ /* 0x0005e20000100800 */
[C---:B------:R-:W-:Y:S02]  /*3bd0*/  IADD3 R78, R110.reuse, 0xc0, RZ ;  /* 0x000000c06e4e7810 */ /* 0x040fe40007ffe0ff */
[----:B------:R-:W-:Y:S01]  /*3be0*/  IMAD.MOV R4, RZ, RZ, -R4 ;  /* 0x000000ffff047224 */ /* 0x000fe200078e0a04 */
[C---:B-1----:R-:W-:Y:S01]  /*3bf0*/  IADD3 R6, R110.reuse, 0xad, RZ ;  /* 0x000000ad6e067810 */ /* 0x042fe20007ffe0ff */
[----:B------:R-:W-:Y:S01]  /*3c00*/  STL [R1+0x24f8], R58 ;  /* 0x0024f83a01007387 */ /* 0x000fe20000100800 */
[----:B------:R-:W-:Y:S01]  /*3c10*/  IMAD.MOV R0, RZ, RZ, -R0 ;  /* 0x000000ffff007224 */ /* 0x000fe200078e0a00 */
[----:B------:R-:W-:Y:S01]  /*3c20*/  IADD3 R83, R110, 0xc2, RZ ;  /* 0x000000c26e537810 */ /* 0x000fe20007ffe0ff */
[----:B------:R-:W-:Y:S01]  /*3c30*/  IMAD R55, R8, R4, R55 ;  /* 0x0000000408377224 */ /* 0x000fe200078e0237 */
[----:B------:R-:W-:Y:S01]  /*3c40*/  STL [R1+0x251c], R60 ;  /* 0x00251c3c01007387 */ /* 0x000fe20000100800 */
[----:B------:R-:W-:Y:S01]  /*3c50*/  IMAD.HI.U32 R4, R249, R149, RZ ;  /* 0x00000095f9047227 */ /* 0x000fe200078e00ff */
[----:B--2---:R-:W-:-:S02]  /*3c60*/  IABS R61, R6 ;  /* 0x00000006003d7213 */ /* 0x004fc40000000000 */
[----:B------:R1:W-:Y:S01]  /*3c70*/  STL [R1+0x2528], R6 ;  /* 0x0025280601007387 */ /* 0x0003e20000100800 */
[----:B------:R-:W-:Y:S01]  /*3c80*/  IMAD.MOV R4, RZ, RZ, -R4 ;  /* 0x000000ffff047224 */ /* 0x000fe200078e0a04 */
[----:B------:R-:W-:Y:S01]  /*3c90*/  IADD3 R79, R110, 0xc3, RZ ;  /* 0x000000c36e4f7810 */ /* 0x000fe20007ffe0ff */
[----:B------:R-:W-:Y:S01]  /*3ca0*/  IMAD R57, R8, R0, R57 ;  /* 0x0000000008397224 */ /* 0x000fe200078e0239 */
[----:B------:R-:W-:Y:S01]  /*3cb0*/  STL [R1+0x24b0], R63 ;  /* 0x0024b03f01007387 */ /* 0x000fe20000100800 */
[C---:B------:R-:W-:Y:S01]  /*3cc0*/  IMAD.HI.U32 R0, R249.reuse, R61, RZ ;  /* 0x0000003df9007227 */ /* 0x040fe200078e00ff */
[----:B------:R-:W-:Y:S02]  /*3cd0*/  IADD3 R81, R110, 0xc4, RZ ;  /* 0x000000c46e517810 */ /* 0x000fe40007ffe0ff */
[----:B------:R2:W-:Y:S01]  /*3ce0*/  STL [R1+0x24e4], R62 ;  /* 0x0024e43e01007387 */ /* 0x0005e20000100800 */
[----:B------:R-:W-:Y:S01]  /*3cf0*/  IMAD R149, R8, R4, R149 ;  /* 0x0000000408957224 */ /* 0x000fe200078e0295 */
[----:B-1----:R-:W-:Y:S01]  /*3d00*/  IADD3 R6, R110, 0xb2, RZ ;  /* 0x000000b26e067810 */ /* 0x002fe20007ffe0ff */
[----:B------:R-:W-:Y:S01]  /*3d10*/  IMAD.MOV R0, RZ, RZ, -R0 ;  /* 0x000000ffff007224 */ /* 0x000fe200078e0a00 */
[----:B------:R-:W-:Y:S01]  /*3d20*/  STL [R1+0x2504], R64 ;  /* 0x0025044001007387 */ /* 0x000fe20000100800 */
[----:B------:R-:W-:Y:S01]  /*3d30*/  IMAD.HI.U32 R3, R249, R167, RZ ;  /* 0x000000a7f9037227 */ /* 0x000fe200078e00ff */
[----:B------:R-:W-:-:S02]  /*3d40*/  IABS R150, R6 ;  /* 0x0000000600967213 */ /* 0x000fc40000000000 */
[----:B------:R-:W-:Y:S01]  /*3d50*/  STL [R1+0x2524], R65 ;  /* 0x0025244101007387 */ /* 0x000fe20000100800 */
[----:B------:R-:W-:Y:S01]  /*3d60*/  IMAD R61, R8, R0, R61 ;  /* 0x00000000083d7224 */ /* 0x000fe200078e023d */
[----:B--2---:R-:W-:Y:S01]  /*3d70*/  IABS R62, R62 ;  /* 0x0000003e003e7213 */ /* 0x004fe20000000000 */
[C---:B------:R-:W-:Y:S01]  /*3d80*/  IMAD.HI.U32 R0, R249.reuse, R150, RZ ;  /* 0x00000096f9007227 */ /* 0x040fe200078e00ff */
[----:B------:R1:W-:Y:S01]  /*3d90*/  STL [R1+0x2538], R6 ;  /* 0x0025380601007387 */ /* 0x0003e20000100800 */
[----:B------:R-:W-:Y:S02]  /*3da0*/  IADD3 R82, R110, 0xc5, RZ ;  /* 0x000000c56e527810 */ /* 0x000fe40007ffe0ff */
[C---:B------:R-:W-:Y:S01]  /*3db0*/  IMAD.HI.U32 R4, R249.reuse, R62, RZ ;  /* 0x0000003ef9047227 */ /* 0x040fe200078e00ff */
[----:B------:R-:W-:Y:S01]  /*3dc0*/  STL [R1+0x24ac], R67 ;  /* 0x0024ac4301007387 */ /* 0x000fe20000100800 */
[----:B------:R-:W-:Y:S02]  /*3dd0*/  IABS R152, R83 ;  /* 0x0000005300987213 */ /* 0x000fe40000000000 */
[----:B------:R-:W-:Y:S01]  /*3de0*/  IMAD.MOV R0, RZ, RZ, -R0 ;  /* 0x000000ffff007224 */ /* 0x000fe200078e0a00 */
[----:B------:R-:W-:Y:S01]  /*3df0*/  IADD3 R4, -R4, RZ, RZ ;  /* 0x000000ff04047210 */ /* 0x000fe20007ffe1ff */
[----:B------:R2:W-:Y:S01]  /*3e00*/  STL [R1+0x24e0], R66 ;  /* 0x0024e04201007387 */ /* 0x0005e20000100800 */
[----:B-1----:R-:W-:Y:S01]  /*3e10*/  IADD3 R6, R110, 0xb7, RZ ;  /* 0x000000b76e067810 */ /* 0x002fe20007ffe0ff */
[----:B------:R-:W-:Y:S01]  /*3e20*/  IMAD R150, R8, R0, R150 ;  /* 0x0000000008967224 */ /* 0x000fe200078e0296 */
[----:B------:R-:W-:Y:S01]  /*3e30*/  IADD3 R85, R110, 0xc8, RZ ;  /* 0x000000c86e557810 */ /* 0x000fe20007ffe0ff */
[----:B------:R-:W-:Y:S01]  /*3e40*/  IMAD R62, R8, R4, R62 ;  /* 0x00000004083e7224 */ /* 0x000fe200078e023e */
[----:B------:R-:W-:Y:S01]  /*3e50*/  STL [R1+0x2500], R68 ;  /* 0x0025004401007387 */ /* 0x000fe20000100800 */
[----:B------:R-:W-:Y:S01]  /*3e60*/  IABS R71, R6 ;  /* 0x0000000600477213 */ /* 0x000fe20000000000 */
[----:B------:R-:W-:Y:S01]  /*3e70*/  IMAD.MOV R3, RZ, RZ, -R3 ;  /* 0x000000ffff037224 */ /* 0x000fe200078e0a03 */
[C---:B------:R-:W-:Y:S01]  /*3e80*/  IADD3 R86, R110.reuse, 0xc9, RZ ;  /* 0x000000c96e567810 */ /* 0x040fe20007ffe0ff */
        /* <DEDUP_REMOVED lines=9> */
[----:B------:R-:W-:Y:S01]  /*3f20*/  IABS R153, R87 ;  /* 0x0000005700997213 */ /* 0x000fe20000000000 */
[----:B------:R-:W-:Y:S01]  /*3f30*/  IMAD.MOV R4, RZ, RZ, -R4 ;  /* 0x000000ffff047224 */ /* 0x000fe200078e0a04 */
[----:B------:R-:W-:Y:S01]  /*3f40*/  IADD3 R90, R110, 0xce, RZ ;  /* 0x000000ce6e5a7810 */ /* 0x000fe20007ffe0ff */
[----:B------:R2:W-:Y:S01]  /*3f50*/  STL [R1+0x24dc], R72 ;  /* 0x0024dc4801007387 */ /* 0x0005e20000100800 */
[----:B------:R-:W-:Y:S01]  /*3f60*/  IMAD R167, R8, R3, R167 ;  /* 0x0000000308a77224 */ /* 0x000fe200078e02a7 */
[----:B-1----:R-:W-:Y:S01]  /*3f70*/  IADD3 R6, R110, 0xbc, RZ ;  /* 0x000000bc6e067810 */ /* 0x002fe20007ffe0ff */
[----:B------:R-:W-:Y:S01]  /*3f80*/  IMAD R66, R8, R4, R66 ;  /* 0x0000000408427224 */ /* 0x000fe200078e0242 */
[----:B------:R1:W-:Y:S01]  /*3f90*/  STL [R1+0x24fc], R74 ;  /* 0x0024fc4a01007387 */ /* 0x0003e20000100800 */
[----:B------:R-:W-:Y:S01]  /*3fa0*/  IMAD.HI.U32 R3, R249, R171, RZ ;  /* 0x000000abf9037227 */ /* 0x000fe200078e00ff */
[----:B------:R-:W-:-:S02]  /*3fb0*/  IABS R76, R6 ;  /* 0x00000006004c7213 */ /* 0x000fc40000000000 */
[----:B------:R3:W-:Y:S01]  /*3fc0*/  STL [R1+0x2514], R73 ;  /* 0x0025144901007387 */ /* 0x0007e20000100800 */
[----:B------:R-:W-:Y:S01]  /*3fd0*/  IMAD R71, R8, R0, R71 ;  /* 0x0000000008477224 */ /* 0x000fe200078e0247 */
[----:B--2---:R-:W-:Y:S01]  /*3fe0*/  IABS R72, R72 ;  /* 0x0000004800487213 */ /* 0x004fe20000000000 */
[C---:B------:R-:W-:Y:S01]  /*3ff0*/  IMAD.HI.U32 R0, R249.reuse, R76, RZ ;  /* 0x0000004cf9007227 */ /* 0x040fe200078e00ff */
[----:B------:R2:W-:Y:S01]  /*4000*/  STL [R1+0x2530], R6 ;  /* 0x0025300601007387 */ /* 0x0005e20000100800 */
[C---:B------:R-:W-:Y:S02]  /*4010*/  IADD3 R91, R110.reuse, 0xcf, RZ ;  /* 0x000000cf6e5b7810 */ /* 0x040fe40007ffe0ff */
[----:B-1----:R-:W-:Y:S01]  /*4020*/  IABS R74, R73 ;  /* 0x00000049004a7213 */ /* 0x002fe20000000000 */
[C---:B------:R-:W-:Y:S01]  /*4030*/  IMAD.HI.U32 R4, R249.reuse, R72, RZ ;  /* 0x00000048f9047227 */ /* 0x040fe200078e00ff */
[C---:B------:R-:W-:Y:S02]  /*4040*/  IADD3 R96, R110.reuse, 0xd2, RZ ;  /* 0x000000d26e607810 */ /* 0x040fe40007ffe0ff */
[C---:B---3--:R-:W-:Y:S01]  /*4050*/  IADD3 R73, R110.reuse, 0xbd, RZ ;  /* 0x000000bd6e497810 */ /* 0x048fe20007ffe0ff */
[----:B------:R-:W-:Y:S01]  /*4060*/  IMAD.MOV R4, RZ, RZ, -R4 ;  /* 0x000000ffff047224 */ /* 0x000fe200078e0a04 */
[----:B------:R-:W-:Y:S01]  /*4070*/  IABS R92, R91 ;  /* 0x0000005b005c7213 */ /* 0x000fe20000000000 */
[----:B------:R-:W-:Y:S01]  /*4080*/  IMAD.MOV R3, RZ, RZ, -R3 ;  /* 0x000000ffff037224 */ /* 0x000fe200078e0a03 */
[----:B--2---:R-:W-:Y:S01]  /*4090*/  IADD3 R6, R110, 0xc1, RZ ;  /* 0x000000c16e067810 */ /* 0x004fe20007ffe0ff */
[----:B------:R-:W-:Y:S01]  /*40a0*/  STL [R1+0x2494], R73 ;  /* 0x0024944901007387 */ /* 0x000fe20000100800 */
[----:B------:R-:W-:Y:S01]  /*40b0*/  IMAD R72, R8, R4, R72 ;  /* 0x0000000408487224 */ /* 0x000fe200078e0248 */
[----:B------:R-:W-:Y:S01]  /*40c0*/  IADD3 R93, R110, 0xd1, RZ ;  /* 0x000000d16e5d7810 */ /* 0x000fe20007ffe0ff */
[----:B------:R-:W-:Y:S01]  /*40d0*/  IMAD.MOV R0, RZ, RZ, -R0 ;  /* 0x000000ffff007224 */ /* 0x000fe200078e0a00 */
[----:B------:R1:W-:Y:S01]  /*40e0*/  STL [R1+0x24d8], R75 ;  /* 0x0024d84b01007387 */ /* 0x0003e20000100800 */
[----:B------:R-:W-:Y:S01]  /*40f0*/  IABS R80, R6 ;  /* 0x0000000600507213 */ /* 0x000fe20000000000 */
[----:B------:R-:W-:Y:S01]  /*4100*/  IMAD R171, R8, R3, R171 ;  /* 0x0000000308ab7224 */ /* 0x000fe200078e02ab */
[C---:B------:R-:W-:Y:S01]  /*4110*/  IADD3 R94, R110.reuse, 0xd3, RZ ;  /* 0x000000d36e5e7810 */ /* 0x040fe20007ffe0ff */
[----:B------:R-:W-:Y:S01]  /*4120*/  STL [R1+0x24f4], R77 ;  /* 0x0024f44d01007387 */ /* 0x000fe20000100800 */
[----:B------:R-:W-:Y:S01]  /*4130*/  IMAD.HI.U32 R3, R249, R129, RZ ;  /* 0x00000081f9037227 */ /* 0x000fe200078e00ff */
[----:B------:R-:W-:-:S02]  /*4140*/  IADD3 R95, R110, 0xd4, RZ ;  /* 0x000000d46e5f7810 */ /* 0x000fc40007ffe0ff */
[----:B------:R-:W-:Y:S01]  /*4150*/  STL [R1+0x2510], R78 ;  /* 0x0025104e01007387 */ /* 0x000fe20000100800 */
[----:B------:R-:W-:Y:S01]  /*4160*/  IMAD R76, R8, R0, R76 ;  /* 0x00000000084c7224 */ /* 0x000fe200078e024c */
[----:B-1----:R-:W-:Y:S01]  /*4170*/  IABS R75, R75 ;  /* 0x0000004b004b7213 */ /* 0x002fe20000000000 */
[C---:B------:R-:W-:Y:S01]  /*4180*/  IMAD.HI.U32 R0, R249.reuse, R80, RZ ;  /* 0x00000050f9007227 */ /* 0x040fe200078e00ff */
[----:B------:R1:W-:Y:S01]  /*4190*/  STL [R1+0x252c], R6 ;  /* 0x00252c0601007387 */ /* 0x0003e20000100800 */
[----:B------:R-:W-:Y:S02]  /*41a0*/  IABS R154, R96 ;  /* 0x00000060009a7213 */ /* 0x000fe40000000000 */
[C---:B------:R-:W-:Y:S01]  /*41b0*/  IMAD.HI.U32 R4, R249.reuse, R75, RZ ;  /* 0x0000004bf9047227 */ /* 0x040fe200078e00ff */
[----:B------:R2:W-:Y:S01]  /*41c0*/  STL [R1+0x2490], R83 ;  /* 0x0024905301007387 */ /* 0x0005e20000100800 */
[C---:B------:R-:W-:Y:S02]  /*41d0*/  IADD3 R97, R110.reuse, 0xd6, RZ ;  /* 0x000000d66e617810 */ /* 0x040fe40007ffe0ff */
[----:B------:R-:W-:Y:S01]  /*41e0*/  IMAD.MOV R4, RZ, RZ, -R4 ;  /* 0x000000ffff047224 */ /* 0x000fe200078e0a04 */
[----:B------:R3:W-:Y:S01]  /*41f0*/  STL [R1+0x24d0], R79 ;  /* 0x0024d04f01007387 */ /* 0x0007e20000100800 */
[----:B------:R-:W-:Y:S01]  /*4200*/  IMAD.MOV R3, RZ, RZ, -R3 ;  /* 0x000000ffff037224 */ /* 0x000fe200078e0a03 */
[----:B-1----:R-:W-:Y:S01]  /*4210*/  IADD3 R6, R110, 0xc6, RZ ;  /* 0x000000c66e067810 */ /* 0x002fe20007ffe0ff */
[----:B------:R-:W-:Y:S01]  /*4220*/  IMAD R75, R8, R4, R75 ;  /* 0x00000004084b7224 */ /* 0x000fe200078e024b */
[----:B------:R-:W-:Y:S01]  /*4230*/  STL [R1+0x24cc], R81 ;  /* 0x0024cc5101007387 */ /* 0x000fe20000100800 */
[----:B------:R-:W-:Y:S01]  /*4240*/  IMAD.MOV R0, RZ, RZ, -R0 ;  /* 0x000000ffff007224 */ /* 0x000fe200078e0a00 */
[----:B--2---:R-:W-:Y:S01]  /*4250*/  IADD3 R83, R110, 0xc7, RZ ;  /* 0x000000c76e537810 */ /* 0x004fe20007ffe0ff */
[----:B------:R-:W-:Y:S01]  /*4260*/  IMAD R129, R8, R3, R129 ;  /* 0x0000000308817224 */ /* 0x000fe200078e0281 */
[----:B------:R-:W-:Y:S01]  /*4270*/  STL [R1+0x24c8], R82 ;  /* 0x0024c85201007387 */ /* 0x000fe20000100800 */
[----:B------:R-:W-:Y:S01]  /*4280*/  IABS R84, R6 ;  /* 0x0000000600547213 */ /* 0x000fe20000000000 */
[----:B------:R-:W-:Y:S01]  /*4290*/  IMAD.HI.U32 R3, R249, R180, RZ ;  /* 0x000000b4f9037227 */ /* 0x000fe200078e00ff */
[----:B---3--:R-:W-:Y:S01]  /*42a0*/  IABS R79, R79 ;  /* 0x0000004f004f7213 */ /* 0x008fe20000000000 */
[----:B------:R1:W-:Y:S01]  /*42b0*/  STL [R1+0x2488], R6 ;  /* 0x0024880601007387 */ /* 0x0003e20000100800 */
[----:B------:R-:W-:Y:S01]  /*42c0*/  IADD3 R98, R110, 0xd7, RZ ;  /* 0x000000d76e627810 */ /* 0x000fe20007ffe0ff */
[----:B------:R-:W-:Y:S01]  /*42d0*/  IMAD R80, R8, R0, R80 ;  /* 0x0000000008507224 */ /* 0x000fe200078e0250 */
[----:B------:R-:W-:Y:S01]  /*42e0*/  IADD3 R3, -R3, RZ, RZ ;  /* 0x000000ff03037210 */ /* 0x000fe20007ffe1ff */
        /* <DEDUP_REMOVED lines=9> */
[----:B------:R-:W-:Y:S01]  /*4380*/  STL [R1+0x240c], R86 ;  /* 0x00240c5601007387 */ /* 0x000fe20000100800 */
[C---:B------:R-:W-:Y:S01]  /*4390*/  IMAD R79, R8.reuse, R4, R79 ;  /* 0x00000004084f7224 */ /* 0x040fe200078e024f */
[----:B------:R-:W-:Y:S01]  /*43a0*/  IABS R88, R6 ;  /* 0x0000000600587213 */ /* 0x000fe20000000000 */
[C---:B------:R-:W-:Y:S01]  /*43b0*/  IMAD R84, R8.reuse, R0, R84 ;  /* 0x0000000008547224 */ /* 0x040fe200078e0254 */
[----:B------:R1:W-:Y:S01]  /*43c0*/  STL [R1+0x23f8], R87 ;  /* 0x0023f85701007387 */ /* 0x0003e20000100800 */
[----:B------:R-:W-:Y:S01]  /*43d0*/  IMAD R180, R8, R3, R180 ;  /* 0x0000000308b47224 */ /* 0x000fe200078e02b4 */
[----:B--2---:R-:W-:Y:S01]  /*43e0*/  IABS R85, R85 ;  /* 0x0000005500557213 */ /* 0x004fe20000000000 */
[----:B------:R-:W-:Y:S01]  /*43f0*/  IMAD.HI.U32 R0, R249, R88, RZ ;  /* 0x00000058f9007227 */ /* 0x000fe200078e00ff */
[----:B------:R2:W-:Y:S01]  /*4400*/  STL [R1+0x23f0], R6 ;  /* 0x0023f00601007387 */ /* 0x0005e20000100800 */
[----:B------:R-:W-:-:S02]  /*4410*/  IADD3 R101, R110, 0xdb, RZ ;  /* 0x000000db6e657810 */ /* 0x000fc40007ffe0ff */
[C---:B------:R-:W-:Y:S01]  /*4420*/  IMAD.HI.U32 R4, R249.reuse, R85, RZ ;  /* 0x00000055f9047227 */ /* 0x040fe200078e00ff */
[----:B------:R-:W-:Y:S02]  /*4430*/  IADD3 R0, -R0, RZ, RZ ;  /* 0x000000ff00007210 */ /* 0x000fe40007ffe1ff */
[C---:B-1----:R-:W-:Y:S01]  /*4440*/  IADD3 R87, R110.reuse, 0xcc, RZ ;  /* 0x000000cc6e577810 */ /* 0x042fe20007ffe0ff */
[----:B------:R-:W-:Y:S01]  /*4450*/  IMAD.MOV R4, RZ, RZ, -R4 ;  /* 0x000000ffff047224 */ /* 0x000fe200078e0a04 */
[C---:B------:R-:W-:Y:S01]  /*4460*/  IADD3 R102, R110.reuse, 0xdc, RZ ;  /* 0x000000dc6e667810 */ /* 0x040fe20007ffe0ff */
[C---:B------:R-:W-:Y:S01]  /*4470*/  IMAD.HI.U32 R3, R249.reuse, R184, RZ ;  /* 0x000000b8f9037227 */ /* 0x040fe200078e00ff */
[C---:B--2---:R-:W-:Y:S01]  /*4480*/  IADD3 R6, R110.reuse, 0xd0, RZ ;  /* 0x000000d06e067810 */ /* 0x044fe20007ffe0ff */
[----:B------:R-:W-:Y:S01]  /*4490*/  STL [R1+0x23dc], R87 ;  /* 0x0023dc5701007387 */ /* 0x000fe20000100800 */
[----:B------:R-:W-:Y:S01]  /*44a0*/  IADD3 R104, R110, 0xdd, RZ ;  /* 0x000000dd6e687810 */ /* 0x000fe20007ffe0ff */
[----:B------:R-:W-:Y:S01]  /*44b0*/  IMAD R85, R8, R4, R85 ;  /* 0x0000000408557224 */ /* 0x000fe200078e0255 */
[C---:B------:R-:W-:Y:S01]  /*44c0*/  IADD3 R103, R110.reuse, 0xde, RZ ;  /* 0x000000de6e677810 */ /* 0x040fe20007ffe0ff */
[----:B------:R1:W-:Y:S01]  /*44d0*/  STL [R1+0x23d8], R89 ;  /* 0x0023d85901007387 */ /* 0x0003e20000100800 */
[----:B------:R-:W-:Y:S01]  /*44e0*/  IMAD.MOV R3, RZ, RZ, -R3 ;  /* 0x000000ffff037224 */ /* 0x000fe200078e0a03 */
[----:B------:R-:W-:Y:S01]  /*44f0*/  IADD3 R105, R110, 0xe0, RZ ;  /* 0x000000e06e697810 */ /* 0x000fe20007ffe0ff */
[C---:B------:R-:W-:Y:S01]  /*4500*/  IMAD R88, R8.reuse, R0, R88 ;  /* 0x0000000008587224 */ /* 0x040fe200078e0258 */
[----:B------:R-:W-:Y:S01]  /*4510*/  STL [R1+0x23d4], R90 ;  /* 0x0023d45a01007387 */ /* 0x000fe20000100800 */
[----:B------:R-:W-:Y:S01]  /*4520*/  IMAD R184, R8, R3, R184 ;  /* 0x0000000308b87224 */ /* 0x000fe200078e02b8 */
[----:B------:R-:W-:Y:S01]  /*4530*/  IADD3 R106, R110, 0xe1, RZ ;  /* 0x000000e16e6a7810 */ /* 0x000fe20007ffe0ff */
[----:B------:R-:W-:Y:S01]  /*4540*/  IMAD.HI.U32 R3, R249, R189, RZ ;  /* 0x000000bdf9037227 */ /* 0x000fe200078e00ff */
[----:B------:R2:W-:Y:S01]  /*4550*/  STL [R1+0x23d0], R91 ;  /* 0x0023d05b01007387 */ /* 0x0005e20000100800 */
[----:B------:R-:W-:-:S02]  /*4560*/  IABS R248, R103 ;  /* 0x0000006700f87213 */ /* 0x000fc40000000000 */
[----:B-1----:R-:W-:Y:S01]  /*4570*/  IABS R89, R89 ;  /* 0x0000005900597213 */ /* 0x002fe20000000000 */
[----:B------:R1:W-:Y:S01]  /*4580*/  STL [R1+0x23c8], R6 ;  /* 0x0023c80601007387 */ /* 0x0003e20000100800 */
[----:B------:R-:W-:Y:S01]  /*4590*/  IMAD.MOV R3, RZ, RZ, -R3 ;  /* 0x000000ffff037224 */ /* 0x000fe200078e0a03 */
[C---:B------:R-:W-:Y:S02]  /*45a0*/  IADD3 R107, R110.reuse, 0xe2, RZ ;  /* 0x000000e26e6b7810 */ /* 0x040fe40007ffe0ff */
[C---:B------:R-:W-:Y:S01]  /*45b0*/  IMAD.HI.U32 R4, R249.reuse, R89, RZ ;  /* 0x00000059f9047227 */ /* 0x040fe200078e00ff */
[----:B------:R-:W-:Y:S01]  /*45c0*/  STL [R1+0x23b4], R93 ;  /* 0x0023b45d01007387 */ /* 0x000fe20000100800 */
[----:B--2---:R-:W-:Y:S02]  /*45d0*/  IABS R91, R6 ;  /* 0x00000006005b7213 */ /* 0x004fe40000000000 */
[----:B------:R-:W-:Y:S01]  /*45e0*/  IMAD.MOV R4, RZ, RZ, -R4 ;  /* 0x000000ffff047224 */ /* 0x000fe200078e0a04 */
[----:B------:R2:W-:Y:S01]  /*45f0*/  STL [R1+0x23b0], R96 ;  /* 0x0023b06001007387 */ /* 0x0005e20000100800 */
[----:B-1----:R-:W-:Y:S01]  /*4600*/  IADD3 R6, R110, 0xd5, RZ ;  /* 0x000000d56e067810 */ /* 0x002fe20007ffe0ff */
[C---:B------:R-:W-:Y:S01]  /*4610*/  IMAD.HI.U32 R0, R249.reuse, R91, RZ ;  /* 0x0000005bf9007227 */ /* 0x040fe200078e00ff */
[----:B------:R-:W-:Y:S01]  /*4620*/  IABS R12, R12 ;  /* 0x0000000c000c7213 */ /* 0x000fe20000000000 */
[----:B------:R-:W-:Y:S01]  /*4630*/  STL [R1+0x23ac], R94 ;  /* 0x0023ac5e01007387 */ /* 0x000fe20000100800 */
[----:B------:R-:W-:Y:S01]  /*4640*/  IABS R17, R17 ;  /* 0x0000001100117213 */ /* 0x000fe20000000000 */
[----:B------:R-:W-:Y:S01]  /*4650*/  IMAD R89, R8, R4, R89 ;  /* 0x0000000408597224 */ /* 0x000fe200078e0259 */
[----:B------:R-:W-:Y:S01]  /*4660*/  IABS R23, R23 ;  /* 0x0000001700177213 */ /* 0x000fe20000000000 */
[----:B------:R1:W-:Y:S01]  /*4670*/  STL [R1+0x23a8], R95 ;  /* 0x0023a85f01007387 */ /* 0x0003e20000100800 */
[----:B------:R-:W-:Y:S01]  /*4680*/  IMAD.HI.U32 R4, R249, R154, RZ ;  /* 0x0000009af9047227 */ /* 0x000fe200078e00ff */
[----:B--2---:R-:W-:-:S02]  /*4690*/  IABS R96, R95 ;  /* 0x0000005f00607213 */ /* 0x004fc40000000000 */
[----:B------:R2:W-:Y:S01]  /*46a0*/  STL [R1+0x23a4], R6 ;  /* 0x0023a40601007387 */ /* 0x0005e20000100800 */
[----:B------:R-:W-:Y:S01]  /*46b0*/  IMAD.MOV R0, RZ, RZ, -R0 ;  /* 0x000000ffff007224 */ /* 0x000fe200078e0a00 */
[----:B------:R-:W-:Y:S01]  /*46c0*/  IABS R20, R20 ;  /* 0x0000001400147213 */ /* 0x000fe20000000000 */
[----:B------:R-:W-:Y:S01]  /*46d0*/  IMAD.MOV R4, RZ, RZ, -R4 ;  /* 0x000000ffff047224 */ /* 0x000fe200078e0a04 */
[----:B------:R-:W-:Y:S01]  /*46e0*/  STL [R1+0x238c], R97 ;  /* 0x00238c6101007387 */ /* 0x000fe20000100800 */
[C---:B------:R-:W-:Y:S01]  /*46f0*/  IMAD R189, R8.reuse, R3, R189 ;  /* 0x0000000308bd7224 */ /* 0x040fe200078e02bd */
[----:B-1----:R-:W-:Y:S01]  /*4700*/  IABS R95, R6 ;  /* 0x00000006005f7213 */ /* 0x002fe20000000000 */
[C---:B------:R-:W-:Y:S01]  /*4710*/  IMAD.HI.U32 R3, R249.reuse, R193, RZ ;  /* 0x000000c1f9037227 */ /* 0x040fe200078e00ff */
[----:B------:R1:W-:Y:S01]  /*4720*/  STL [R1+0x2388], R98 ;  /* 0x0023886201007387 */ /* 0x0003e20000100800 */
[----:B------:R-:W-:Y:S02]  /*4730*/  IABS R27, R27 ;  /* 0x0000001b001b7213 */ /* 0x000fe40000000000 */
[----:B------:R-:W-:Y:S01]  /*4740*/  IMAD R91, R8, R0, R91 ;  /* 0x00000000085b7224 */ /* 0x000fe200078e025b */
[----:B--2---:R-:W-:Y:S01]  /*4750*/  IADD3 R6, R110, 0xda, RZ ;  /* 0x000000da6e067810 */ /* 0x004fe20007ffe0ff */
[----:B------:R-:W-:Y:S01]  /*4760*/  IMAD.HI.U32 R0, R249, R95, RZ ;  /* 0x0000005ff9007227 */ /* 0x000fe200078e00ff */
[----:B------:R-:W-:Y:S01]  /*4770*/  STL [R1+0x2384], R100 ;  /* 0x0023846401007387 */ /* 0x000fe20000100800 */
[----:B------:R-:W-:-:S02]  /*4780*/  IABS R24, R24 ;  /* 0x0000001800187213 */ /* 0x000fc40000000000 */
[C---:B------:R-:W-:Y:S01]  /*4790*/  IMAD R154, R8.reuse, R4, R154 ;  /* 0x00000004089a7224 */ /* 0x040fe200078e029a */
[----:B-1----:R-:W-:Y:S01]  /*47a0*/  IABS R98, R98 ;  /* 0x0000006200627213 */ /* 0x002fe20000000000 */
[----:B------:R-:W-:Y:S01]  /*47b0*/  IMAD.MOV R3, RZ, RZ, -R3 ;  /* 0x000000ffff037224 */ /* 0x000fe200078e0a03 */
[----:B------:R-:W-:Y:S01]  /*47c0*/  STL [R1+0x2380], R99 ;  /* 0x0023806301007387 */ /* 0x000fe20000100800 */
[----:B------:R-:W-:Y:S01]  /*47d0*/  IMAD.MOV R0, RZ, RZ, -R0 ;  /* 0x000000ffff007224 */ /* 0x000fe200078e0a00 */
[----:B------:R-:W-:Y:S01]  /*47e0*/  IABS R155, R6 ;  /* 0x00000006009b7213 */ /* 0x000fe20000000000 */
[C---:B------:R-:W-:Y:S01]  /*47f0*/  IMAD.HI.U32 R4, R249.reuse, R98, RZ ;  /* 0x00000062f9047227 */ /* 0x040fe200078e00ff */
[----:B------:R1:W-:Y:S01]  /*4800*/  STL [R1+0x237c], R6 ;  /* 0x00237c0601007387 */ /* 0x0003e20000100800 */
[----:B------:R-:W-:Y:S02]  /*4810*/  IABS R31, R31 ;  /* 0x0000001f001f7213 */ /* 0x000fe40000000000 */
[----:B------:R-:W-:Y:S01]  /*4820*/  IMAD R193, R8, R3, R193 ;  /* 0x0000000308c17224 */ /* 0x000fe200078e02c1 */
[----:B------:R-:W-:Y:S01]  /*4830*/  STL [R1+0x2364], R101 ;  /* 0x0023646501007387 */ /* 0x000fe20000100800 */
[----:B------:R-:W-:Y:S01]  /*4840*/  IADD3 R4, -R4, RZ, RZ ;  /* 0x000000ff04047210 */ /* 0x000fe20007ffe1ff */
[C---:B------:R-:W-:Y:S01]  /*4850*/  IMAD.HI.U32 R3, R249.reuse, R197, RZ ;  /* 0x000000c5f9037227 */ /* 0x040fe200078e00ff */
[----:B------:R-:W-:Y:S01]  /*4860*/  IABS R30, R30 ;  /* 0x0000001e001e7213 */ /* 0x000fe20000000000 */
[----:B------:R2:W-:Y:S01]  /*4870*/  STL [R1+0x2360], R102 ;  /* 0x0023606601007387 */ /* 0x0005e20000100800 */
[----:B------:R-:W-:Y:S01]  /*4880*/  IABS R36, R36 ;  /* 0x0000002400247213 */ /* 0x000fe20000000000 */
[----:B------:R-:W-:Y:S01]  /*4890*/  IMAD R95, R8, R0, R95 ;  /* 0x00000000085f7224 */ /* 0x000fe200078e025f */
[----:B-1----:R-:W-:Y:S01]  /*48a0*/  IADD3 R6, R110, 0xdf, RZ ;  /* 0x000000df6e067810 */ /* 0x002fe20007ffe0ff */
[----:B------:R-:W-:Y:S01]  /*48b0*/  IMAD.HI.U32 R0, R249, R155, RZ ;  /* 0x0000009bf9007227 */ /* 0x000fe200078e00ff */
[----:B------:R-:W-:Y:S01]  /*48c0*/  STL [R1+0x235c], R104 ;  /* 0x00235c6801007387 */ /* 0x000fe20000100800 */
[----:B------:R-:W-:-:S02]  /*48d0*/  IADD3 R3, -R3, RZ, RZ ;  /* 0x000000ff03037210 */ /* 0x000fc40007ffe1ff */
[----:B------:R-:W-:Y:S01]  /*48e0*/  IMAD R98, R8, R4, R98 ;  /* 0x0000000408627224 */ /* 0x000fe200078e0262 */
[----:B------:R1:W-:Y:S01]  /*48f0*/  STL [R1+0x2358], R103 ;  /* 0x0023586701007387 */ /* 0x0003e20000100800 */
[----:B--2---:R-:W-:Y:S01]  /*4900*/  IABS R102, R102 ;  /* 0x0000006600667213 */ /* 0x004fe20000000000 */
[----:B------:R-:W-:Y:S01]  /*4910*/  IMAD.MOV R0, RZ, RZ, -R0 ;  /* 0x000000ffff007224 */ /* 0x000fe200078e0a00 */
[----:B------:R-:W-:Y:S01]  /*4920*/  IADD3 R2, -R2, RZ, RZ ;  /* 0x000000ff02027210 */ /* 0x000fe20007ffe1ff */
[----:B------:R2:W-:Y:S01]  /*4930*/  STL [R1+0x2354], R6 ;  /* 0x0023540601007387 */ /* 0x0005e20000100800 */
[----:B------:R-:W-:Y:S01]  /*4940*/  IMAD R197, R8, R3, R197 ;  /* 0x0000000308c57224 */ /* 0x000fe200078e02c5 */
[----:B------:R-:W-:Y:S01]  /*4950*/  IABS R34, R34 ;  /* 0x0000002200227213 */ /* 0x000fe20000000000 */
[----:B------:R-:W-:Y:S01]  /*4960*/  IMAD.HI.U32 R4, R249, R102, RZ ;  /* 0x00000066f9047227 */ /* 0x000fe200078e00ff */
[----:B------:R-:W-:Y:S01]  /*4970*/  STL [R1+0x233c], R105 ;  /* 0x00233c6901007387 */ /* 0x000fe20000100800 */
[----:B------:R-:W-:-:S02]  /*4980*/  IABS R43, R43 ;  /* 0x0000002b002b7213 */ /* 0x000fc40000000000 */
[----:B-1----:R-:W-:Y:S01]  /*4990*/  IABS R103, R6 ;  /* 0x0000000600677213 */ /* 0x002fe20000000000 */
[----:B------:R1:W-:Y:S01]  /*49a0*/  STL [R1+0x2338], R106 ;  /* 0x0023386a01007387 */ /* 0x0003e20000100800 */
[----:B------:R-:W-:Y:S01]  /*49b0*/  IMAD R155, R8, R0, R155 ;  /* 0x00000000089b7224 */ /* 0x000fe200078e029b */
[----:B--2---:R-:W-:Y:S01]  /*49c0*/  IADD3 R6, R110, 0xe3, RZ ;  /* 0x000000e36e067810 */ /* 0x004fe20007ffe0ff */
[----:B------:R-:W-:Y:S01]  /*49d0*/  IMAD.MOV R4, RZ, RZ, -R4 ;  /* 0x000000ffff047224 */ /* 0x000fe200078e0a04 */
[----:B------:R-:W-:Y:S01]  /*49e0*/  STL [R1+0x2334], R107 ;  /* 0x0023346b01007387 */ /* 0x000fe20000100800 */
[C---:B------:R-:W-:Y:S01]  /*49f0*/  IMAD.HI.U32 R0, R249.reuse, R103, RZ ;  /* 0x00000067f9007227 */ /* 0x040fe200078e00ff */
[----:B------:R-:W-:Y:S02]  /*4a00*/  IABS R29, R29 ;  /* 0x0000001d001d7213 */ /* 0x000fe40000000000 */
[----:B------:R-:W-:Y:S01]  /*4a10*/  STL [R1+0x2330], R6 ;  /* 0x0023300601007387 */ /* 0x000fe20000100800 */
[----:B------:R-:W-:Y:S01]  /*4a20*/  IMAD.HI.U32 R3, R249, R202, RZ ;  /* 0x000000caf9037227 */ /* 0x000fe200078e00ff */
[----:B-1----:R-:W-:-:S02]  /*4a30*/  IABS R106, R106 ;  /* 0x0000006a006a7213 */ /* 0x002fc40000000000 */
[----:B------:R-:W-:Y:S01]  /*4a40*/  IADD3 R0, -R0, RZ, RZ ;  /* 0x000000ff00007210 */ /* 0x000fe20007ffe1ff */
[C---:B------:R-:W-:Y:S01]  /*4a50*/  IMAD R102, R8.reuse, R4, R102 ;  /* 0x0000000408667224 */ /* 0x040fe200078e0266 */
[----:B------:R-:W-:Y:S01]  /*4a60*/  IABS R33, R33 ;  /* 0x0000002100217213 */ /* 0x000fe20000000000 */
[C---:B------:R-:W-:Y:S01]  /*4a70*/  IMAD.HI.U32 R4, R249.reuse, R106, RZ ;  /* 0x0000006af9047227 */ /* 0x040fe200078e00ff */
[----:B------:R-:W-:Y:S02]  /*4a80*/  IABS R41, R41 ;  /* 0x0000002900297213 */ /* 0x000fe40000000000 */
[----:B------:R-:W-:Y:S01]  /*4a90*/  IABS R49, R49 ;  /* 0x0000003100317213 */ /* 0x000fe20000000000 */
[----:B------:R-:W-:Y:S01]  /*4aa0*/  IMAD.MOV R3, RZ, RZ, -R3 ;  /* 0x000000ffff037224 */ /* 0x000fe200078e0a03 */
[----:B------:R-:W-:Y:S01]  /*4ab0*/  IABS R47, R47 ;  /* 0x0000002f002f7213 */ /* 0x000fe20000000000 */
[----:B------:R-:W-:Y:S01]  /*4ac0*/  IMAD.MOV R4, RZ, RZ, -R4 ;  /* 0x000000ffff047224 */ /* 0x000fe200078e0a04 */
[----:B------:R-:W-:Y:S01]  /*4ad0*/  IABS R53, R53 ;  /* 0x0000003500357213 */ /* 0x000fe20000000000 */
[----:B------:R-:W-:Y:S01]  /*4ae0*/  IMAD R202, R8, R3, R202 ;  /* 0x0000000308ca7224 */ /* 0x000fe200078e02ca */
[----:B------:R-:W-:Y:S01]  /*4af0*/  IABS R42, R42 ;  /* 0x0000002a002a7213 */ /* 0x000fe20000000000 */
[----:B------:R-:W-:Y:S01]  /*4b00*/  IMAD.HI.U32 R3, R249, R206, RZ ;  /* 0x000000cef9037227 */ /* 0x000fe200078e00ff */
[----:B------:R-:W-:-:S02]  /*4b10*/  IABS R50, R50 ;  /* 0x0000003200327213 */ /* 0x000fc40000000000 */
[----:B------:R-:W-:Y:S01]  /*4b20*/  IABS R59, R59 ;  /* 0x0000003b003b7213 */ /* 0x000fe20000000000 */
[----:B------:R-:W-:Y:S01]  /*4b30*/  IMAD R103, R8, R0, R103 ;  /* 0x0000000008677224 */ /* 0x000fe200078e0267 */
[----:B------:R-:W-:Y:S01]  /*4b40*/  IADD3 R0, R110, 0xe4, RZ ;  /* 0x000000e46e007810 */ /* 0x000fe20007ffe0ff */
[C---:B------:R-:W-:Y:S01]  /*4b50*/  IMAD R106, R8.reuse, R4, R106 ;  /* 0x00000004086a7224 */ /* 0x040fe200078e026a */
[----:B------:R-:W-:Y:S01]  /*4b60*/  IABS R46, R46 ;  /* 0x0000002e002e7213 */ /* 0x000fe20000000000 */
[----:B------:R-:W-:Y:S01]  /*4b70*/  IMAD.MOV R3, RZ, RZ, -R3 ;  /* 0x000000ffff037224 */ /* 0x000fe200078e0a03 */
[----:B------:R-:W-:Y:S01]  /*4b80*/  IABS R54, R54 ;  /* 0x0000003600367213 */ /* 0x000fe20000000000 */
[----:B------:R-:W-:Y:S01]  /*4b90*/  STL [R1+0x232c], R0 ;  /* 0x00232c0001007387 */ /* 0x000fe20000100800 */
[C---:B------:R-:W-:Y:S01]  /*4ba0*/  IMAD.HI.U32 R5, R249.reuse, R12, RZ ;  /* 0x0000000cf9057227 */ /* 0x040fe200078e00ff */
[----:B------:R-:W-:Y:S02]  /*4bb0*/  IABS R63, R63 ;  /* 0x0000003f003f7213 */ /* 0x000fe40000000000 */
[----:B------:R1:W-:Y:S01]  /*4bc0*/  STL [R1+0x2958], R106 ;  /* 0x0029586a01007387 */ /* 0x0003e20000100800 */
[----:B------:R-:W-:Y:S01]  /*4bd0*/  IMAD R206, R8, R3, R206 ;  /* 0x0000000308ce7224 */ /* 0x000fe200078e02ce */
[----:B------:R-:W-:Y:S01]  /*4be0*/  IABS R58, R58 ;  /* 0x0000003a003a7213 */ /* 0x000fe20000000000 */
[----:B------:R-:W-:Y:S01]  /*4bf0*/  IMAD.HI.U32 R3, R249, R136, RZ ;  /* 0x00000088f9037227 */ /* 0x000fe200078e00ff */
[----:B------:R-:W-:-:S02]  /*4c00*/  IABS R67, R67 ;  /* 0x0000004300437213 */ /* 0x000fc40000000000 */
[----:B------:R-:W-:Y:S01]  /*4c10*/  IABS R56, R56 ;  /* 0x0000003800387213 */ /* 0x000fe20000000000 */
[----:B------:R-:W-:Y:S01]  /*4c20*/  IMAD.MOV R3, RZ, RZ, -R3 ;  /* 0x000000ffff037224 */ /* 0x000fe200078e0a03 */
[----:B------:R-:W-:Y:S01]  /*4c30*/  IABS R64, R64 ;  /* 0x0000004000407213 */ /* 0x000fe20000000000 */
[----:B------:R-:W-:Y:S01]  /*4c40*/  IMAD.MOV R5, RZ, RZ, -R5 ;  /* 0x000000ffff057224 */ /* 0x000fe200078e0a05 */
[----:B-1----:R-:W2:Y:S01]  /*4c50*/  LDL R106, [R1+0x9cc] ;  /* 0x0009cc00016a7983 */ /* 0x002ea20000100800 */
[C---:B------:R-:W-:Y:S01]  /*4c60*/  IMAD R136, R8.reuse, R3, R136 ;  /* 0x0000000308887224 */ /* 0x040fe200078e0288 */
[----:B------:R-:W-:Y:S01]  /*4c70*/  IABS R70, R70 ;  /* 0x0000004600467213 */ /* 0x000fe20000000000 */
[----:B------:R-:W-:Y:S01]  /*4c80*/  IMAD.HI.U32 R3, R249, R215, RZ ;  /* 0x000000d7f9037227 */ /* 0x000fe200078e00ff */
[----:B------:R-:W-:Y:S02]  /*4c90*/  IABS R60, R60 ;  /* 0x0000003c003c7213 */ /* 0x000fe40000000000 */
[----:B------:R-:W-:Y:S01]  /*4ca0*/  IABS R68, R68 ;  /* 0x0000004400447213 */ /* 0x000fe20000000000 */
[----:B------:R-:W-:Y:S01]  /*4cb0*/  IMAD R12, R8, R5, R12 ;  /* 0x00000005080c7224 */ /* 0x000fe200078e020c */
[----:B------:R-:W-:Y:S01]  /*4cc0*/  IADD3 R3, -R3, RZ, RZ ;  /* 0x000000ff03037210 */ /* 0x000fe20007ffe1ff */
[----:B------:R-:W-:Y:S01]  /*4cd0*/  IMAD.HI.U32 R5, R249, R13, RZ ;  /* 0x0000000df9057227 */ /* 0x000fe200078e00ff */
[----:B------:R-:W-:-:S02]  /*4ce0*/  IABS R73, R73 ;  /* 0x0000004900497213 */ /* 0x000fc40000000000 */
[----:B------:R-:W-:Y:S01]  /*4cf0*/  IABS R65, R65 ;  /* 0x0000004100417213 */ /* 0x000fe20000000000 */
[C---:B------:R-:W-:Y:S01]  /*4d00*/  IMAD R215, R8.reuse, R3, R215 ;  /* 0x0000000308d77224 */ /* 0x040fe200078e02d7 */
[----:B------:R-:W-:Y:S01]  /*4d10*/  IADD3 R5, -R5, RZ, RZ ;  /* 0x000000ff05057210 */ /* 0x000fe20007ffe1ff */
[C---:B------:R-:W-:Y:S01]  /*4d20*/  IMAD.HI.U32 R3, R249.reuse, R219, RZ ;  /* 0x000000dbf9037227 */ /* 0x040fe200078e00ff */
[----:B------:R-:W-:Y:S02]  /*4d30*/  IABS R69, R69 ;  /* 0x0000004500457213 */ /* 0x000fe40000000000 */
[----:B------:R-:W-:Y:S01]  /*4d40*/  IABS R77, R77 ;  /* 0x0000004d004d7213 */ /* 0x000fe20000000000 */
[----:B------:R-:W-:Y:S01]  /*4d50*/  IMAD.MOV R3, RZ, RZ, -R3 ;  /* 0x000000ffff037224 */ /* 0x000fe200078e0a03 */
[----:B------:R-:W-:Y:S01]  /*4d60*/  IABS R83, R83 ;  /* 0x0000005300537213 */ /* 0x000fe20000000000 */
[C---:B------:R-:W-:Y:S01]  /*4d70*/  IMAD R13, R8.reuse, R5, R13 ;  /* 0x00000005080d7224 */ /* 0x040fe200078e020d */
[----:B------:R-:W-:Y:S01]  /*4d80*/  IABS R81, R81 ;  /* 0x0000005100517213 */ /* 0x000fe20000000000 */
[----:B------:R-:W-:Y:S01]  /*4d90*/  IMAD R219, R8, R3, R219 ;  /* 0x0000000308db7224 */ /* 0x000fe200078e02db */
[----:B------:R-:W-:Y:S01]  /*4da0*/  IABS R87, R87 ;  /* 0x0000005700577213 */ /* 0x000fe20000000000 */
[----:B------:R-:W-:Y:S01]  /*4db0*/  IMAD.HI.U32 R3, R249, R224, RZ ;  /* 0x000000e0f9037227 */ /* 0x000fe200078e00ff */
[----:B------:R-:W-:-:S02]  /*4dc0*/  IABS R78, R78 ;  /* 0x0000004e004e7213 */ /* 0x000fc40000000000 */
[----:B------:R-:W-:Y:S01]  /*4dd0*/  IABS R86, R86 ;  /* 0x0000005600567213 */ /* 0x000fe20000000000 */
[----:B------:R-:W-:Y:S01]  /*4de0*/  IMAD.MOV R3, RZ, RZ, -R3 ;  /* 0x000000ffff037224 */ /* 0x000fe200078e0a03 */
[----:B------:R-:W-:Y:S01]  /*4df0*/  IABS R93, R93 ;  /* 0x0000005d005d7213 */ /* 0x000fe20000000000 */
[C---:B------:R-:W-:Y:S01]  /*4e00*/  IMAD.HI.U32 R5, R249.reuse, R17, RZ ;  /* 0x00000011f9057227 */ /* 0x040fe200078e00ff */
[----:B------:R-:W-:Y:S02]  /*4e10*/  IABS R82, R82 ;  /* 0x0000005200527213 */ /* 0x000fe40000000000 */
        /* <DEDUP_REMOVED lines=9> */
[----:B------:R-:W-:Y:S01]  /*4eb0*/  IABS R104, R104 ;  /* 0x0000006800687213 */ /* 0x000fe20000000000 */
        /* <DEDUP_REMOVED lines=8> */
[----:B------:R-:W-:-:S03]  /*4f40*/  IABS R107, R107 ;  /* 0x0000006b006b7213 */ /* 0x000fc60000000000 */
[----:B------:R-:W-:Y:S02]  /*4f50*/  IMAD R232, R8, R3, R232 ;  /* 0x0000000308e87224 */ /* 0x000fe400078e02e8 */
[----:B------:R-:W-:-:S04]  /*4f60*/  IMAD.HI.U32 R3, R249, R237, RZ ;  /* 0x000000edf9037227 */ /* 0x000fc800078e00ff */
[----:B------:R-:W-:Y:S02]  /*4f70*/  IMAD.MOV R3, RZ, RZ, -R3 ;  /* 0x000000ffff037224 */ /* 0x000fe400078e0a03 */
[----:B------:R-:W-:Y:S02]  /*4f80*/  IMAD.MOV R5, RZ, RZ, -R5 ;  /* 0x000000ffff057224 */ /* 0x000fe400078e0a05 */
[----:B------:R-:W-:Y:S02]  /*4f90*/  IMAD R237, R8, R3, R237 ;  /* 0x0000000308ed7224 */ /* 0x000fe400078e02ed */
[----:B------:R-:W-:-:S04]  /*4fa0*/  IMAD.HI.U32 R3, R249, R241, RZ ;  /* 0x000000f1f9037227 */ /* 0x000fc800078e00ff */
[----:B------:R-:W-:Y:S02]  /*4fb0*/  IMAD.MOV R3, RZ, RZ, -R3 ;  /* 0x000000ffff037224 */ /* 0x000fe400078e0a03 */
[C---:B------:R-:W-:Y:S02]  /*4fc0*/  IMAD R23, R8.reuse, R5, R23 ;  /* 0x0000000508177224 */ /* 0x040fe400078e0217 */
[----:B------:R-:W-:Y:S02]  /*4fd0*/  IMAD R241, R8, R3, R241 ;  /* 0x0000000308f17224 */ /* 0x000fe400078e02f1 */
[----:B------:R-:W-:-:S04]  /*4fe0*/  IMAD.HI.U32 R3, R249, R141, RZ ;  /* 0x0000008df9037227 */ /* 0x000fc800078e00ff */
[----:B------:R-:W-:Y:S02]  /*4ff0*/  IMAD.MOV R3, RZ, RZ, -R3 ;  /* 0x000000ffff037224 */ /* 0x000fe400078e0a03 */
[----:B------:R-:W-:-:S04]  /*5000*/  IMAD.HI.U32 R5, R249, R27, RZ ;  /* 0x0000001bf9057227 */ /* 0x000fc800078e00ff */
[----:B------:R-:W-:Y:S02]  /*5010*/  IMAD R141, R8, R3, R141 ;  /* 0x00000003088d7224 */ /* 0x000fe400078e028d */
[----:B------:R-:W-:-:S04]  /*5020*/  IMAD.HI.U32 R3, R249, R127, RZ ;  /* 0x0000007ff9037227 */ /* 0x000fc800078e00ff */
[----:B------:R-:W-:Y:S01]  /*5030*/  IMAD.MOV R5, RZ, RZ, -R5 ;  /* 0x000000ffff057224 */ /* 0x000fe200078e0a05 */
[----:B------:R-:W-:Y:S01]  /*5040*/  IADD3 R3, -R3, RZ, RZ ;  /* 0x000000ff03037210 */ /* 0x000fe20007ffe1ff */
[C---:B------:R-:W-:Y:S02]  /*5050*/  IMAD R22, R8.reuse, R2, R22 ;  /* 0x0000000208167224 */ /* 0x040fe400078e0216 */
[C---:B------:R-:W-:Y:S02]  /*5060*/  IMAD R27, R8.reuse, R5, R27 ;  /* 0x00000005081b7224 */ /* 0x040fe400078e021b */
[----:B------:R-:W-:Y:S02]  /*5070*/  IMAD R127, R8, R3, R127 ;  /* 0x00000003087f7224 */ /* 0x000fe400078e027f */
[----:B------:R-:W-:-:S04]  /*5080*/  IMAD.HI.U32 R3, R249, R14, RZ ;  /* 0x0000000ef9037227 */ /* 0x000fc800078e00ff */
[----:B------:R-:W-:Y:S02]  /*5090*/  IMAD.MOV R3, RZ, RZ, -R3 ;  /* 0x000000ffff037224 */ /* 0x000fe400078e0a03 */
[----:B------:R-:W-:-:S04]  /*50a0*/  IMAD.HI.U32 R5, R249, R31, RZ ;  /* 0x0000001ff9057227 */ /* 0x000fc800078e00ff */
[----:B------:R-:W-:Y:S01]  /*50b0*/  IMAD R14, R8, R3, R14 ;  /* 0x00000003080e7224 */ /* 0x000fe200078e020e */
[----:B------:R-:W-:Y:S01]  /*50c0*/  IADD3 R5, -R5, RZ, RZ ;  /* 0x000000ff05057210 */ /* 0x000fe20007ffe1ff */
        /* <DEDUP_REMOVED lines=9> */
[----:B------:R-:W-:Y:S01]  /*5160*/  IMAD.HI.U32 R2, R249, R26, RZ ;  /* 0x0000001af9027227 */ /* 0x000fe200078e00ff */
[----:B------:R-:W-:-:S03]  /*5170*/  IADD3 R3, -R3, RZ, RZ ;  /* 0x000000ff03037210 */ /* 0x000fc60007ffe1ff */
[----:B------:R-:W-:Y:S02]  /*5180*/  IMAD.MOV R5, RZ, RZ, -R5 ;  /* 0x000000ffff057224 */ /* 0x000fe400078e0a05 */
[----:B------:R-:W-:Y:S02]  /*5190*/  IMAD R24, R8, R3, R24 ;  /* 0x0000000308187224 */ /* 0x000fe400078e0218 */
[----:B------:R-:W-:-:S04]  /*51a0*/  IMAD.HI.U32 R3, R249, R30, RZ ;  /* 0x0000001ef9037227 */ /* 0x000fc800078e00ff */
[----:B------:R-:W-:Y:S02]  /*51b0*/  IMAD.MOV R3, RZ, RZ, -R3 ;  /* 0x000000ffff037224 */ /* 0x000fe400078e0a03 */
[----:B------:R-:W-:Y:S02]  /*51c0*/  IMAD.MOV R2, RZ, RZ, -R2 ;  /* 0x000000ffff027224 */ /* 0x000fe400078e0a02 */
[----:B------:R-:W-:Y:S02]  /*51d0*/  IMAD R30, R8, R3, R30 ;  /* 0x00000003081e7224 */ /* 0x000fe400078e021e */
[----:B------:R-:W-:-:S04]  /*51e0*/  IMAD.HI.U32 R3, R249, R34, RZ ;  /* 0x00000022f9037227 */ /* 0x000fc800078e00ff */
[----:B------:R-:W-:Y:S02]  /*51f0*/  IMAD R36, R8, R5, R36 ;  /* 0x0000000508247224 */ /* 0x000fe400078e0224 */
[----:B------:R-:W-:Y:S02]  /*5200*/  IMAD.MOV R3, RZ, RZ, -R3 ;  /* 0x000000ffff037224 */ /* 0x000fe400078e0a03 */
[----:B------:R-:W-:-:S04]  /*5210*/  IMAD.HI.U32 R5, R249, R43, RZ ;  /* 0x0000002bf9057227 */ /* 0x000fc800078e00ff */
[----:B------:R-:W-:Y:S02]  /*5220*/  IMAD R26, R8, R2, R26 ;  /* 0x00000002081a7224 */ /* 0x000fe400078e021a */
[----:B------:R-:W-:-:S04]  /*5230*/  IMAD.HI.U32 R2, R249, R29, RZ ;  /* 0x0000001df9027227 */ /* 0x000fc800078e00ff */
[----:B------:R-:W-:Y:S02]  /*5240*/  IMAD R34, R8, R3, R34 ;  /* 0x0000000308227224 */ /* 0x000fe400078e0222 */
[----:B------:R-:W-:Y:S02]  /*5250*/  IMAD.MOV R5, RZ, RZ, -R5 ;  /* 0x000000ffff057224 */ /* 0x000fe400078e0a05 */
[----:B------:R-:W-:-:S04]  /*5260*/  IMAD.HI.U32 R3, R249, R146, RZ ;  /* 0x00000092f9037227 */ /* 0x000fc800078e00ff */
[----:B------:R-:W-:Y:S02]  /*5270*/  IMAD.MOV R2, RZ, RZ, -R2 ;  /* 0x000000ffff027224 */ /* 0x000fe400078e0a02 */
        /* <DEDUP_REMOVED lines=8> */
[----:B------:R-:W-:Y:S01]  /*5300*/  IMAD.MOV R2, RZ, RZ, -R2 ;  /* 0x000000ffff027224 */ /* 0x000fe200078e0a02 */
[----:B------:R-:W-:Y:S01]  /*5310*/  IADD3 R3, -R3, RZ, RZ ;  /* 0x000000ff03037210 */ /* 0x000fe20007ffe1ff */
[----:B------:R-:W-:Y:S02]  /*5320*/  IMAD R147, R8, R5, R147 ;  /* 0x0000000508937224 */ /* 0x000fe400078e0293 */
[----:B------:R-:W-:-:S04]  /*5330*/  IMAD.HI.U32 R5, R249, R49, RZ ;  /* 0x00000031f9057227 */ /* 0x000fc800078e00ff */
[----:B------:R-:W-:Y:S01]  /*5340*/  IMAD R33, R8, R2, R33 ;  /* 0x0000000208217224 */ /* 0x000fe200078e0221 */
[----:B------:R-:W-:Y:S01]  /*5350*/  IADD3 R5, -R5, RZ, RZ ;  /* 0x000000ff05057210 */ /* 0x000fe20007ffe1ff */
[----:B------:R-:W-:-:S04]  /*5360*/  IMAD.HI.U32 R2, R249, R39, RZ ;  /* 0x00000027f9027227 */ /* 0x000fc800078e00ff */
[----:B------:R-:W-:Y:S01]  /*5370*/  IMAD R41, R8, R3, R41 ;  /* 0x0000000308297224 */ /* 0x000fe200078e0229 */
[----:B------:R-:W-:Y:S01]  /*5380*/  IADD3 R2, -R2, RZ, RZ ;  /* 0x000000ff02027210 */ /* 0x000fe20007ffe1ff */
        /* <DEDUP_REMOVED lines=109> */
[C---:B------:R-:W-:Y:S01]  /*5a60*/  IMAD R101, R8.reuse, R5, R101 ;  /* 0x0000000508657224 */ /* 0x040fe200078e0265 */
[----:B------:R-:W-:Y:S01]  /*5a70*/  IABS R5, R0 ;  /* 0x0000000000057213 */ /* 0x000fe20000000000 */
[----:B------:R-:W-:Y:S02]  /*5a80*/  IMAD.MOV R3, RZ, RZ, -R3 ;  /* 0x000000ffff037224 */ /* 0x000fe400078e0a03 */
[----:B------:R-:W-:Y:S02]  /*5a90*/  IMAD R92, R8, R2, R92 ;  /* 0x00000002085c7224 */ /* 0x000fe400078e025c */
[----:B------:R-:W-:-:S04]  /*5aa0*/  IMAD.HI.U32 R2, R249, R96, RZ ;  /* 0x00000060f9027227 */ /* 0x000fc800078e00ff */
[----:B------:R-:W-:Y:S02]  /*5ab0*/  IMAD R100, R8, R3, R100 ;  /* 0x0000000308647224 */ /* 0x000fe400078e0264 */
[----:B------:R-:W-:-:S04]  /*5ac0*/  IMAD.HI.U32 R3, R249, R104, RZ ;  /* 0x00000068f9037227 */ /* 0x000fc800078e00ff */
[----:B------:R-:W-:Y:S01]  /*5ad0*/  IMAD.HI.U32 R0, R249, R5, RZ ;  /* 0x00000005f9007227 */ /* 0x000fe200078e00ff */
[----:B--2---:R-:W-:-:S03]  /*5ae0*/  IADD3 R116, R106, 0xe5, RZ ;  /* 0x000000e56a747810 */ /* 0x004fc60007ffe0ff */
[----:B------:R-:W-:Y:S02]  /*5af0*/  IMAD.MOV R2, RZ, RZ, -R2 ;  /* 0x000000ffff027224 */ /* 0x000fe400078e0a02 */
[C---:B------:R-:W-:Y:S01]  /*5b00*/  IMAD.HI.U32 R6, R249.reuse, R105, RZ ;  /* 0x00000069f9067227 */ /* 0x040fe200078e00ff */
[C---:B------:R-:W-:Y:S02]  /*5b10*/  IADD3 R114, R106.reuse, 0xe6, RZ ;  /* 0x000000e66a727810 */ /* 0x040fe40007ffe0ff */
[C---:B------:R-:W-:Y:S01]  /*5b20*/  IADD3 R111, R106.reuse, 0xe8, RZ ;  /* 0x000000e86a6f7810 */ /* 0x040fe20007ffe0ff */
[----:B------:R-:W-:Y:S02]  /*5b30*/  IMAD.MOV R3, RZ, RZ, -R3 ;  /* 0x000000ffff037224 */ /* 0x000fe400078e0a03 */
[----:B------:R-:W-:Y:S01]  /*5b40*/  IMAD.MOV R0, RZ, RZ, -R0 ;  /* 0x000000ffff007224 */ /* 0x000fe200078e0a00 */
[----:B------:R-:W-:Y:S01]  /*5b50*/  IADD3 R112, R106, 0xe7, RZ ;  /* 0x000000e76a707810 */ /* 0x000fe20007ffe0ff */
[----:B------:R-:W-:Y:S01]  /*5b60*/  IMAD R96, R8, R2, R96 ;  /* 0x0000000208607224 */ /* 0x000fe200078e0260 */
[----:B------:R-:W1:Y:S01]  /*5b70*/  S2R R119, SR_TID.X ;  /* 0x0000000000777919 */ /* 0x000e620000002100 */
[----:B------:R-:W-:Y:S01]  /*5b80*/  IMAD.MOV R6, RZ, RZ, -R6 ;  /* 0x000000ffff067224 */ /* 0x000fe200078e0a06 */
[----:B------:R-:W-:Y:S01]  /*5b90*/  IADD3 R110, R106, 0xe9, RZ ;  /* 0x000000e96a6e7810 */ /* 0x000fe20007ffe0ff */
[----:B------:R-:W-:Y:S01]  /*5ba0*/  IMAD.HI.U32 R2, R249, R99, RZ ;  /* 0x00000063f9027227 */ /* 0x000fe200078e00ff */
[----:B------:R-:W-:Y:S03]  /*5bb0*/  STL [R1+0x2318], R116 ;  /* 0x0023187401007387 */ /* 0x000fe60000100800 */
[----:B------:R-:W-:-:S02]  /*5bc0*/  IMAD R104, R8, R3, R104 ;  /* 0x0000000308687224 */ /* 0x000fc400078e0268 */
[C---:B------:R-:W-:Y:S01]  /*5bd0*/  IMAD R5, R8.reuse, R0, R5 ;  /* 0x0000000008057224 */ /* 0x040fe200078e0205 */
[----:B------:R-:W-:Y:S01]  /*5be0*/  IABS R0, R111 ;  /* 0x0000006f00007213 */ /* 0x000fe20000000000 */
[----:B------:R-:W-:Y:S01]  /*5bf0*/  IMAD.HI.U32 R3, R249, R107, RZ ;  /* 0x0000006bf9037227 */ /* 0x000fe200078e00ff */
[----:B------:R-:W-:Y:S03]  /*5c00*/  STL [R1+0x2310], R114 ;  /* 0x0023107201007387 */ /* 0x000fe60000100800 */
[C---:B------:R-:W-:Y:S01]  /*5c10*/  IMAD R105, R8.reuse, R6, R105 ;  /* 0x0000000608697224 */ /* 0x040fe200078e0269 */
[----:B------:R-:W-:Y:S01]  /*5c20*/  STL [R1+0x230c], R112 ;  /* 0x00230c7001007387 */ /* 0x000fe20000100800 */
[----:B------:R-:W-:Y:S01]  /*5c30*/  IMAD.MOV R2, RZ, RZ, -R2 ;  /* 0x000000ffff027224 */ /* 0x000fe200078e0a02 */
[----:B------:R-:W-:Y:S01]  /*5c40*/  IABS R6, R110 ;  /* 0x0000006e00067213 */ /* 0x000fe20000000000 */
[----:B------:R-:W-:Y:S01]  /*5c50*/  IMAD.MOV R3, RZ, RZ, -R3 ;  /* 0x000000ffff037224 */ /* 0x000fe200078e0a03 */
[----:B------:R2:W-:Y:S01]  /*5c60*/  STL [R1+0x2308], R111 ;  /* 0x0023086f01007387 */ /* 0x0005e20000100800 */
[----:B------:R-:W-:-:S02]  /*5c70*/  IMAD R99, R8, R2, R99 ;  /* 0x0000000208637224 */ /* 0x000fc400078e0263 */
[C---:B------:R-:W-:Y:S01]  /*5c80*/  IMAD.HI.U32 R2, R249.reuse, R248, RZ ;  /* 0x000000f8f9027227 */ /* 0x040fe200078e00ff */
[----:B------:R3:W-:Y:S01]  /*5c90*/  STL [R1+0x2304], R110 ;  /* 0x0023046e01007387 */ /* 0x0007e20000100800 */
[----:B------:R-:W-:Y:S02]  /*5ca0*/  IADD3 R125, R106, 0xea, RZ ;  /* 0x000000ea6a7d7810 */ /* 0x000fe40007ffe0ff */
[----:B------:R-:W-:Y:S01]  /*5cb0*/  IMAD R107, R8, R3, R107 ;  /* 0x00000003086b7224 */ /* 0x000fe200078e026b */
[----:B------:R-:W-:Y:S01]  /*5cc0*/  IABS R3, R114 ;  /* 0x0000007200037213 */ /* 0x000fe20000000000 */
[----:B------:R-:W-:Y:S02]  /*5cd0*/  IMAD.MOV R2, RZ, RZ, -R2 ;  /* 0x000000ffff027224 */ /* 0x000fe400078e0a02 */
[----:B--2---:R-:W-:-:S04]  /*5ce0*/  IMAD.HI.U32 R111, R249, R6, RZ ;  /* 0x00000006f96f7227 */ /* 0x004fc800078e00ff */
[----:B---3--:R-:W-:-:S04]  /*5cf0*/  IMAD.HI.U32 R110, R249, R0, RZ ;  /* 0x00000000f96e7227 */ /* 0x008fc800078e00ff */
[----:B------:R-:W-:Y:S02]  /*5d00*/  IMAD.MOV R110, RZ, RZ, -R110 ;  /* 0x000000ffff6e7224 */ /* 0x000fe400078e0a6e */
[----:B------:R-:W-:Y:S02]  /*5d10*/  IMAD.MOV R111, RZ, RZ, -R111 ;  /* 0x000000ffff6f7224 */ /* 0x000fe400078e0a6f */
[----:B------:R-:W-:Y:S01]  /*5d20*/  IMAD R0, R8, R110, R0 ;  /* 0x0000006e08007224 */ /* 0x000fe200078e0200 */
[----:B------:R-:W-:Y:S01]  /*5d30*/  IABS R110, R125 ;  /* 0x0000007d006e7213 */ /* 0x000fe20000000000 */
[----:B------:R-:W-:-:S04]  /*5d40*/  IMAD.HI.U32 R114, R249, R3, RZ ;  /* 0x00000003f9727227 */ /* 0x000fc800078e00ff */
[C---:B------:R-:W-:Y:S02]  /*5d50*/  IMAD R248, R8.reuse, R2, R248 ;  /* 0x0000000208f87224 */ /* 0x040fe400078e02f8 */
[----:B------:R-:W-:Y:S02]  /*5d60*/  IMAD R6, R8, R111, R6 ;  /* 0x0000006f08067224 */ /* 0x000fe400078e0206 */
[----:B------:R-:W-:-:S04]  /*5d70*/  IMAD.HI.U32 R2, R249, R131, RZ ;  /* 0x00000083f9027227 */ /* 0x000fc800078e00ff */
[----:B------:R-:W-:Y:S01]  /*5d80*/  IMAD.SHL.U32 R111, R109, 0x40, RZ ;  /* 0x000000406d6f7824 */ /* 0x000fe200078e00ff */
[----:B------:R-:W-:Y:S01]  /*5d90*/  MOV R109, R110 ;  /* 0x0000006e006d7202 */ /* 0x000fe20000000f00 */
[----:B------:R-:W-:Y:S01]  /*5da0*/  IMAD.MOV R114, RZ, RZ, -R114 ;  /* 0x000000ffff727224 */ /* 0x000fe200078e0a72 */
[----:B------:R-:W-:Y:S02]  /*5db0*/  IADD3 R2, -R2, RZ, RZ ;  /* 0x000000ff02027210 */ /* 0x000fe40007ffe1ff */
[----:B-1----:R-:W-:Y:S01]  /*5dc0*/  LOP3.LUT R117, R119, 0x1f, RZ, 0xc0, !PT ;  /* 0x0000001f77757812 */ /* 0x002fe200078ec0ff */
[----:B------:R-:W-:Y:S01]  /*5dd0*/  IMAD R3, R8, R114, R3 ;  /* 0x0000007208037224 */ /* 0x000fe200078e0203 */
[----:B------:R-:W-:Y:S01]  /*5de0*/  IADD3 R124, R106, 0xeb, RZ ;  /* 0x000000eb6a7c7810 */ /* 0x000fe20007ffe0ff */
[----:B------:R-:W-:Y:S01]  /*5df0*/  IMAD.HI.U32 R114, R249, R109, RZ ;  /* 0x0000006df9727227 */ /* 0x000fe200078e00ff */
[----:B------:R-:W-:Y:S01]  /*5e00*/  LOP3.LUT R119, R111, 0x1f, R119, 0xf8, !PT ;  /* 0x0000001f6f777812 */ /* 0x000fe200078ef877 */
[----:B------:R1:W-:Y:S01]  /*5e10*/  STL [R1+0x22f4], R125 ;  /* 0x0022f47d01007387 */ /* 0x0003e20000100800 */
[----:B------:R-:W-:Y:S01]  /*5e20*/  IABS R156, R124 ;  /* 0x0000007c009c7213 */ /* 0x000fe20000000000 */
[----:B------:R-:W-:Y:S01]  /*5e30*/  IMAD R131, R8, R2, R131 ;  /* 0x0000000208837224 */ /* 0x000fe200078e0283 */
[----:B------:R-:W-:Y:S01]  /*5e40*/  IABS R2, R112 ;  /* 0x0000007000027213 */ /* 0x000fe20000000000 */
[----:B------:R-:W-:Y:S01]  /*5e50*/  IMAD.MOV R114, RZ, RZ, -R114 ;  /* 0x000000ffff727224 */ /* 0x000fe200078e0a72 */
[----:B------:R2:W-:Y:S01]  /*5e60*/  STL [R1+0x22ec], R124 ;  /* 0x0022ec7c01007387 */ /* 0x0005e20000100800 */
[----:B-1----:R-:W-:-:S02]  /*5e70*/  IABS R125, R119 ;  /* 0x00000077007d7213 */ /* 0x002fc40000000000 */
[----:B------:R-:W-:Y:S01]  /*5e80*/  IMAD R109, R8, R114, R109 ;  /* 0x00000072086d7224 */ /* 0x000fe200078e026d */
[----:B--2---:R-:W-:Y:S02]  /*5e90*/  LOP3.LUT R124, R111, 0x20, R117, 0xfe, !PT ;  /* 0x000000206f7c7812 */ /* 0x004fe400078efe75 */
[----:B------:R-:W-:Y:S02]  /*5ea0*/  IMAD.HI.U32 R114, R113, R125, RZ ;  /* 0x0000007d71727227 */ /* 0x000fe400078e00ff */
[----:B------:R-:W-:Y:S02]  /*5eb0*/  IABS R117, R124 ;  /* 0x0000007c00757213 */ /* 0x000fe40000000000 */
[----:B------:R-:W-:Y:S01]  /*5ec0*/  IMAD.HI.U32 R112, R249, R2, RZ ;  /* 0x00000002f9707227 */ /* 0x000fe200078e00ff */
[----:B------:R-:W-:-:S03]  /*5ed0*/  IADD3 R114, -R114, RZ, RZ ;  /* 0x000000ff72727210 */ /* 0x000fc60007ffe1ff */
[----:B------:R-:W-:Y:S01]  /*5ee0*/  IMAD.HI.U32 R113, R113, R117, RZ ;  /* 0x0000007571717227 */ /* 0x000fe200078e00ff */
[----:B------:R-:W-:-:S03]  /*5ef0*/  IADD3 R112, -R112, RZ, RZ ;  /* 0x000000ff70707210 */ /* 0x000fc60007ffe1ff */
[----:B------:R-:W-:Y:S02]  /*5f00*/  IMAD.MOV R113, RZ, RZ, -R113 ;  /* 0x000000ffff717224 */ /* 0x000fe400078e0a71 */
[C---:B------:R-:W-:Y:S02]  /*5f10*/  IMAD R125, R251.reuse, R114, R125 ;  /* 0x00000072fb7d7224 */ /* 0x040fe400078e027d */
[----:B------:R-:W-:Y:S01]  /*5f20*/  IMAD R2, R8, R112, R2 ;  /* 0x0000007008027224 */ /* 0x000fe200078e0202 */
[----:B------:R-:W-:Y:S01]  /*5f30*/  IADD3 R112, R106, 0xec, RZ ;  /* 0x000000ec6a707810 */ /* 0x000fe20007ffe0ff */
[C---:B------:R-:W-:Y:S01]  /*5f40*/  IMAD R117, R251.reuse, R113, R117 ;  /* 0x00000071fb757224 */ /* 0x040fe200078e0275 */
[----:B------:R-:W-:Y:S02]  /*5f50*/  ISETP.GT.U32.AND P0, PT, R251, R125, PT ;  /* 0x0000007dfb00720c */ /* 0x000fe40003f04070 */
[----:B------:R-:W-:Y:S01]  /*5f60*/  IABS R4, R116 ;  /* 0x0000007400047213 */ /* 0x000fe20000000000 */
[----:B------:R1:W-:Y:S01]  /*5f70*/  STL [R1+0x22e4], R112 ;  /* 0x0022e47001007387 */ /* 0x0003e20000100800 */
[----:B------:R-:W-:-:S02]  /*5f80*/  IABS R110, R112 ;  /* 0x00000070006e7213 */ /* 0x000fc40000000000 */
[----:B------:R-:W-:Y:S01]  /*5f90*/  ISETP.GT.U32.AND P1, PT, R251, R117, PT ;  /* 0x00000075fb00720c */ /* 0x000fe20003f24070 */
[----:B------:R-:W-:Y:S01]  /*5fa0*/  IMAD.HI.U32 R116, R249, R4, RZ ;  /* 0x00000004f9747227 */ /* 0x000fe200078e00ff */
[----:B------:R-:W-:-:S03]  /*5fb0*/  ISETP.GT.U32.AND P5, PT, R8, R121, PT ;  /* 0x000000790800720c */ /* 0x000fc60003fa4070 */
[----:B-1----:R-:W-:Y:S01]  /*5fc0*/  IMAD.HI.U32 R112, R249, R156, RZ ;  /* 0x0000009cf9707227 */ /* 0x002fe200078e00ff */
[----:B------:R-:W-:-:S03]  /*5fd0*/  IADD3 R157, R106, 0xed, RZ ;  /* 0x000000ed6a9d7810 */ /* 0x000fc60007ffe0ff */
[----:B------:R-:W-:Y:S02]  /*5fe0*/  IMAD.MOV R112, RZ, RZ, -R112 ;  /* 0x000000ffff707224 */ /* 0x000fe400078e0a70 */
[----:B------:R-:W-:Y:S01]  /*5ff0*/  IMAD.MOV R116, RZ, RZ, -R116 ;  /* 0x000000ffff747224 */ /* 0x000fe200078e0a74 */
[----:B------:R-:W-:Y:S01]  /*6000*/  ISETP.GT.U32.AND P2, PT, R8, R115, PT ;  /* 0x000000730800720c */ /* 0x000fe20003f44070 */
[----:B------:R-:W-:Y:S01]  /*6010*/  IMAD.HI.U32 R111, R249, R110, RZ ;  /* 0x0000006ef96f7227 */ /* 0x000fe200078e00ff */
[----:B------:R-:W-:-:S03]  /*6020*/  @!P0 IADD3 R125, R125, -R251, RZ ;  /* 0x800000fb7d7d8210 */ /* 0x000fc60007ffe0ff */
[C---:B------:R-:W-:Y:S01]  /*6030*/  IMAD R156, R8.reuse, R112, R156 ;  /* 0x00000070089c7224 */ /* 0x040fe200078e029c */
[----:B------:R-:W-:Y:S01]  /*6040*/  IABS R112, R157 ;  /* 0x0000009d00707213 */ /* 0x000fe20000000000 */
[----:B------:R-:W-:Y:S01]  /*6050*/  IMAD R4, R8, R116, R4 ;  /* 0x0000007408047224 */ /* 0x000fe200078e0204 */
[----:B------:R-:W-:Y:S01]  /*6060*/  STL [R1+0x9d0], R119 ;  /* 0x0009d07701007387 */ /* 0x000fe20000100800 */
[----:B------:R-:W-:Y:S01]  /*6070*/  IMAD.MOV R111, RZ, RZ, -R111 ;  /* 0x000000ffff6f7224 */ /* 0x000fe200078e0a6f */
[C---:B------:R-:W-:Y:S02]  /*6080*/  IADD3 R116, R106.reuse, 0xee, RZ ;  /* 0x000000ee6a747810 */ /* 0x040fe40007ffe0ff */
[----:B------:R-:W-:Y:S01]  /*6090*/  STL [R1+0x9d4], R124 ;  /* 0x0009d47c01007387 */ /* 0x000fe20000100800 */
[----:B------:R-:W-:Y:S01]  /*60a0*/  IADD3 R250, R106, 0xf0, RZ ;  /* 0x000000f06afa7810 */ /* 0x000fe20007ffe0ff */
[----:B------:R-:W-:Y:S01]  /*60b0*/  @!P1 IMAD.IADD R117, R117, 0x1, -R251 ;  /* 0x0000000175759824 */ /* 0x000fe200078e0afb */
[----:B------:R-:W-:Y:S01]  /*60c0*/  ISETP.GT.U32.AND P0, PT, R251, R125, PT ;  /* 0x0000007dfb00720c */ /* 0x000fe20003f04070 */
[----:B------:R1:W-:Y:S01]  /*60d0*/  STL [R1+0x22e0], R157 ;  /* 0x0022e09d01007387 */ /* 0x0003e20000100800 */
[----:B------:R-:W-:Y:S01]  /*60e0*/  IMAD R110, R8, R111, R110 ;  /* 0x0000006f086e7224 */ /* 0x000fe200078e026e */
[----:B------:R-:W-:Y:S01]  /*60f0*/  IADD3 R158, R106, 0xef, RZ ;  /* 0x000000ef6a9e7810 */ /* 0x000fe20007ffe0ff */
[----:B------:R-:W-:Y:S01]  /*6100*/  @!P5 IMAD.IADD R121, R121, 0x1, -R8 ;  /* 0x000000017979d824 */ /* 0x000fe200078e0a08 */
[----:B------:R2:W-:Y:S01]  /*6110*/  STL [R1+0x22d8], R116 ;  /* 0x0022d87401007387 */ /* 0x0005e20000100800 */
[----:B------:R-:W-:Y:S01]  /*6120*/  IABS R111, R116 ;  /* 0x00000074006f7213 */ /* 0x000fe20000000000 */
[----:B-1----:R-:W-:Y:S01]  /*6130*/  IMAD.HI.U32 R157, R249, R112, RZ ;  /* 0x00000070f99d7227 */ /* 0x002fe200078e00ff */
[----:B------:R-:W-:-:S02]  /*6140*/  IABS R114, R250 ;  /* 0x000000fa00727213 */ /* 0x000fc40000000000 */
[----:B------:R-:W-:Y:S01]  /*6150*/  ISETP.GE.AND P5, PT, R119, RZ, PT ;  /* 0x000000ff7700720c */ /* 0x000fe20003fa6270 */
[----:B------:R-:W-:Y:S01]  /*6160*/  IMAD.MOV R157, RZ, RZ, -R157 ;  /* 0x000000ffff9d7224 */ /* 0x000fe200078e0a9d */
[----:B--2---:R-:W-:Y:S02]  /*6170*/  IADD3 R116, R106, 0xf1, RZ ;  /* 0x000000f16a747810 */ /* 0x004fe40007ffe0ff */
[----:B------:R-:W-:Y:S01]  /*6180*/  ISETP.GT.U32.AND P3, PT, R251, R117, PT ;  /* 0x00000075fb00720c */ /* 0x000fe20003f64070 */
[----:B------:R1:W-:Y:S01]  /*6190*/  STL [R1+0x22c8], R158 ;  /* 0x0022c89e01007387 */ /* 0x0003e20000100800 */
[----:B------:R-:W-:Y:S01]  /*61a0*/  IMAD.HI.U32 R113, R249, R111, RZ ;  /* 0x0000006ff9717227 */ /* 0x000fe200078e00ff */
[----:B------:R-:W-:Y:S02]  /*61b0*/  @!P2 IADD3 R115, R115, -R8, RZ ;  /* 0x800000087373a210 */ /* 0x000fe40007ffe0ff */
[----:B------:R-:W-:Y:S01]  /*61c0*/  STL [R1+0x22c0], R250 ;  /* 0x0022c0fa01007387 */ /* 0x000fe20000100800 */
[----:B------:R-:W-:Y:S01]  /*61d0*/  IMAD R112, R8, R157, R112 ;  /* 0x0000009d08707224 */ /* 0x000fe200078e0270 */
[----:B------:R-:W-:Y:S01]  /*61e0*/  ISETP.GE.AND P2, PT, R124, RZ, PT ;  /* 0x000000ff7c00720c */ /* 0x000fe20003f46270 */
[----:B------:R-:W-:Y:S01]  /*61f0*/  IMAD.HI.U32 R157, R249, R114, RZ ;  /* 0x00000072f99d7227 */ /* 0x000fe200078e00ff */
[----:B------:R2:W-:Y:S01]  /*6200*/  STL [R1+0x22bc], R116 ;  /* 0x0022bc7401007387 */ /* 0x0005e20000100800 */
[----:B-1----:R-:W-:-:S02]  /*6210*/  IABS R158, R158 ;  /* 0x0000009e009e7213 */ /* 0x002fc40000000000 */
[----:B------:R-:W-:Y:S01]  /*6220*/  IMAD.MOV R113, RZ, RZ, -R113 ;  /* 0x000000ffff717224 */ /* 0x000fe200078e0a71 */
[----:B------:R-:W3:Y:S01]  /*6230*/  LDL.LU R119, [R1+0x2960] ;  /* 0x0029600001777983 */ /* 0x000ee20000300800 */
[----:B------:R-:W-:Y:S02]  /*6240*/  IMAD.MOV R157, RZ, RZ, -R157 ;  /* 0x000000ffff9d7224 */ /* 0x000fe400078e0a9d */
[----:B------:R-:W-:Y:S01]  /*6250*/  @!P0 IMAD.IADD R125, R125, 0x1, -R251 ;  /* 0x000000017d7d8824 */ /* 0x000fe200078e0afb */
[----:B------:R-:W4:Y:S01]  /*6260*/  LDL.LU R124, [R1+0x295c] ;  /* 0x00295c00017c7983 */ /* 0x000f220000300800 */
[----:B--2---:R-:W-:Y:S01]  /*6270*/  IABS R116, R116 ;  /* 0x0000007400747213 */ /* 0x004fe20000000000 */
[----:B------:R-:W-:Y:S01]  /*6280*/  IMAD R111, R8, R113, R111 ;  /* 0x00000071086f7224 */ /* 0x000fe200078e026f */
[----:B------:R-:W-:Y:S01]  /*6290*/  ISETP.NE.AND P0, PT, RZ, c[0x0][0x178], PT ;  /* 0x00005e00ff007a0c */ /* 0x000fe20003f05270 */
[----:B------:R-:W-:-:S04]  /*62a0*/  IMAD.HI.U32 R113, R249, R158, RZ ;  /* 0x0000009ef9717227 */ /* 0x000fc800078e00ff */
[----:B------:R-:W-:-:S04]  /*62b0*/  IMAD.HI.U32 R250, R249, R116, RZ ;  /* 0x00000074f9fa7227 */ /* 0x000fc800078e00ff */
[----:B------:R-:W-:Y:S01]  /*62c0*/  IMAD R114, R8, R157, R114 ;  /* 0x0000009d08727224 */ /* 0x000fe200078e0272 */
[----:B------:R-:W-:Y:S01]  /*62d0*/  LOP3.LUT R157, RZ, c[0x0][0x178], RZ, 0x33, !PT ;  /* 0x00005e00ff9d7a12 */ /* 0x000fe200078e33ff */
[----:B------:R-:W-:Y:S02]  /*62e0*/  @!P5 IMAD.MOV R125, RZ, RZ, -R125 ;  /* 0x000000ffff7dd224 */ /* 0x000fe400078e0a7d */
[----:B------:R-:W-:Y:S01]  /*62f0*/  @!P3 IMAD.IADD R117, R117, 0x1, -R251 ;  /* 0x000000017575b824 */ /* 0x000fe200078e0afb */
[----:B------:R-:W-:Y:S01]  /*6300*/  IADD3 R250, -R250, RZ, RZ ;  /* 0x000000fffafa7210 */ /* 0x000fe20007ffe1ff */
[----:B------:R-:W-:Y:S01]  /*6310*/  IMAD.MOV R113, RZ, RZ, -R113 ;  /* 0x000000ffff717224 */ /* 0x000fe200078e0a71 */
[----:B------:R-:W-:Y:S01]  /*6320*/  SEL R125, R157, R125, !P0 ;  /* 0x0000007d9d7d7207 */ /* 0x000fe20004000000 */
[----:B------:R-:W-:Y:S01]  /*6330*/  @!P2 IMAD.MOV R117, RZ, RZ, -R117 ;  /* 0x000000ffff75a224 */ /* 0x000fe200078e0a75 */
[----:B------:R-:W2:Y:S01]  /*6340*/  LDL R251, [R1+0x2148] ;  /* 0x0021480001fb7983 */ /* 0x000ea20000100800 */
[----:B------:R-:W-:-:S02]  /*6350*/  IMAD R113, R8, R113, R158 ;  /* 0x0000007108717224 */ /* 0x000fc400078e029e */
[----:B------:R-:W-:Y:S01]  /*6360*/  IMAD R116, R8, R250, R116 ;  /* 0x000000fa08747224 */ /* 0x000fe200078e0274 */
[----:B------:R-:W2:Y:S01]  /*6370*/  LDL R158, [R1+0x2150] ;  /* 0x00215000019e7983 */ /* 0x000ea20000100800 */
[----:B------:R-:W-:-:S03]  /*6380*/  SEL R117, R157, R117, !P0 ;  /* 0x000000759d757207 */ /* 0x000fc60004000000 */
[----:B------:R-:W2:Y:S04]  /*6390*/  LDL R250, [R1+0x214c] ;  /* 0x00214c0001fa7983 */ /* 0x000ea80000100800 */
[----:B------:R1:W-:Y:S04]  /*63a0*/  STL [R1+0x3cc], R125 ;  /* 0x0003cc7d01007387 */ /* 0x0003e80000100800 */
[----:B------:R-:W2:Y:S04]  /*63b0*/  LDL R157, [R1+0x253c] ;  /* 0x00253c00019d7983 */ /* 0x000ea80000100800 */
[----:B-1----:R-:W2:Y:S01]  /*63c0*/  LDL R125, [R1+0x2144] ;  /* 0x00214400017d7983 */ /* 0x002ea20000100800 */
[----:B------:R-:W-:-:S02]  /*63d0*/  ISETP.GT.U32.AND P1, PT, R8, R118, PT ;  /* 0x000000760800720c */ /* 0x000fc40003f24070 */
[C---:B------:R-:W-:Y:S02]  /*63e0*/  ISETP.GT.U32.AND P6, PT, R8.reuse, R122, PT ;  /* 0x0000007a0800720c */ /* 0x040fe40003fc4070 */
[----:B------:R-:W-:-:S09]  /*63f0*/  ISETP.GT.U32.AND P4, PT, R8, R120, PT ;  /* 0x000000780800720c */ /* 0x000fd20003f84070 */
[--C-:B------:R-:W-:Y:S01]  /*6400*/  @!P1 IMAD.IADD R118, R118, 0x1, -R8.reuse ;  /* 0x0000000176769824 */ /* 0x100fe200078e0a08 */
[----:B------:R-:W-:Y:S01]  /*6410*/  ISETP.GT.U32.AND P1, PT, R8, R121, PT ;  /* 0x000000790800720c */ /* 0x000fe20003f24070 */
[--C-:B------:R-:W-:Y:S02]  /*6420*/  @!P6 IMAD.IADD R122, R122, 0x1, -R8.reuse ;  /* 0x000000017a7ae824 */ /* 0x100fe400078e0a08 */
[----:B------:R-:W-:-:S03]  /*6430*/  @!P4 IMAD.IADD R120, R120, 0x1, -R8 ;  /* 0x000000017878c824 */ /* 0x000fc600078e0a08 */
[C---:B------:R-:W-:Y:S02]  /*6440*/  ISETP.GT.U32.AND P2, PT, R8.reuse, R122, PT ;  /* 0x0000007a0800720c */ /* 0x040fe40003f44070 */
[C---:B------:R-:W-:Y:S02]  /*6450*/  ISETP.GT.U32.AND P4, PT, R8.reuse, R115, PT ;  /* 0x000000730800720c */ /* 0x040fe40003f84070 */
[----:B------:R-:W-:-:S03]  /*6460*/  ISETP.GT.U32.AND P6, PT, R8, R118, PT ;  /* 0x000000760800720c */ /* 0x000fc60003fc4070 */
[--C-:B------:R-:W-:Y:S01]  /*6470*/  @!P1 IMAD.IADD R121, R121, 0x1, -R8.reuse ;  /* 0x0000000179799824 */ /* 0x100fe200078e0a08 */
[----:B------:R1:W-:Y:S05]  /*6480*/  STL [R1+0x3d0], R117 ;  /* 0x0003d07501007387 */ /* 0x0003ea0000100800 */
[----:B------:R-:W-:Y:S01]  /*6490*/  @!P2 IMAD.IADD R122, R122, 0x1, -R8 ;  /* 0x000000017a7aa824 */ /* 0x000fe200078e0a08 */
[C---:B------:R-:W-:Y:S02]  /*64a0*/  ISETP.GE.AND P2, PT, R106.reuse, RZ, PT ;  /* 0x000000ff6a00720c */ /* 0x040fe40003f46270 */
[----:B-1----:R-:W-:Y:S02]  /*64b0*/  IADD3 R117, R106, 0xf2, RZ ;  /* 0x000000f26a757810 */ /* 0x002fe40007ffe0ff */
[----:B------:R-:W-:-:S03]  /*64c0*/  @!P4 IADD3 R115, R115, -R8, RZ ;  /* 0x800000087373c210 */ /* 0x000fc60007ffe0ff */
[----:B------:R-:W-:Y:S01]  /*64d0*/  STL [R1+0x22b0], R117 ;  /* 0x0022b07501007387 */ /* 0x000fe20000100800 */
[----:B------:R-:W-:Y:S01]  /*64e0*/  ISETP.GT.U32.AND P4, PT, R8, R159, PT ;  /* 0x0000009f0800720c */ /* 0x000fe20003f84070 */
[----:B------:R-:W-:Y:S01]  /*64f0*/  @!P6 IMAD.IADD R118, R118, 0x1, -R8 ;  /* 0x000000017676e824 */ /* 0x000fe200078e0a08 */
[C---:B------:R-:W-:Y:S02]  /*6500*/  ISETP.GT.U32.AND P3, PT, R8.reuse, R123, PT ;  /* 0x0000007b0800720c */ /* 0x040fe40003f64070 */
[----:B------:R-:W-:-:S09]  /*6510*/  ISETP.GT.U32.AND P6, PT, R8, R161, PT ;  /* 0x000000a10800720c */ /* 0x000fd20003fc4070 */
[--C-:B------:R-:W-:Y:S02]  /*6520*/  @!P4 IMAD.IADD R159, R159, 0x1, -R8.reuse ;  /* 0x000000019f9fc824 */ /* 0x100fe400078e0a08 */
[----:B------:R-:W-:Y:S02]  /*6530*/  @!P3 IADD3 R123, R123, -R8, RZ ;  /* 0x800000087b7bb210 */ /* 0x000fe40007ffe0ff */
[----:B------:R-:W-:Y:S01]  /*6540*/  @!P6 IMAD.IADD R161, R161, 0x1, -R8 ;  /* 0x00000001a1a1e824 */ /* 0x000fe200078e0a08 */
[----:B------:R-:W-:-:S13]  /*6550*/  ISETP.GT.U32.AND P3, PT, R8, R120, PT ;  /* 0x000000780800720c */ /* 0x000fda0003f64070 */
[----:B------:R-:W-:Y:S01]  /*6560*/  @!P3 IMAD.IADD R120, R120, 0x1, -R8 ;  /* 0x000000017878b824 */ /* 0x000fe200078e0a08 */
[----:B------:R-:W-:-:S13]  /*6570*/  ISETP.GT.U32.AND P3, PT, R8, R160, PT ;  /* 0x000000a00800720c */ /* 0x000fda0003f64070 */
[----:B------:R-:W-:Y:S02]  /*6580*/  @!P3 IADD3 R160, R160, -R8, RZ ;  /* 0x80000008a0a0b210 */ /* 0x000fe40007ffe0ff */
[C---:B----4-:R-:W-:Y:S02]  /*6590*/  ISETP.GT.U32.AND P0, PT, R8.reuse, R124, PT ;  /* 0x0000007c0800720c */ /* 0x050fe40003f04070 */
[----:B---3--:R-:W-:-:S11]  /*65a0*/  ISETP.GT.U32.AND P1, PT, R8, R119, PT ;  /* 0x000000770800720c */ /* 0x008fd60003f24070 */
[--C-:B------:R-:W-:Y:S02]  /*65b0*/  @!P0 IMAD.IADD R124, R124, 0x1, -R8.reuse ;  /* 0x000000017c7c8824 */ /* 0x100fe400078e0a08 */
[----:B------:R-:W-:Y:S01]  /*65c0*/  @!P1 IMAD.IADD R119, R119, 0x1, -R8 ;  /* 0x0000000177779824 */ /* 0x000fe200078e0a08 */
[----:B--2---:R-:W-:Y:S02]  /*65d0*/  ISETP.GE.AND P4, PT, R251, RZ, PT ;  /* 0x000000fffb00720c */ /* 0x004fe40003f86270 */
[----:B------:R-:W-:Y:S02]  /*65e0*/  ISETP.GE.AND P0, PT, R157, RZ, PT ;  /* 0x000000ff9d00720c */ /* 0x000fe40003f06270 */
[----:B------:R-:W2:Y:S01]  /*65f0*/  LDL R157, [R1+0x2154] ;  /* 0x00215400019d7983 */ /* 0x000ea20000100800 */
[----:B------:R-:W-:Y:S01]  /*6600*/  ISETP.GE.AND P1, PT, R125, RZ, PT ;  /* 0x000000ff7d00720c */ /* 0x000fe20003f26270 */
[----:B------:R-:W-:Y:S01]  /*6610*/  IMAD.MOV.U32 R125, RZ, RZ, R115 ;  /* 0x000000ffff7d7224 */ /* 0x000fe200078e0073 */
[----:B------:R-:W-:-:S03]  /*6620*/  MOV R115, R121 ;  /* 0x0000007900737202 */ /* 0x000fc60000000f00 */
[----:B------:R-:W-:-:S05]  /*6630*/  @!P2 IMAD.MOV R125, RZ, RZ, -R125 ;  /* 0x000000ffff7da224 */ /* 0x000fca00078e0a7d */
[----:B------:R-:W-:Y:S01]  /*6640*/  @!P0 IMAD.MOV R115, RZ, RZ, -R115 ;  /* 0x000000ffff738224 */ /* 0x000fe200078e0a73 */
[----:B------:R-:W-:Y:S01]  /*6650*/  ISETP.GE.AND P6, PT, R158, RZ, PT ;  /* 0x000000ff9e00720c */ /* 0x000fe20003fc6270 */
[----:B------:R1:W-:Y:S04]  /*6660*/  STL [R1+0x18], R125 ;  /* 0x0000187d01007387 */ /* 0x0003e80000100800 */
[----:B------:R-:W3:Y:S04]  /*6670*/  LDL R251, [R1+0x215c] ;  /* 0x00215c0001fb7983 */ /* 0x000ee80000100800 */
[----:B-1----:R-:W4:Y:S04]  /*6680*/  LDL R125, [R1+0x2158] ;  /* 0x00215800017d7983 */ /* 0x002f280000100800 */
[----:B------:R1:W-:Y:S04]  /*6690*/  STL [R1+0x14], R115 ;  /* 0x0000147301007387 */ /* 0x0003e80000100800 */
[----:B------:R-:W3:Y:S01]  /*66a0*/  LDL R158, [R1+0x2164] ;  /* 0x00216400019e7983 */ /* 0x000ee20000100800 */
[----:B------:R-:W-:-:S03]  /*66b0*/  ISETP.GE.AND P3, PT, R250, RZ, PT ;  /* 0x000000fffa00720c */ /* 0x000fc60003f66270 */
[----:B------:R-:W3:Y:S01]  /*66c0*/  LDL R250, [R1+0x2160] ;  /* 0x0021600001fa7983 */ /* 0x000ee20000100800 */
[C---:B------:R-:W-:Y:S01]  /*66d0*/  ISETP.GT.U32.AND P5, PT, R8.reuse, R123, PT ;  /* 0x0000007b0800720c */ /* 0x040fe20003fa4070 */
[----:B-1----:R-:W-:Y:S01]  /*66e0*/  IMAD.MOV.U32 R115, RZ, RZ, R118 ;  /* 0x000000ffff737224 */ /* 0x002fe200078e0076 */
[----:B------:R-:W-:-:S03]  /*66f0*/  ISETP.GT.U32.AND P2, PT, R8, R124, PT ;  /* 0x0000007c0800720c */ /* 0x000fc60003f44070 */
[----:B------:R-:W-:Y:S01]  /*6700*/  @!P4 IMAD.MOV R115, RZ, RZ, -R115 ;  /* 0x000000ffff73c224 */ /* 0x000fe200078e0a73 */
[----:B------:R-:W-:-:S07]  /*6710*/  ISETP.GT.U32.AND P4, PT, R8, R160, PT ;  /* 0x000000a00800720c */ /* 0x000fce0003f84070 */
[----:B------:R-:W-:Y:S02]  /*6720*/  @!P5 IADD3 R123, R123, -R8, RZ ;  /* 0x800000087b7bd210 */ /* 0x000fe40007ffe0ff */
[----:B------:R-:W-:Y:S01]  /*6730*/  ISETP.GT.U32.AND P5, PT, R8, R128, PT ;  /* 0x000000800800720c */ /* 0x000fe20003fa4070 */
[----:B------:R-:W-:Y:S01]  /*6740*/  IMAD.MOV.U32 R118, RZ, RZ, R122 ;  /* 0x000000ffff767224 */ /* 0x000fe200078e007a */
[----:B------:R-:W-:Y:S01]  /*6750*/  @!P1 IADD3 R120, -R120, RZ, RZ ;  /* 0x000000ff78789210 */ /* 0x000fe20007ffe1ff */
[--C-:B------:R-:W-:Y:S01]  /*6760*/  @!P2 IMAD.IADD R124, R124, 0x1, -R8.reuse ;  /* 0x000000017c7ca824 */ /* 0x100fe200078e0a08 */
[----:B------:R-:W-:Y:S01]  /*6770*/  ISETP.GT.U32.AND P0, PT, R8, R119, PT ;  /* 0x000000770800720c */ /* 0x000fe20003f04070 */
[----:B------:R-:W-:Y:S01]  /*6780*/  @!P4 IMAD.IADD R160, R160, 0x1, -R8 ;  /* 0x00000001a0a0c824 */ /* 0x000fe200078e0a08 */
[----:B------:R-:W-:-:S07]  /*6790*/  @!P3 IADD3 R118, -R118, RZ, RZ ;  /* 0x000000ff7676b210 */ /* 0x000fce0007ffe1ff */
[----:B------:R-:W-:Y:S01]  /*67a0*/  @!P5 IMAD.IADD R128, R128, 0x1, -R8 ;  /* 0x000000018080d824 */ /* 0x000fe200078e0a08 */
[C---:B------:R-:W-:Y:S01]  /*67b0*/  ISETP.GT.U32.AND P4, PT, R8.reuse, R165, PT ;  /* 0x000000a50800720c */ /* 0x040fe20003f84070 */
[----:B------:R-:W-:Y:S03]  /*67c0*/  STL [R1+0x10], R120 ;  /* 0x0000107801007387 */ /* 0x000fe60000100800 */
[----:B------:R-:W-:Y:S01]  /*67d0*/  ISETP.GT.U32.AND P5, PT, R8, R128, PT ;  /* 0x000000800800720c */ /* 0x000fe20003fa4070 */
[----:B------:R1:W-:Y:S04]  /*67e0*/  STL [R1+0xc], R115 ;  /* 0x00000c7301007387 */ /* 0x0003e80000100800 */
[----:B------:R1:W-:Y:S02]  /*67f0*/  STL [R1+0x8], R118 ;  /* 0x0000087601007387 */ /* 0x0003e40000100800 */
[----:B-1----:R-:W-:-:S02]  /*6800*/  IMAD.MOV.U32 R115, RZ, RZ, R123 ;  /* 0x000000ffff737224 */ /* 0x002fc400078e007b */
[----:B------:R-:W-:Y:S02]  /*6810*/  IMAD.MOV.U32 R118, RZ, RZ, R124 ;  /* 0x000000ffff767224 */ /* 0x000fe400078e007c */
[----:B------:R-:W-:Y:S02]  /*6820*/  @!P6 IMAD.MOV R115, RZ, RZ, -R115 ;  /* 0x000000ffff73e224 */ /* 0x000fe400078e0a73 */
[--C-:B------:R-:W-:Y:S01]  /*6830*/  @!P5 IMAD.IADD R128, R128, 0x1, -R8.reuse ;  /* 0x000000018080d824 */ /* 0x100fe200078e0a08 */
[C---:B------:R-:W-:Y:S01]  /*6840*/  ISETP.GT.U32.AND P1, PT, R8.reuse, R159, PT ;  /* 0x0000009f0800720c */ /* 0x040fe20003f24070 */
[--C-:B------:R-:W-:Y:S01]  /*6850*/  @!P0 IMAD.IADD R119, R119, 0x1, -R8.reuse ;  /* 0x0000000177778824 */ /* 0x100fe200078e0a08 */
[----:B------:R-:W-:Y:S01]  /*6860*/  STL [R1+0x4], R115 ;  /* 0x0000047301007387 */ /* 0x000fe20000100800 */
[----:B------:R-:W-:Y:S01]  /*6870*/  @!P4 IMAD.IADD R165, R165, 0x1, -R8 ;  /* 0x00000001a5a5c824 */ /* 0x000fe200078e0a08 */
[----:B------:R-:W-:Y:S02]  /*6880*/  ISETP.GT.U32.AND P0, PT, R8, R163, PT ;  /* 0x000000a30800720c */ /* 0x000fe40003f04070 */
[----:B------:R-:W3:Y:S07]  /*6890*/  LDL R121, [R1+0x216c] ;  /* 0x00216c0001797983 */ /* 0x000eee0000100800 */
[----:B------:R-:W-:-:S02]  /*68a0*/  @!P1 IADD3 R159, R159, -R8, RZ ;  /* 0x800000089f9f9210 */ /* 0x000fc40007ffe0ff */
[----:B------:R-:W-:Y:S02]  /*68b0*/  ISETP.GT.U32.AND P1, PT, R8, R164, PT ;  /* 0x000000a40800720c */ /* 0x000fe40003f24070 */
[----:B------:R-:W-:-:S11]  /*68c0*/  @!P0 IMAD.IADD R163, R163, 0x1, -R8 ;  /* 0x00000001a3a38824 */ /* 0x000fd600078e0a08 */
[----:B------:R-:W-:Y:S01]  /*68d0*/  @!P1 IMAD.IADD R164, R164, 0x1, -R8 ;  /* 0x00000001a4a49824 */ /* 0x000fe200078e0a08 */
[----:B--2---:R-:W-:Y:S02]  /*68e0*/  ISETP.GE.AND P2, PT, R157, RZ, PT ;  /* 0x000000ff9d00720c */ /* 0x004fe40003f46270 */
[----:B------:R-:W2:Y:S11]  /*68f0*/  LDL R157, [R1+0x2174] ;  /* 0x00217400019d7983 */ /* 0x000eb60000100800 */
[----:B------:R-:W-:Y:S01]  /*6900*/  @!P2 IMAD.MOV R118, RZ, RZ, -R118 ;  /* 0x000000ffff76a224 */ /* 0x000fe200078e0a76 */
[----:B----4-:R-:W-:-:S02]  /*6910*/  ISETP.GE.AND P5, PT, R125, RZ, PT ;  /* 0x000000ff7d00720c */ /* 0x010fc40003fa6270 */
[----:B------:R-:W4:Y:S04]  /*6920*/  LDL R125, [R1+0x2170] ;  /* 0x00217000017d7983 */ /* 0x000f280000100800 */
[----:B------:R-:W-:Y:S01]  /*6930*/  STL [R1], R118 ;  /* 0x0000007601007387 */ /* 0x000fe20000100800 */
[----:B---3--:R-:W-:-:S03]  /*6940*/  ISETP.GE.AND P4, PT, R158, RZ, PT ;  /* 0x000000ff9e00720c */ /* 0x008fc60003f86270 */
[----:B------:R-:W3:Y:S01]  /*6950*/  LDL R158, [R1+0x2180] ;  /* 0x00218000019e7983 */ /* 0x000ee20000100800 */
[----:B------:R-:W-:-:S03]  /*6960*/  ISETP.GE.AND P0, PT, R251, RZ, PT ;  /* 0x000000fffb00720c */ /* 0x000fc60003f06270 */
[----:B------:R-:W2:Y:S01]  /*6970*/  LDL R251, [R1+0x217c] ;  /* 0x00217c0001fb7983 */ /* 0x000ea20000100800 */
[----:B------:R-:W-:-:S03]  /*6980*/  ISETP.GE.AND P1, PT, R250, RZ, PT ;  /* 0x000000fffa00720c */ /* 0x000fc60003f26270 */
[----:B------:R-:W2:Y:S01]  /*6990*/  LDL R250, [R1+0x2178] ;  /* 0x0021780001fa7983 */ /* 0x000ea20000100800 */
[C---:B------:R-:W-:Y:S02]  /*69a0*/  ISETP.GT.U32.AND P3, PT, R8.reuse, R161, PT ;  /* 0x000000a10800720c */ /* 0x040fe40003f64070 */
[----:B------:R-:W-:-:S11]  /*69b0*/  ISETP.GT.U32.AND P6, PT, R8, R162, PT ;  /* 0x000000a20800720c */ /* 0x000fd60003fc4070 */
[----:B------:R-:W-:Y:S01]  /*69c0*/  @!P3 IMAD.IADD R161, R161, 0x1, -R8 ;  /* 0x00000001a1a1b824 */ /* 0x000fe200078e0a08 */
[----:B------:R-:W-:Y:S02]  /*69d0*/  ISETP.GT.U32.AND P3, PT, R8, R166, PT ;  /* 0x000000a60800720c */ /* 0x000fe40003f64070 */
[----:B------:R-:W-:Y:S02]  /*69e0*/  @!P1 IADD3 R160, -R160, RZ, RZ ;  /* 0x000000ffa0a09210 */ /* 0x000fe40007ffe1ff */
[----:B------:R-:W-:Y:S02]  /*69f0*/  ISETP.GT.U32.AND P1, PT, R8, R165, PT ;  /* 0x000000a50800720c */ /* 0x000fe40003f24070 */
[----:B------:R-:W-:-:S07]  /*6a00*/  @!P6 IADD3 R162, R162, -R8, RZ ;  /* 0x80000008a2a2e210 */ /* 0x000fce0007ffe0ff */
[----:B------:R-:W-:Y:S02]  /*6a10*/  @!P3 IADD3 R166, R166, -R8, RZ ;  /* 0x80000008a6a6b210 */ /* 0x000fe40007ffe0ff */
[----:B------:R-:W-:Y:S02]  /*6a20*/  ISETP.GE.AND P3, PT, R252, RZ, PT ;  /* 0x000000fffc00720c */ /* 0x000fe40003f66270 */
[----:B------:R-:W-:Y:S01]  /*6a30*/  MOV R252, R119 ;  /* 0x0000007700fc7202 */ /* 0x000fe20000000f00 */
[----:B------:R-:W-:Y:S01]  /*6a40*/  @!P1 IMAD.IADD R165, R165, 0x1, -R8 ;  /* 0x00000001a5a59824 */ /* 0x000fe200078e0a08 */
[C---:B------:R-:W-:Y:S02]  /*6a50*/  ISETP.GT.U32.AND P2, PT, R8.reuse, R162, PT ;  /* 0x000000a20800720c */ /* 0x040fe40003f44070 */
[C---:B------:R-:W-:Y:S01]  /*6a60*/  ISETP.GT.U32.AND P1, PT, R8.reuse, R171, PT ;  /* 0x000000ab0800720c */ /* 0x040fe20003f24070 */
[----:B------:R-:W-:Y:S01]  /*6a70*/  @!P5 IMAD.MOV R252, RZ, RZ, -R252 ;  /* 0x000000fffffcd224 */ /* 0x000fe200078e0afc */
[----:B------:R-:W-:Y:S01]  /*6a80*/  ISETP.GT.U32.AND P5, PT, R8, R163, PT ;  /* 0x000000a30800720c */ /* 0x000fe20003fa4070 */
[----:B------:R-:W-:-:S02]  /*6a90*/  @!P0 IMAD.MOV R159, RZ, RZ, -R159 ;  /* 0x000000ffff9f8224 */ /* 0x000fc400078e0a9f */
[----:B------:R-:W-:Y:S01]  /*6aa0*/  @!P4 IMAD.MOV R161, RZ, RZ, -R161 ;  /* 0x000000ffffa1c224 */ /* 0x000fe200078e0aa1 */
[----:B------:R-:W-:Y:S01]  /*6ab0*/  STL [R1+0x2938], R252 ;  /* 0x002938fc01007387 */ /* 0x000fe20000100800 */
[----:B------:R-:W-:-:S03]  /*6ac0*/  @!P3 IMAD.MOV R128, RZ, RZ, -R128 ;  /* 0x000000ffff80b224 */ /* 0x000fc600078e0a80 */
[----:B------:R-:W-:Y:S01]  /*6ad0*/  STL [R1+0x293c], R159 ;  /* 0x00293c9f01007387 */ /* 0x000fe20000100800 */
[--C-:B------:R-:W-:Y:S01]  /*6ae0*/  @!P2 IMAD.IADD R162, R162, 0x1, -R8.reuse ;  /* 0x00000001a2a2a824 */ /* 0x100fe200078e0a08 */
[C---:B------:R-:W-:Y:S01]  /*6af0*/  ISETP.GT.U32.AND P0, PT, R8.reuse, R164, PT ;  /* 0x000000a40800720c */ /* 0x040fe20003f04070 */
[----:B------:R-:W-:Y:S01]  /*6b00*/  @!P1 IMAD.IADD R171, R171, 0x1, -R8 ;  /* 0x00000001abab9824 */ /* 0x000fe200078e0a08 */
[----:B------:R-:W-:Y:S01]  /*6b10*/  STL [R1+0x2940], R160 ;  /* 0x002940a001007387 */ /* 0x000fe20000100800 */
[----:B------:R-:W-:Y:S02]  /*6b20*/  @!P5 IADD3 R163, R163, -R8, RZ ;  /* 0x80000008a3a3d210 */ /* 0x000fe40007ffe0ff */
[C---:B------:R-:W-:Y:S01]  /*6b30*/  ISETP.GT.U32.AND P2, PT, R8.reuse, R130, PT ;  /* 0x000000820800720c */ /* 0x040fe20003f44070 */
[----:B------:R-:W-:Y:S01]  /*6b40*/  STL [R1+0x2944], R161 ;  /* 0x002944a101007387 */ /* 0x000fe20000100800 */
[----:B------:R-:W-:-:S03]  /*6b50*/  ISETP.GT.U32.AND P5, PT, R8, R169, PT ;  /* 0x000000a90800720c */ /* 0x000fc60003fa4070 */
[----:B------:R-:W-:Y:S03]  /*6b60*/  STL [R1+0x2948], R128 ;  /* 0x0029488001007387 */ /* 0x000fe60000100800 */
[----:B------:R-:W-:Y:S01]  /*6b70*/  @!P0 IMAD.IADD R164, R164, 0x1, -R8 ;  /* 0x00000001a4a48824 */ /* 0x000fe200078e0a08 */
[----:B------:R-:W-:-:S04]  /*6b80*/  ISETP.GT.U32.AND P0, PT, R8, R170, PT ;  /* 0x000000aa0800720c */ /* 0x000fc80003f04070 */
[--C-:B------:R-:W-:Y:S02]  /*6b90*/  @!P2 IMAD.IADD R130, R130, 0x1, -R8.reuse ;  /* 0x000000018282a824 */ /* 0x100fe400078e0a08 */
[----:B------:R-:W-:-:S07]  /*6ba0*/  @!P5 IMAD.IADD R169, R169, 0x1, -R8 ;  /* 0x00000001a9a9d824 */ /* 0x000fce00078e0a08 */
[----:B------:R-:W-:Y:S02]  /*6bb0*/  @!P0 IADD3 R170, R170, -R8, RZ ;  /* 0x80000008aaaa8210 */ /* 0x000fe40007ffe0ff */
[----:B---3--:R-:W-:Y:S02]  /*6bc0*/  ISETP.GE.AND P1, PT, R158, RZ, PT ;  /* 0x000000ff9e00720c */ /* 0x008fe40003f26270 */
[----:B------:R-:W3:Y:S01]  /*6bd0*/  LDL R158, [R1+0x2198] ;  /* 0x00219800019e7983 */ /* 0x000ee20000100800 */
[----:B----4-:R-:W-:Y:S02]  /*6be0*/  ISETP.GE.AND P2, PT, R125, RZ, PT ;  /* 0x000000ff7d00720c */ /* 0x010fe40003f46270 */
[----:B--2---:R-:W-:Y:S01]  /*6bf0*/  ISETP.GE.AND P5, PT, R251, RZ, PT ;  /* 0x000000fffb00720c */ /* 0x004fe20003fa6270 */
[----:B------:R-:W2:Y:S04]  /*6c00*/  LDL R125, [R1+0x218c] ;  /* 0x00218c00017d7983 */ /* 0x000ea80000100800 */
[----:B------:R-:W4:Y:S01]  /*6c10*/  LDL R251, [R1+0x2190] ;  /* 0x0021900001fb7983 */ /* 0x000f220000100800 */
[----:B------:R-:W-:-:S03]  /*6c20*/  ISETP.GE.AND P0, PT, R250, RZ, PT ;  /* 0x000000fffa00720c */ /* 0x000fc60003f06270 */
[----:B------:R-:W4:Y:S01]  /*6c30*/  LDL R250, [R1+0x2194] ;  /* 0x0021940001fa7983 */ /* 0x000f220000100800 */
[----:B------:R-:W-:-:S13]  /*6c40*/  ISETP.GT.U32.AND P6, PT, R8, R167, PT ;  /* 0x000000a70800720c */ /* 0x000fda0003fc4070 */
[----:B------:R-:W-:-:S05]  /*6c50*/  @!P6 IMAD.IADD R167, R167, 0x1, -R8 ;  /* 0x00000001a7a7e824 */ /* 0x000fca00078e0a08 */
[C---:B------:R-:W-:Y:S02]  /*6c60*/  ISETP.GT.U32.AND P6, PT, R8.reuse, R167, PT ;  /* 0x000000a70800720c */ /* 0x040fe40003fc4070 */
[C---:B------:R-:W-:Y:S02]  /*6c70*/  ISETP.GT.U32.AND P4, PT, R8.reuse, R166, PT ;  /* 0x000000a60800720c */ /* 0x040fe40003f84070 */
[----:B------:R-:W-:-:S09]  /*6c80*/  ISETP.GT.U32.AND P3, PT, R8, R168, PT ;  /* 0x000000a80800720c */ /* 0x000fd20003f64070 */
[----:B------:R-:W-:Y:S02]  /*6c90*/  @!P6 IADD3 R167, R167, -R8, RZ ;  /* 0x80000008a7a7e210 */ /* 0x000fe40007ffe0ff */
[----:B------:R-:W-:Y:S01]  /*6ca0*/  ISETP.GE.AND P6, PT, R121, RZ, PT ;  /* 0x000000ff7900720c */ /* 0x000fe20003fc6270 */
[--C-:B------:R-:W-:Y:S01]  /*6cb0*/  @!P4 IMAD.IADD R166, R166, 0x1, -R8.reuse ;  /* 0x00000001a6a6c824 */ /* 0x100fe200078e0a08 */
[----:B------:R-:W-:Y:S01]  /*6cc0*/  ISETP.GT.U32.AND P4, PT, R8, R172, PT ;  /* 0x000000ac0800720c */ /* 0x000fe20003f84070 */
[----:B------:R-:W-:Y:S01]  /*6cd0*/  @!P3 IMAD.IADD R168, R168, 0x1, -R8 ;  /* 0x00000001a8a8b824 */ /* 0x000fe200078e0a08 */
[----:B------:R-:W-:Y:S01]  /*6ce0*/  ISETP.GE.AND P3, PT, R157, RZ, PT ;  /* 0x000000ff9d00720c */ /* 0x000fe20003f66270 */
[----:B------:R-:W4:Y:S04]  /*6cf0*/  LDL R121, [R1+0x2184] ;  /* 0x0021840001797983 */ /* 0x000f280000100800 */
[----:B------:R-:W4:Y:S04]  /*6d00*/  LDL R157, [R1+0x2188] ;  /* 0x00218800019d7983 */ /* 0x000f280000100800 */
[----:B------:R-:W-:Y:S01]  /*6d10*/  @!P6 IMAD.MOV R162, RZ, RZ, -R162 ;  /* 0x000000ffffa2e224 */ /* 0x000fe200078e0aa2 */
[----:B------:R-:W-:Y:S01]  /*6d20*/  ISETP.GT.U32.AND P6, PT, R8, R170, PT ;  /* 0x000000aa0800720c */ /* 0x000fe20003fc4070 */
[----:B------:R-:W-:Y:S01]  /*6d30*/  @!P4 IMAD.IADD R172, R172, 0x1, -R8 ;  /* 0x00000001acacc824 */ /* 0x000fe200078e0a08 */
[----:B------:R-:W-:-:S02]  /*6d40*/  ISETP.GT.U32.AND P4, PT, R8, R168, PT ;  /* 0x000000a80800720c */ /* 0x000fc40003f84070 */
[----:B------:R-:W-:Y:S02]  /*6d50*/  @!P3 IADD3 R163, -R163, RZ, RZ ;  /* 0x000000ffa3a3b210 */ /* 0x000fe40007ffe1ff */
[----:B------:R-:W-:Y:S01]  /*6d60*/  ISETP.GT.U32.AND P3, PT, R8, R130, PT ;  /* 0x000000820800720c */ /* 0x000fe20003f64070 */
[----:B------:R-:W-:-:S06]  /*6d70*/  @!P2 IMAD.MOV R164, RZ, RZ, -R164 ;  /* 0x000000ffffa4a224 */ /* 0x000fcc00078e0aa4 */
[----:B------:R-:W-:Y:S02]  /*6d80*/  @!P6 IADD3 R170, R170, -R8, RZ ;  /* 0x80000008aaaae210 */ /* 0x000fe40007ffe0ff */
[----:B------:R-:W-:Y:S01]  /*6d90*/  ISETP.GT.U32.AND P6, PT, R8, R176, PT ;  /* 0x000000b00800720c */ /* 0x000fe20003fc4070 */
[----:B------:R-:W-:Y:S04]  /*6da0*/  STL [R1+0x294c], R162 ;  /* 0x00294ca201007387 */ /* 0x000fe80000100800 */
[----:B------:R-:W-:Y:S04]  /*6db0*/  STL [R1+0x2950], R163 ;  /* 0x002950a301007387 */ /* 0x000fe80000100800 */
[----:B------:R1:W-:Y:S01]  /*6dc0*/  STL [R1+0x2954], R164 ;  /* 0x002954a401007387 */ /* 0x0003e20000100800 */
[--C-:B------:R-:W-:Y:S01]  /*6dd0*/  @!P4 IMAD.IADD R168, R168, 0x1, -R8.reuse ;  /* 0x00000001a8a8c824 */ /* 0x100fe200078e0a08 */
[----:B------:R-:W-:Y:S01]  /*6de0*/  ISETP.GT.U32.AND P2, PT, R8, R169, PT ;  /* 0x000000a90800720c */ /* 0x000fe20003f44070 */
[--C-:B------:R-:W-:Y:S01]  /*6df0*/  @!P3 IMAD.IADD R130, R130, 0x1, -R8.reuse ;  /* 0x000000018282b824 */ /* 0x100fe200078e0a08 */
[----:B------:R-:W-:Y:S01]  /*6e00*/  ISETP.GT.U32.AND P4, PT, R8, R174, PT ;  /* 0x000000ae0800720c */ /* 0x000fe20003f84070 */
[----:B------:R-:W-:Y:S01]  /*6e10*/  @!P6 IMAD.IADD R176, R176, 0x1, -R8 ;  /* 0x00000001b0b0e824 */ /* 0x000fe200078e0a08 */
[----:B-1----:R-:W-:-:S02]  /*6e20*/  IADD3 R164, R106, 0xf3, RZ ;  /* 0x000000f36aa47810 */ /* 0x002fc40007ffe0ff */
[----:B------:R-:W-:-:S03]  /*6e30*/  ISETP.GT.U32.AND P3, PT, R8, R175, PT ;  /* 0x000000af0800720c */ /* 0x000fc60003f64070 */
[----:B------:R-:W-:Y:S04]  /*6e40*/  STL [R1+0x22a0], R164 ;  /* 0x0022a0a401007387 */ /* 0x000fe80000100800 */
[----:B------:R-:W-:Y:S02]  /*6e50*/  @!P2 IMAD.IADD R169, R169, 0x1, -R8 ;  /* 0x00000001a9a9a824 */ /* 0x000fe400078e0a08 */
[----:B------:R-:W-:Y:S02]  /*6e60*/  @!P4 IADD3 R174, R174, -R8, RZ ;  /* 0x80000008aeaec210 */ /* 0x000fe40007ffe0ff */
[----:B------:R-:W-:Y:S01]  /*6e70*/  ISETP.GT.U32.AND P2, PT, R8, R129, PT ;  /* 0x000000810800720c */ /* 0x000fe20003f44070 */
[----:B------:R-:W-:Y:S01]  /*6e80*/  @!P0 IMAD.MOV R166, RZ, RZ, -R166 ;  /* 0x000000ffffa68224 */ /* 0x000fe200078e0aa6 */
[----:B------:R-:W-:Y:S01]  /*6e90*/  @!P1 IADD3 R167, -R167, RZ, RZ ;  /* 0x000000ffa7a79210 */ /* 0x000fe20007ffe1ff */
[----:B------:R-:W-:Y:S01]  /*6ea0*/  @!P5 IMAD.MOV R165, RZ, RZ, -R165 ;  /* 0x000000ffffa5d224 */ /* 0x000fe200078e0aa5 */
[----:B------:R-:W4:Y:S01]  /*6eb0*/  LDL R120, [R1+0x21b4] ;  /* 0x0021b40001787983 */ /* 0x000f220000100800 */
[----:B------:R-:W-:-:S08]  /*6ec0*/  @!P3 IMAD.IADD R175, R175, 0x1, -R8 ;  /* 0x00000001afafb824 */ /* 0x000fd000078e0a08 */
[----:B------:R-:W-:Y:S01]  /*6ed0*/  @!P2 IMAD.IADD R129, R129, 0x1, -R8 ;  /* 0x000000018181a824 */ /* 0x000fe200078e0a08 */
[----:B---3--:R-:W-:Y:S02]  /*6ee0*/  ISETP.GE.AND P6, PT, R158, RZ, PT ;  /* 0x000000ff9e00720c */ /* 0x008fe40003fc6270 */
[----:B------:R-:W3:Y:S01]  /*6ef0*/  LDL R158, [R1+0x21b0] ;  /* 0x0021b000019e7983 */ /* 0x000ee20000100800 */
[----:B--2---:R-:W-:-:S03]  /*6f00*/  ISETP.GE.AND P4, PT, R125, RZ, PT ;  /* 0x000000ff7d00720c */ /* 0x004fc60003f86270 */
[----:B------:R-:W2:Y:S01]  /*6f10*/  LDL R125, [R1+0x21a4] ;  /* 0x0021a400017d7983 */ /* 0x000ea20000100800 */
[----:B----4-:R-:W-:-:S03]  /*6f20*/  ISETP.GE.AND P3, PT, R251, RZ, PT ;  /* 0x000000fffb00720c */ /* 0x010fc60003f66270 */
[----:B------:R-:W4:Y:S01]  /*6f30*/  LDL R251, [R1+0x21a8] ;  /* 0x0021a80001fb7983 */ /* 0x000f220000100800 */
[----:B------:R-:W-:-:S03]  /*6f40*/  ISETP.GE.AND P2, PT, R250, RZ, PT ;  /* 0x000000fffa00720c */ /* 0x000fc60003f46270 */
[----:B------:R-:W4:Y:S01]  /*6f50*/  LDL R250, [R1+0x21ac] ;  /* 0x0021ac0001fa7983 */ /* 0x000f220000100800 */
[C---:B------:R-:W-:Y:S02]  /*6f60*/  ISETP.GT.U32.AND P0, PT, R8.reuse, R171, PT ;  /* 0x000000ab0800720c */ /* 0x040fe40003f04070 */
[C---:B------:R-:W-:Y:S02]  /*6f70*/  ISETP.GT.U32.AND P5, PT, R8.reuse, R172, PT ;  /* 0x000000ac0800720c */ /* 0x040fe40003fa4070 */
[----:B------:R-:W-:-:S09]  /*6f80*/  ISETP.GT.U32.AND P1, PT, R8, R173, PT ;  /* 0x000000ad0800720c */ /* 0x000fd20003f24070 */
[--C-:B------:R-:W-:Y:S02]  /*6f90*/  @!P0 IMAD.IADD R171, R171, 0x1, -R8.reuse ;  /* 0x00000001abab8824 */ /* 0x100fe400078e0a08 */
[--C-:B------:R-:W-:Y:S02]  /*6fa0*/  @!P5 IMAD.IADD R172, R172, 0x1, -R8.reuse ;  /* 0x00000001acacd824 */ /* 0x100fe400078e0a08 */
[----:B------:R-:W-:Y:S02]  /*6fb0*/  @!P1 IMAD.IADD R173, R173, 0x1, -R8 ;  /* 0x00000001adad9824 */ /* 0x000fe400078e0a08 */
[----:B------:R-:W-:Y:S01]  /*6fc0*/  @!P2 IMAD.MOV R171, RZ, RZ, -R171 ;  /* 0x000000ffffaba224 */ /* 0x000fe200078e0aab */
[C---:B------:R-:W-:Y:S01]  /*6fd0*/  ISETP.GT.U32.AND P2, PT, R8.reuse, R176, PT ;  /* 0x000000b00800720c */ /* 0x040fe20003f44070 */
[----:B------:R-:W-:Y:S01]  /*6fe0*/  @!P4 IMAD.MOV R169, RZ, RZ, -R169 ;  /* 0x000000ffffa9c224 */ /* 0x000fe200078e0aa9 */
[----:B------:R-:W-:Y:S02]  /*6ff0*/  ISETP.GT.U32.AND P4, PT, R8, R175, PT ;  /* 0x000000af0800720c */ /* 0x000fe40003f84070 */
[----:B------:R-:W-:-:S02]  /*7000*/  ISETP.GE.AND P5, PT, R121, RZ, PT ;  /* 0x000000ff7900720c */ /* 0x000fc40003fa6270 */
[----:B------:R-:W4:Y:S01]  /*7010*/  LDL R121, [R1+0x21a0] ;  /* 0x0021a00001797983 */ /* 0x000f220000100800 */
[----:B------:R-:W-:-:S03]  /*7020*/  ISETP.GE.AND P1, PT, R157, RZ, PT ;  /* 0x000000ff9d00720c */ /* 0x000fc60003f26270 */
[----:B------:R-:W4:Y:S03]  /*7030*/  LDL R157, [R1+0x219c] ;  /* 0x00219c00019d7983 */ /* 0x000f260000100800 */
[----:B------:R-:W-:Y:S01]  /*7040*/  @!P2 IMAD.IADD R176, R176, 0x1, -R8 ;  /* 0x00000001b0b0a824 */ /* 0x000fe200078e0a08 */
[----:B------:R-:W-:-:S06]  /*7050*/  ISETP.GT.U32.AND P2, PT, R8, R182, PT ;  /* 0x000000b60800720c */ /* 0x000fcc0003f44070 */
[----:B------:R-:W-:Y:S01]  /*7060*/  @!P1 IMAD.MOV R130, RZ, RZ, -R130 ;  /* 0x000000ffff829224 */ /* 0x000fe200078e0a82 */
[----:B------:R-:W-:Y:S01]  /*7070*/  ISETP.GT.U32.AND P1, PT, R8, R174, PT ;  /* 0x000000ae0800720c */ /* 0x000fe20003f24070 */
[----:B------:R-:W-:Y:S01]  /*7080*/  @!P4 IMAD.IADD R175, R175, 0x1, -R8 ;  /* 0x00000001afafc824 */ /* 0x000fe200078e0a08 */
[----:B------:R-:W-:-:S04]  /*7090*/  @!P3 IADD3 R170, -R170, RZ, RZ ;  /* 0x000000ffaaaab210 */ /* 0x000fc80007ffe1ff */
[----:B------:R-:W-:Y:S01]  /*70a0*/  @!P2 IMAD.IADD R182, R182, 0x1, -R8 ;  /* 0x00000001b6b6a824 */ /* 0x000fe200078e0a08 */
[C---:B------:R-:W-:Y:S02]  /*70b0*/  ISETP.GT.U32.AND P3, PT, R8.reuse, R129, PT ;  /* 0x000000810800720c */ /* 0x040fe40003f64070 */
[----:B------:R-:W-:-:S04]  /*70c0*/  ISETP.GT.U32.AND P4, PT, R8, R180, PT ;  /* 0x000000b40800720c */ /* 0x000fc80003f84070 */
[----:B------:R-:W-:Y:S02]  /*70d0*/  @!P1 IADD3 R174, R174, -R8, RZ ;  /* 0x80000008aeae9210 */ /* 0x000fe40007ffe0ff */
[----:B------:R-:W-:-:S05]  /*70e0*/  ISETP.GT.U32.AND P1, PT, R8, R179, PT ;  /* 0x000000b30800720c */ /* 0x000fca0003f24070 */
[--C-:B------:R-:W-:Y:S01]  /*70f0*/  @!P3 IMAD.IADD R129, R129, 0x1, -R8.reuse ;  /* 0x000000018181b824 */ /* 0x100fe200078e0a08 */
[----:B------:R-:W-:Y:S01]  /*7100*/  ISETP.GT.U32.AND P3, PT, R8, R181, PT ;  /* 0x000000b50800720c */ /* 0x000fe20003f64070 */
[----:B------:R-:W-:-:S06]  /*7110*/  @!P4 IMAD.IADD R180, R180, 0x1, -R8 ;  /* 0x00000001b4b4c824 */ /* 0x000fcc00078e0a08 */
[----:B------:R-:W-:-:S06]  /*7120*/  @!P1 IMAD.IADD R179, R179, 0x1, -R8 ;  /* 0x00000001b3b39824 */ /* 0x000fcc00078e0a08 */
[----:B------:R-:W-:Y:S02]  /*7130*/  @!P3 IADD3 R181, R181, -R8, RZ ;  /* 0x80000008b5b5b210 */ /* 0x000fe40007ffe0ff */
        /* <DEDUP_REMOVED lines=8> */
[----:B------:R-:W-:Y:S01]  /*71c0*/  ISETP.GT.U32.AND P0, PT, R8, R177, PT ;  /* 0x000000b10800720c */ /* 0x000fe20003f04070 */
[----:B------:R-:W-:-:S12]  /*71d0*/  @!P5 IMAD.MOV R168, RZ, RZ, -R168 ;  /* 0x000000ffffa8d224 */ /* 0x000fd800078e0aa8 */
[----:B------:R-:W-:Y:S02]  /*71e0*/  @!P0 IADD3 R177, R177, -R8, RZ ;  /* 0x80000008b1b18210 */ /* 0x000fe40007ffe0ff */
[C---:B------:R-:W-:Y:S02]  /*71f0*/  ISETP.GT.U32.AND P0, PT, R8.reuse, R173, PT ;  /* 0x000000ad0800720c */ /* 0x040fe40003f04070 */
[C---:B------:R-:W-:Y:S01]  /*7200*/  ISETP.GT.U32.AND P5, PT, R8.reuse, R177, PT ;  /* 0x000000b10800720c */ /* 0x040fe20003fa4070 */
[----:B------:R-:W-:Y:S01]  /*7210*/  @!P6 IMAD.MOV R172, RZ, RZ, -R172 ;  /* 0x000000fffface224 */ /* 0x000fe200078e0aac */
[C---:B------:R-:W-:Y:S01]  /*7220*/  ISETP.GT.U32.AND P6, PT, R8.reuse, R178, PT ;  /* 0x000000b20800720c */ /* 0x040fe20003fc4070 */
[----:B------:R-:W-:Y:S01]  /*7230*/  @!P4 IMAD.MOV R129, RZ, RZ, -R129 ;  /* 0x000000ffff81c224 */ /* 0x000fe200078e0a81 */
[----:B------:R-:W-:-:S07]  /*7240*/  ISETP.GT.U32.AND P4, PT, R8, R181, PT ;  /* 0x000000b50800720c */ /* 0x000fce0003f84070 */
[--C-:B------:R-:W-:Y:S02]  /*7250*/  @!P0 IMAD.IADD R173, R173, 0x1, -R8.reuse ;  /* 0x00000001adad8824 */ /* 0x100fe400078e0a08 */
[----:B------:R-:W-:Y:S02]  /*7260*/  @!P5 IADD3 R177, R177, -R8, RZ ;  /* 0x80000008b1b1d210 */ /* 0x000fe40007ffe0ff */
[----:B------:R-:W-:Y:S02]  /*7270*/  ISETP.GE.AND P5, PT, R121, RZ, PT ;  /* 0x000000ff7900720c */ /* 0x000fe40003fa6270 */
[----:B------:R-:W4:Y:S01]  /*7280*/  LDL R121, [R1+0x21b8] ;  /* 0x0021b80001797983 */ /* 0x000f220000100800 */
[----:B------:R-:W-:Y:S01]  /*7290*/  ISETP.GE.AND P0, PT, R157, RZ, PT ;  /* 0x000000ff9d00720c */ /* 0x000fe20003f06270 */
[--C-:B------:R-:W-:Y:S02]  /*72a0*/  @!P6 IMAD.IADD R178, R178, 0x1, -R8.reuse ;  /* 0x00000001b2b2e824 */ /* 0x100fe400078e0a08 */
[----:B------:R-:W-:Y:S01]  /*72b0*/  @!P4 IMAD.IADD R181, R181, 0x1, -R8 ;  /* 0x00000001b5b5c824 */ /* 0x000fe200078e0a08 */
[----:B------:R-:W-:-:S06]  /*72c0*/  ISETP.GT.U32.AND P4, PT, R8, R187, PT ;  /* 0x000000bb0800720c */ /* 0x000fcc0003f84070 */
[----:B------:R-:W-:Y:S01]  /*72d0*/  @!P5 IMAD.MOV R174, RZ, RZ, -R174 ;  /* 0x000000ffffaed224 */ /* 0x000fe200078e0aae */
[C---:B------:R-:W-:Y:S02]  /*72e0*/  ISETP.GT.U32.AND P5, PT, R8.reuse, R179, PT ;  /* 0x000000b30800720c */ /* 0x040fe40003fa4070 */
[----:B------:R-:W-:Y:S02]  /*72f0*/  @!P0 IADD3 R173, -R173, RZ, RZ ;  /* 0x000000ffadad8210 */ /* 0x000fe40007ffe1ff */
[C---:B------:R-:W-:Y:S01]  /*7300*/  ISETP.GT.U32.AND P0, PT, R8.reuse, R178, PT ;  /* 0x000000b20800720c */ /* 0x040fe20003f04070 */
[----:B------:R-:W-:Y:S01]  /*7310*/  @!P1 IMAD.MOV R175, RZ, RZ, -R175 ;  /* 0x000000ffffaf9224 */ /* 0x000fe200078e0aaf */
[----:B------:R-:W-:Y:S02]  /*7320*/  @!P4 IADD3 R187, R187, -R8, RZ ;  /* 0x80000008bbbbc210 */ /* 0x000fe40007ffe0ff */
[----:B------:R-:W-:-:S05]  /*7330*/  ISETP.GT.U32.AND P1, PT, R8, R180, PT ;  /* 0x000000b40800720c */ /* 0x000fca0003f24070 */
[----:B------:R-:W-:Y:S01]  /*7340*/  @!P5 IMAD.IADD R179, R179, 0x1, -R8 ;  /* 0x00000001b3b3d824 */ /* 0x000fe200078e0a08 */
[----:B------:R-:W-:-:S03]  /*7350*/  ISETP.GT.U32.AND P5, PT, R8, R185, PT ;  /* 0x000000b90800720c */ /* 0x000fc60003fa4070 */
[----:B------:R-:W-:Y:S01]  /*7360*/  @!P0 IMAD.IADD R178, R178, 0x1, -R8 ;  /* 0x00000001b2b28824 */ /* 0x000fe200078e0a08 */
[----:B------:R-:W-:-:S03]  /*7370*/  ISETP.GT.U32.AND P0, PT, R8, R184, PT ;  /* 0x000000b80800720c */ /* 0x000fc60003f04070 */
[----:B------:R-:W-:Y:S02]  /*7380*/  @!P1 IADD3 R180, R180, -R8, RZ ;  /* 0x80000008b4b49210 */ /* 0x000fe40007ffe0ff */
[----:B------:R-:W-:-:S04]  /*7390*/  ISETP.GT.U32.AND P1, PT, R8, R186, PT ;  /* 0x000000ba0800720c */ /* 0x000fc80003f24070 */
[----:B------:R-:W-:-:S04]  /*73a0*/  @!P5 IMAD.IADD R185, R185, 0x1, -R8 ;  /* 0x00000001b9b9d824 */ /* 0x000fc800078e0a08 */
[----:B------:R-:W-:-:S05]  /*73b0*/  @!P0 IMAD.IADD R184, R184, 0x1, -R8 ;  /* 0x00000001b8b88824 */ /* 0x000fca00078e0a08 */
        /* <DEDUP_REMOVED lines=9> */
[----:B------:R-:W-:-:S13]  /*7450*/  ISETP.GT.U32.AND P6, PT, R8, R132, PT ;  /* 0x000000840800720c */ /* 0x000fda0003fc4070 */
[----:B------:R-:W-:-:S05]  /*7460*/  @!P6 IMAD.IADD R132, R132, 0x1, -R8 ;  /* 0x000000018484e824 */ /* 0x000fca00078e0a08 */
[----:B------:R-:W-:Y:S01]  /*7470*/  ISETP.GT.U32.AND P6, PT, R8, R132, PT ;  /* 0x000000840800720c */ /* 0x000fe20003fc4070 */
[----:B------:R-:W-:Y:S01]  /*7480*/  @!P2 IMAD.MOV R177, RZ, RZ, -R177 ;  /* 0x000000ffffb1a224 */ /* 0x000fe200078e0ab1 */
[----:B------:R-:W-:Y:S02]  /*7490*/  @!P3 IADD3 R176, -R176, RZ, RZ ;  /* 0x000000ffb0b0b210 */ /* 0x000fe40007ffe1ff */
[C---:B------:R-:W-:Y:S02]  /*74a0*/  ISETP.GT.U32.AND P3, PT, R8.reuse, R182, PT ;  /* 0x000000b60800720c */ /* 0x040fe40003f64070 */
[----:B------:R-:W-:-:S07]  /*74b0*/  ISETP.GT.U32.AND P2, PT, R8, R183, PT ;  /* 0x000000b70800720c */ /* 0x000fce0003f44070 */
[--C-:B------:R-:W-:Y:S01]  /*74c0*/  @!P6 IMAD.IADD R132, R132, 0x1, -R8.reuse ;  /* 0x000000018484e824 */ /* 0x100fe200078e0a08 */
[----:B------:R-:W-:Y:S02]  /*74d0*/  ISETP.GE.AND P6, PT, R120, RZ, PT ;  /* 0x000000ff7800720c */ /* 0x000fe40003fc6270 */
[----:B------:R-:W4:Y:S01]  /*74e0*/  LDL R120, [R1+0x21cc] ;  /* 0x0021cc0001787983 */ /* 0x000f220000100800 */
[----:B------:R-:W-:Y:S01]  /*74f0*/  @!P3 IMAD.IADD R182, R182, 0x1, -R8 ;  /* 0x00000001b6b6b824 */ /* 0x000fe200078e0a08 */
[C---:B------:R-:W-:Y:S02]  /*7500*/  ISETP.GT.U32.AND P3, PT, R8.reuse, R188, PT ;  /* 0x000000bc0800720c */ /* 0x040fe40003f64070 */
[----:B------:R-:W-:Y:S02]  /*7510*/  @!P2 IADD3 R183, R183, -R8, RZ ;  /* 0x80000008b7b7a210 */ /* 0x000fe40007ffe0ff */
[----:B------:R-:W-:Y:S02]  /*7520*/  ISETP.GE.AND P2, PT, R121, RZ, PT ;  /* 0x000000ff7900720c */ /* 0x000fe40003f46270 */
[----:B------:R-:W4:Y:S03]  /*7530*/  LDL R121, [R1+0x21d0] ;  /* 0x0021d00001797983 */ /* 0x000f260000100800 */
[----:B------:R-:W-:Y:S01]  /*7540*/  @!P6 IMAD.MOV R178, RZ, RZ, -R178 ;  /* 0x000000ffffb2e224 */ /* 0x000fe200078e0ab2 */
[----:B------:R-:W-:-:S03]  /*7550*/  ISETP.GT.U32.AND P6, PT, R8, R186, PT ;  /* 0x000000ba0800720c */ /* 0x000fc60003fc4070 */
[----:B------:R-:W-:Y:S01]  /*7560*/  @!P3 IMAD.IADD R188, R188, 0x1, -R8 ;  /* 0x00000001bcbcb824 */ /* 0x000fe200078e0a08 */
[----:B------:R-:W-:-:S03]  /*7570*/  ISETP.GT.U32.AND P3, PT, R8, R183, PT ;  /* 0x000000b70800720c */ /* 0x000fc60003f64070 */
[----:B------:R-:W-:Y:S01]  /*7580*/  @!P2 IMAD.MOV R179, RZ, RZ, -R179 ;  /* 0x000000ffffb3a224 */ /* 0x000fe200078e0ab3 */
[----:B------:R-:W-:-:S05]  /*7590*/  ISETP.GT.U32.AND P2, PT, R8, R184, PT ;  /* 0x000000b80800720c */ /* 0x000fca0003f44070 */
[--C-:B------:R-:W-:Y:S01]  /*75a0*/  @!P6 IMAD.IADD R186, R186, 0x1, -R8.reuse ;  /* 0x00000001babae824 */ /* 0x100fe200078e0a08 */
[----:B------:R-:W-:Y:S02]  /*75b0*/  ISETP.GT.U32.AND P6, PT, R8, R192, PT ;  /* 0x000000c00800720c */ /* 0x000fe40003fc4070 */
[----:B------:R-:W-:Y:S02]  /*75c0*/  IADD3 R163, R106, 0xf4, RZ ;  /* 0x000000f46aa37810 */ /* 0x000fe40007ffe0ff */
[----:B------:R-:W-:Y:S02]  /*75d0*/  @!P0 IADD3 R180, -R180, RZ, RZ ;  /* 0x000000ffb4b48210 */ /* 0x000fe40007ffe1ff */
[----:B------:R-:W-:Y:S01]  /*75e0*/  @!P3 IADD3 R183, R183, -R8, RZ ;  /* 0x80000008b7b7b210 */ /* 0x000fe20007ffe0ff */
[----:B------:R-:W-:Y:S01]  /*75f0*/  @!P2 IMAD.IADD R184, R184, 0x1, -R8 ;  /* 0x00000001b8b8a824 */ /* 0x000fe200078e0a08 */
[C---:B------:R-:W-:Y:S01]  /*7600*/  ISETP.GT.U32.AND P0, PT, R8.reuse, R185, PT ;  /* 0x000000b90800720c */ /* 0x040fe20003f04070 */
[----:B------:R-:W-:Y:S01]  /*7610*/  STL [R1+0x228c], R163 ;  /* 0x00228ca301007387 */ /* 0x000fe20000100800 */
[----:B------:R-:W-:-:S02]  /*7620*/  ISETP.GT.U32.AND P3, PT, R8, R133, PT ;  /* 0x000000850800720c */ /* 0x000fc40003f64070 */
[----:B------:R-:W-:Y:S01]  /*7630*/  ISETP.GT.U32.AND P2, PT, R8, R190, PT ;  /* 0x000000be0800720c */ /* 0x000fe20003f44070 */
[----:B------:R-:W-:-:S08]  /*7640*/  @!P6 IMAD.IADD R192, R192, 0x1, -R8 ;  /* 0x00000001c0c0e824 */ /* 0x000fd000078e0a08 */
[--C-:B------:R-:W-:Y:S01]  /*7650*/  @!P0 IMAD.IADD R185, R185, 0x1, -R8.reuse ;  /* 0x00000001b9b98824 */ /* 0x100fe200078e0a08 */
[----:B------:R-:W-:Y:S01]  /*7660*/  ISETP.GT.U32.AND P0, PT, R8, R191, PT ;  /* 0x000000bf0800720c */ /* 0x000fe20003f04070 */
[----:B------:R-:W-:Y:S02]  /*7670*/  @!P3 IMAD.IADD R133, R133, 0x1, -R8 ;  /* 0x000000018585b824 */ /* 0x000fe400078e0a08 */
[----:B------:R-:W-:-:S10]  /*7680*/  @!P2 IADD3 R190, R190, -R8, RZ ;  /* 0x80000008bebea210 */ /* 0x000fd40007ffe0ff */
        /* <DEDUP_REMOVED lines=9> */
[----:B------:R-:W-:Y:S01]  /*7720*/  @!P5 IMAD.MOV R181, RZ, RZ, -R181 ;  /* 0x000000ffffb5d224 */ /* 0x000fe200078e0ab5 */
[C---:B------:R-:W-:Y:S01]  /*7730*/  ISETP.GT.U32.AND P5, PT, R8.reuse, R188, PT ;  /* 0x000000bc0800720c */ /* 0x040fe20003fa4070 */
[----:B------:R-:W-:Y:S01]  /*7740*/  @!P1 IMAD.MOV R182, RZ, RZ, -R182 ;  /* 0x000000ffffb69224 */ /* 0x000fe200078e0ab6 */
[C---:B------:R-:W-:Y:S01]  /*7750*/  ISETP.GT.U32.AND P1, PT, R8.reuse, R187, PT ;  /* 0x000000bb0800720c */ /* 0x040fe20003f24070 */
[----:B------:R-:W-:Y:S01]  /*7760*/  @!P4 IMAD.MOV R132, RZ, RZ, -R132 ;  /* 0x000000ffff84c224 */ /* 0x000fe200078e0a84 */
[----:B------:R-:W-:-:S09]  /*7770*/  ISETP.GT.U32.AND P4, PT, R8, R189, PT ;  /* 0x000000bd0800720c */ /* 0x000fd20003f84070 */
[--C-:B------:R-:W-:Y:S02]  /*7780*/  @!P5 IMAD.IADD R188, R188, 0x1, -R8.reuse ;  /* 0x00000001bcbcd824 */ /* 0x100fe400078e0a08 */
[----:B------:R-:W-:Y:S02]  /*7790*/  @!P1 IADD3 R187, R187, -R8, RZ ;  /* 0x80000008bbbb9210 */ /* 0x000fe40007ffe0ff */
[----:B------:R-:W-:Y:S01]  /*77a0*/  @!P4 IMAD.IADD R189, R189, 0x1, -R8 ;  /* 0x00000001bdbdc824 */ /* 0x000fe200078e0a08 */
[----:B------:R-:W-:Y:S02]  /*77b0*/  ISETP.GE.AND P5, PT, R120, RZ, PT ;  /* 0x000000ff7800720c */ /* 0x000fe40003fa6270 */
[----:B------:R-:W4:Y:S01]  /*77c0*/  LDL R120, [R1+0x21e4] ;  /* 0x0021e40001787983 */ /* 0x000f220000100800 */
[----:B------:R-:W-:Y:S02]  /*77d0*/  @!P0 IADD3 R187, -R187, RZ, RZ ;  /* 0x000000ffbbbb8210 */ /* 0x000fe40007ffe1ff */
[----:B------:R-:W-:-:S02]  /*77e0*/  ISETP.GT.U32.AND P0, PT, R8, R192, PT ;  /* 0x000000c00800720c */ /* 0x000fc40003f04070 */
[----:B------:R-:W-:Y:S02]  /*77f0*/  ISETP.GE.AND P4, PT, R121, RZ, PT ;  /* 0x000000ff7900720c */ /* 0x000fe40003f86270 */
[----:B------:R-:W4:Y:S01]  /*7800*/  LDL R121, [R1+0x21e8] ;  /* 0x0021e80001797983 */ /* 0x000f220000100800 */
[----:B------:R-:W-:Y:S01]  /*7810*/  @!P3 IMAD.MOV R185, RZ, RZ, -R185 ;  /* 0x000000ffffb9b224 */ /* 0x000fe200078e0ab9 */
[----:B------:R-:W-:-:S07]  /*7820*/  ISETP.GT.U32.AND P3, PT, R8, R190, PT ;  /* 0x000000be0800720c */ /* 0x000fce0003f64070 */
[----:B------:R-:W-:Y:S01]  /*7830*/  @!P0 IMAD.IADD R192, R192, 0x1, -R8 ;  /* 0x00000001c0c08824 */ /* 0x000fe200078e0a08 */
[C---:B------:R-:W-:Y:S01]  /*7840*/  ISETP.GT.U32.AND P0, PT, R8.reuse, R197, PT ;  /* 0x000000c50800720c */ /* 0x040fe20003f04070 */
[----:B------:R-:W-:Y:S01]  /*7850*/  @!P4 IMAD.MOV R184, RZ, RZ, -R184 ;  /* 0x000000ffffb8c224 */ /* 0x000fe200078e0ab8 */
[C---:B------:R-:W-:Y:S01]  /*7860*/  ISETP.GT.U32.AND P4, PT, R8.reuse, R133, PT ;  /* 0x000000850800720c */ /* 0x040fe20003f84070 */
[----:B------:R-:W-:Y:S01]  /*7870*/  @!P2 IMAD.MOV R186, RZ, RZ, -R186 ;  /* 0x000000ffffbaa224 */ /* 0x000fe200078e0aba */
[----:B------:R-:W-:Y:S02]  /*7880*/  ISETP.GT.U32.AND P2, PT, R8, R191, PT ;  /* 0x000000bf0800720c */ /* 0x000fe40003f44070 */
[----:B------:R-:W-:Y:S02]  /*7890*/  @!P3 IADD3 R190, R190, -R8, RZ ;  /* 0x80000008bebeb210 */ /* 0x000fe40007ffe0ff */
[----:B------:R-:W-:-:S05]  /*78a0*/  ISETP.GT.U32.AND P3, PT, R8, R196, PT ;  /* 0x000000c40800720c */ /* 0x000fca0003f64070 */
[----:B------:R-:W-:Y:S02]  /*78b0*/  @!P0 IADD3 R197, R197, -R8, RZ ;  /* 0x80000008c5c58210 */ /* 0x000fe40007ffe0ff */
[--C-:B------:R-:W-:Y:S01]  /*78c0*/  @!P4 IMAD.IADD R133, R133, 0x1, -R8.reuse ;  /* 0x000000018585c824 */ /* 0x100fe200078e0a08 */
[C---:B------:R-:W-:Y:S01]  /*78d0*/  ISETP.GT.U32.AND P4, PT, R8.reuse, R195, PT ;  /* 0x000000c30800720c */ /* 0x040fe20003f84070 */
[----:B------:R-:W-:Y:S01]  /*78e0*/  @!P2 IMAD.IADD R191, R191, 0x1, -R8 ;  /* 0x00000001bfbfa824 */ /* 0x000fe200078e0a08 */
[----:B------:R-:W-:-:S03]  /*78f0*/  ISETP.GT.U32.AND P2, PT, R8, R134, PT ;  /* 0x000000860800720c */ /* 0x000fc60003f44070 */
[----:B------:R-:W-:-:S08]  /*7900*/  @!P3 IMAD.IADD R196, R196, 0x1, -R8 ;  /* 0x00000001c4c4b824 */ /* 0x000fd000078e0a08 */
[--C-:B------:R-:W-:Y:S02]  /*7910*/  @!P4 IMAD.IADD R195, R195, 0x1, -R8.reuse ;  /* 0x00000001c3c3c824 */ /* 0x100fe400078e0a08 */
        /* <DEDUP_REMOVED lines=10> */
[----:B------:R-:W-:Y:S01]  /*79c0*/  @!P1 IMAD.IADD R193, R193, 0x1, -R8 ;  /* 0x00000001c1c19824 */ /* 0x000fe200078e0a08 */
[C---:B------:R-:W-:Y:S02]  /*79d0*/  ISETP.GT.U32.AND P1, PT, R8.reuse, R189, PT ;  /* 0x000000bd0800720c */ /* 0x040fe40003f24070 */
[----:B------:R-:W-:Y:S02]  /*79e0*/  @!P5 IADD3 R183, -R183, RZ, RZ ;  /* 0x000000ffb7b7d210 */ /* 0x000fe40007ffe1ff */
[----:B------:R-:W-:-:S09]  /*79f0*/  ISETP.GT.U32.AND P5, PT, R8, R193, PT ;  /* 0x000000c10800720c */ /* 0x000fd20003fa4070 */
[----:B------:R-:W-:Y:S01]  /*7a00*/  @!P1 IMAD.IADD R189, R189, 0x1, -R8 ;  /* 0x00000001bdbd9824 */ /* 0x000fe200078e0a08 */
[----:B------:R-:W-:Y:S02]  /*7a10*/  ISETP.GE.AND P1, PT, R120, RZ, PT ;  /* 0x000000ff7800720c */ /* 0x000fe40003f26270 */
[----:B------:R-:W4:Y:S01]  /*7a20*/  LDL R120, [R1+0x2204] ;  /* 0x0022040001787983 */ /* 0x000f220000100800 */
[----:B------:R-:W-:Y:S01]  /*7a30*/  @!P6 IMAD.MOV R188, RZ, RZ, -R188 ;  /* 0x000000ffffbce224 */ /* 0x000fe200078e0abc */
[C---:B------:R-:W-:Y:S01]  /*7a40*/  ISETP.GT.U32.AND P6, PT, R8.reuse, R194, PT ;  /* 0x000000c20800720c */ /* 0x040fe20003fc4070 */
[----:B------:R-:W-:Y:S02]  /*7a50*/  @!P5 IMAD.IADD R193, R193, 0x1, -R8 ;  /* 0x00000001c1c1d824 */ /* 0x000fe400078e0a08 */
[----:B------:R-:W-:Y:S01]  /*7a60*/  @!P3 IMAD.MOV R191, RZ, RZ, -R191 ;  /* 0x000000ffffbfb224 */ /* 0x000fe200078e0abf */
[----:B------:R-:W-:Y:S02]  /*7a70*/  ISETP.GE.AND P5, PT, R121, RZ, PT ;  /* 0x000000ff7900720c */ /* 0x000fe40003fa6270 */
[----:B------:R-:W-:Y:S01]  /*7a80*/  ISETP.GT.U32.AND P3, PT, R8, R134, PT ;  /* 0x000000860800720c */ /* 0x000fe20003f64070 */
[----:B------:R-:W4:Y:S02]  /*7a90*/  LDL R121, [R1+0x2208] ;  /* 0x0022080001797983 */ /* 0x000f240000100800 */
[----:B------:R-:W-:-:S04]  /*7aa0*/  @!P1 IMAD.MOV R189, RZ, RZ, -R189 ;  /* 0x000000ffffbd9224 */ /* 0x000fc800078e0abd */
[----:B------:R-:W-:-:S04]  /*7ab0*/  @!P6 IADD3 R194, R194, -R8, RZ ;  /* 0x80000008c2c2e210 */ /* 0x000fc80007ffe0ff */
[----:B------:R-:W-:Y:S02]  /*7ac0*/  @!P5 IADD3 R133, -R133, RZ, RZ ;  /* 0x000000ff8585d210 */ /* 0x000fe40007ffe1ff */
[----:B------:R-:W-:Y:S02]  /*7ad0*/  @!P3 IADD3 R134, R134, -R8, RZ ;  /* 0x800000088686b210 */ /* 0x000fe40007ffe0ff */
[C---:B------:R-:W-:Y:S02]  /*7ae0*/  ISETP.GT.U32.AND P1, PT, R8.reuse, R194, PT ;  /* 0x000000c20800720c */ /* 0x040fe40003f24070 */
[C---:B------:R-:W-:Y:S02]  /*7af0*/  ISETP.GT.U32.AND P5, PT, R8.reuse, R195, PT ;  /* 0x000000c30800720c */ /* 0x040fe40003fa4070 */
[C---:B------:R-:W-:Y:S01]  /*7b00*/  ISETP.GT.U32.AND P3, PT, R8.reuse, R203, PT ;  /* 0x000000cb0800720c */ /* 0x040fe20003f64070 */
[----:B------:R-:W-:Y:S01]  /*7b10*/  @!P4 IMAD.MOV R190, RZ, RZ, -R190 ;  /* 0x000000ffffbec224 */ /* 0x000fe200078e0abe */
[----:B------:R-:W-:-:S07]  /*7b20*/  ISETP.GT.U32.AND P4, PT, R8, R196, PT ;  /* 0x000000c40800720c */ /* 0x000fce0003f84070 */
[--C-:B------:R-:W-:Y:S01]  /*7b30*/  @!P1 IMAD.IADD R194, R194, 0x1, -R8.reuse ;  /* 0x00000001c2c29824 */ /* 0x100fe200078e0a08 */
[C---:B------:R-:W-:Y:S01]  /*7b40*/  ISETP.GT.U32.AND P1, PT, R8.reuse, R200, PT ;  /* 0x000000c80800720c */ /* 0x040fe20003f24070 */
[--C-:B------:R-:W-:Y:S01]  /*7b50*/  @!P5 IMAD.IADD R195, R195, 0x1, -R8.reuse ;  /* 0x00000001c3c3d824 */ /* 0x100fe200078e0a08 */
[----:B------:R-:W-:Y:S01]  /*7b60*/  ISETP.GT.U32.AND P5, PT, R8, R201, PT ;  /* 0x000000c90800720c */ /* 0x000fe20003fa4070 */
[--C-:B------:R-:W-:Y:S02]  /*7b70*/  @!P3 IMAD.IADD R203, R203, 0x1, -R8.reuse ;  /* 0x00000001cbcbb824 */ /* 0x100fe400078e0a08 */
[----:B------:R-:W-:Y:S01]  /*7b80*/  @!P4 IMAD.IADD R196, R196, 0x1, -R8 ;  /* 0x00000001c4c4c824 */ /* 0x000fe200078e0a08 */
[----:B------:R-:W-:-:S07]  /*7b90*/  ISETP.GT.U32.AND P4, PT, R8, R202, PT ;  /* 0x000000ca0800720c */ /* 0x000fce0003f84070 */
[----:B------:R-:W-:Y:S02]  /*7ba0*/  @!P1 IADD3 R200, R200, -R8, RZ ;  /* 0x80000008c8c89210 */ /* 0x000fe40007ffe0ff */
[----:B------:R-:W-:-:S04]  /*7bb0*/  @!P5 IMAD.IADD R201, R201, 0x1, -R8 ;  /* 0x00000001c9c9d824 */ /* 0x000fc800078e0a08 */
        /* <DEDUP_REMOVED lines=11> */
[C---:B------:R-:W-:Y:S01]  /*7c70*/  ISETP.GT.U32.AND P6, PT, R8.reuse, R198, PT ;  /* 0x000000c60800720c */ /* 0x040fe20003fc4070 */
[----:B------:R-:W-:Y:S01]  /*7c80*/  @!P2 IMAD.MOV R192, RZ, RZ, -R192 ;  /* 0x000000ffffc0a224 */ /* 0x000fe200078e0ac0 */
[----:B------:R-:W-:Y:S02]  /*7c90*/  @!P0 IADD3 R193, -R193, RZ, RZ ;  /* 0x000000ffc1c18210 */ /* 0x000fe40007ffe1ff */
[C---:B------:R-:W-:Y:S02]  /*7ca0*/  ISETP.GT.U32.AND P2, PT, R8.reuse, R197, PT ;  /* 0x000000c50800720c */ /* 0x040fe40003f44070 */
[----:B------:R-:W-:-:S07]  /*7cb0*/  ISETP.GT.U32.AND P0, PT, R8, R199, PT ;  /* 0x000000c70800720c */ /* 0x000fce0003f04070 */
[--C-:B------:R-:W-:Y:S01]  /*7cc0*/  @!P6 IMAD.IADD R198, R198, 0x1, -R8.reuse ;  /* 0x00000001c6c6e824 */ /* 0x100fe200078e0a08 */
[----:B------:R-:W-:Y:S02]  /*7cd0*/  ISETP.GE.AND P6, PT, R120, RZ, PT ;  /* 0x000000ff7800720c */ /* 0x000fe40003fc6270 */
[----:B------:R-:W4:Y:S01]  /*7ce0*/  LDL R120, [R1+0x2224] ;  /* 0x0022240001787983 */ /* 0x000f220000100800 */
[--C-:B------:R-:W-:Y:S01]  /*7cf0*/  @!P2 IMAD.IADD R197, R197, 0x1, -R8.reuse ;  /* 0x00000001c5c5a824 */ /* 0x100fe200078e0a08 */
[C---:B------:R-:W-:Y:S01]  /*7d00*/  ISETP.GT.U32.AND P2, PT, R8.reuse, R135, PT ;  /* 0x000000870800720c */ /* 0x040fe20003f44070 */
[----:B------:R-:W-:Y:S01]  /*7d10*/  @!P0 IMAD.IADD R199, R199, 0x1, -R8 ;  /* 0x00000001c7c78824 */ /* 0x000fe200078e0a08 */
[----:B------:R-:W-:Y:S02]  /*7d20*/  ISETP.GE.AND P0, PT, R121, RZ, PT ;  /* 0x000000ff7900720c */ /* 0x000fe40003f06270 */
[----:B------:R-:W4:Y:S05]  /*7d30*/  LDL R121, [R1+0x2228] ;  /* 0x0022280001797983 */ /* 0x000f2a0000100800 */
[----:B------:R-:W-:Y:S01]  /*7d40*/  @!P6 IMAD.MOV R194, RZ, RZ, -R194 ;  /* 0x000000ffffc2e224 */ /* 0x000fe200078e0ac2 */
[----:B------:R-:W-:-:S03]  /*7d50*/  ISETP.GT.U32.AND P6, PT, R8, R202, PT ;  /* 0x000000ca0800720c */ /* 0x000fc60003fc4070 */
[----:B------:R-:W-:Y:S02]  /*7d60*/  @!P2 IADD3 R135, R135, -R8, RZ ;  /* 0x800000088787a210 */ /* 0x000fe40007ffe0ff */
[C---:B------:R-:W-:Y:S01]  /*7d70*/  ISETP.GT.U32.AND P2, PT, R8.reuse, R199, PT ;  /* 0x000000c70800720c */ /* 0x040fe20003f44070 */
[----:B------:R-:W-:Y:S01]  /*7d80*/  @!P0 IMAD.MOV R195, RZ, RZ, -R195 ;  /* 0x000000ffffc38224 */ /* 0x000fe200078e0ac3 */
[----:B------:R-:W-:-:S06]  /*7d90*/  ISETP.GT.U32.AND P0, PT, R8, R200, PT ;  /* 0x000000c80800720c */ /* 0x000fcc0003f04070 */
[----:B------:R-:W-:Y:S01]  /*7da0*/  @!P6 IMAD.IADD R202, R202, 0x1, -R8 ;  /* 0x00000001cacae824 */ /* 0x000fe200078e0a08 */
[----:B------:R-:W-:Y:S02]  /*7db0*/  ISETP.GT.U32.AND P6, PT, R8, R208, PT ;  /* 0x000000d00800720c */ /* 0x000fe40003fc4070 */
[----:B------:R-:W-:Y:S01]  /*7dc0*/  IADD3 R162, R106, 0xf5, RZ ;  /* 0x000000f56aa27810 */ /* 0x000fe20007ffe0ff */
[----:B------:R-:W-:Y:S01]  /*7dd0*/  @!P1 IMAD.MOV R196, RZ, RZ, -R196 ;  /* 0x000000ffffc49224 */ /* 0x000fe200078e0ac4 */
[C---:B------:R-:W-:Y:S01]  /*7de0*/  ISETP.GT.U32.AND P1, PT, R8.reuse, R201, PT ;  /* 0x000000c90800720c */ /* 0x040fe20003f24070 */
[----:B------:R-:W-:Y:S01]  /*7df0*/  @!P2 IMAD.IADD R199, R199, 0x1, -R8 ;  /* 0x00000001c7c7a824 */ /* 0x000fe200078e0a08 */
[----:B------:R-:W-:Y:S01]  /*7e00*/  ISETP.GT.U32.AND P2, PT, R8, R205, PT ;  /* 0x000000cd0800720c */ /* 0x000fe20003f44070 */
[----:B------:R-:W-:Y:S01]  /*7e10*/  STL [R1+0x2284], R162 ;  /* 0x002284a201007387 */ /* 0x000fe20000100800 */
[----:B------:R-:W-:Y:S02]  /*7e20*/  @!P0 IADD3 R200, R200, -R8, RZ ;  /* 0x80000008c8c88210 */ /* 0x000fe40007ffe0ff */
[----:B------:R-:W-:-:S03]  /*7e30*/  ISETP.GT.U32.AND P0, PT, R8, R206, PT ;  /* 0x000000ce0800720c */ /* 0x000fc60003f04070 */
[----:B------:R-:W-:-:S04]  /*7e40*/  @!P6 IMAD.IADD R208, R208, 0x1, -R8 ;  /* 0x00000001d0d0e824 */ /* 0x000fc800078e0a08 */
[--C-:B------:R-:W-:Y:S01]  /*7e50*/  @!P1 IMAD.IADD R201, R201, 0x1, -R8.reuse ;  /* 0x00000001c9c99824 */ /* 0x100fe200078e0a08 */
[----:B------:R-:W-:Y:S01]  /*7e60*/  ISETP.GT.U32.AND P1, PT, R8, R207, PT ;  /* 0x000000cf0800720c */ /* 0x000fe20003f24070 */
[----:B------:R-:W-:-:S04]  /*7e70*/  @!P2 IMAD.IADD R205, R205, 0x1, -R8 ;  /* 0x00000001cdcda824 */ /* 0x000fc800078e0a08 */
[----:B------:R-:W-:-:S08]  /*7e80*/  @!P0 IMAD.IADD R206, R206, 0x1, -R8 ;  /* 0x00000001cece8824 */ /* 0x000fd000078e0a08 */
        /* <DEDUP_REMOVED lines=9> */
[----:B------:R-:W-:Y:S02]  /*7f20*/  @!P5 IADD3 R134, -R134, RZ, RZ ;  /* 0x000000ff8686d210 */ /* 0x000fe40007ffe1ff */
[C---:B------:R-:W-:Y:S01]  /*7f30*/  ISETP.GT.U32.AND P5, PT, R8.reuse, R135, PT ;  /* 0x000000870800720c */ /* 0x040fe20003fa4070 */
[----:B------:R-:W-:Y:S01]  /*7f40*/  @!P4 IMAD.MOV R197, RZ, RZ, -R197 ;  /* 0x000000ffffc5c224 */ /* 0x000fe200078e0ac5 */
[C---:B------:R-:W-:Y:S01]  /*7f50*/  ISETP.GT.U32.AND P4, PT, R8.reuse, R203, PT ;  /* 0x000000cb0800720c */ /* 0x040fe20003f84070 */
[----:B------:R-:W-:Y:S01]  /*7f60*/  @!P3 IMAD.MOV R198, RZ, RZ, -R198 ;  /* 0x000000ffffc6b224 */ /* 0x000fe200078e0ac6 */
[----:B------:R-:W-:-:S09]  /*7f70*/  ISETP.GT.U32.AND P3, PT, R8, R204, PT ;  /* 0x000000cc0800720c */ /* 0x000fd20003f64070 */
[----:B------:R-:W-:Y:S02]  /*7f80*/  @!P5 IADD3 R135, R135, -R8, RZ ;  /* 0x800000088787d210 */ /* 0x000fe40007ffe0ff */
[--C-:B------:R-:W-:Y:S02]  /*7f90*/  @!P4 IMAD.IADD R203, R203, 0x1, -R8.reuse ;  /* 0x00000001cbcbc824 */ /* 0x100fe400078e0a08 */
[----:B------:R-:W-:Y:S01]  /*7fa0*/  @!P3 IMAD.IADD R204, R204, 0x1, -R8 ;  /* 0x00000001ccccb824 */ /* 0x000fe200078e0a08 */
[----:B------:R-:W-:Y:S02]  /*7fb0*/  ISETP.GE.AND P5, PT, R120, RZ, PT ;  /* 0x000000ff7800720c */ /* 0x000fe40003fa6270 */
[----:B------:R-:W4:Y:S01]  /*7fc0*/  LDL R120, [R1+0x2244] ;  /* 0x0022440001787983 */ /* 0x000f220000100800 */
[----:B------:R-:W-:Y:S01]  /*7fd0*/  @!P1 IMAD.MOV R203, RZ, RZ, -R203 ;  /* 0x000000ffffcb9224 */ /* 0x000fe200078e0acb */
[----:B------:R-:W-:Y:S02]  /*7fe0*/  ISETP.GT.U32.AND P1, PT, R8, R208, PT ;  /* 0x000000d00800720c */ /* 0x000fe40003f24070 */
[----:B------:R-:W-:-:S02]  /*7ff0*/  ISETP.GE.AND P3, PT, R121, RZ, PT ;  /* 0x000000ff7900720c */ /* 0x000fc40003f66270 */
[----:B------:R-:W4:Y:S01]  /*8000*/  LDL R121, [R1+0x2248] ;  /* 0x0022480001797983 */ /* 0x000f220000100800 */
[----:B------:R-:W-:Y:S01]  /*8010*/  @!P2 IMAD.MOV R201, RZ, RZ, -R201 ;  /* 0x000000ffffc9a224 */ /* 0x000fe200078e0ac9 */
[----:B------:R-:W-:-:S07]  /*8020*/  ISETP.GT.U32.AND P2, PT, R8, R206, PT ;  /* 0x000000ce0800720c */ /* 0x000fce0003f44070 */
[----:B------:R-:W-:Y:S01]  /*8030*/  @!P1 IMAD.IADD R208, R208, 0x1, -R8 ;  /* 0x00000001d0d09824 */ /* 0x000fe200078e0a08 */
[----:B------:R-:W-:Y:S02]  /*8040*/  ISETP.GT.U32.AND P1, PT, R8, R213, PT ;  /* 0x000000d50800720c */ /* 0x000fe40003f24070 */
[----:B------:R-:W-:Y:S02]  /*8050*/  @!P3 IADD3 R200, -R200, RZ, RZ ;  /* 0x000000ffc8c8b210 */ /* 0x000fe40007ffe1ff */
[C---:B------:R-:W-:Y:S01]  /*8060*/  ISETP.GT.U32.AND P3, PT, R8.reuse, R205, PT ;  /* 0x000000cd0800720c */ /* 0x040fe20003f64070 */
[----:B------:R-:W-:Y:S01]  /*8070*/  @!P0 IMAD.MOV R202, RZ, RZ, -R202 ;  /* 0x000000ffffca8224 */ /* 0x000fe200078e0aca */
[----:B------:R-:W-:Y:S01]  /*8080*/  ISETP.GT.U32.AND P0, PT, R8, R207, PT ;  /* 0x000000cf0800720c */ /* 0x000fe20003f04070 */
[----:B------:R-:W-:Y:S01]  /*8090*/  @!P2 IMAD.IADD R206, R206, 0x1, -R8 ;  /* 0x00000001cecea824 */ /* 0x000fe200078e0a08 */
[----:B------:R-:W-:-:S05]  /*80a0*/  ISETP.GT.U32.AND P2, PT, R8, R211, PT ;  /* 0x000000d30800720c */ /* 0x000fca0003f44070 */
[----:B------:R-:W-:-:S04]  /*80b0*/  @!P1 IMAD.IADD R213, R213, 0x1, -R8 ;  /* 0x00000001d5d59824 */ /* 0x000fc800078e0a08 */
[--C-:B------:R-:W-:Y:S01]  /*80c0*/  @!P3 IMAD.IADD R205, R205, 0x1, -R8.reuse ;  /* 0x00000001cdcdb824 */ /* 0x100fe200078e0a08 */
[C---:B------:R-:W-:Y:S02]  /*80d0*/  ISETP.GT.U32.AND P3, PT, R8.reuse, R136, PT ;  /* 0x000000880800720c */ /* 0x040fe40003f64070 */
[----:B------:R-:W-:Y:S01]  /*80e0*/  @!P0 IADD3 R207, R207, -R8, RZ ;  /* 0x80000008cfcf8210 */ /* 0x000fe20007ffe0ff */
[----:B------:R-:W-:Y:S01]  /*80f0*/  @!P2 IMAD.IADD R211, R211, 0x1, -R8 ;  /* 0x00000001d3d3a824 */ /* 0x000fe200078e0a08 */
[----:B------:R-:W-:-:S09]  /*8100*/  ISETP.GT.U32.AND P0, PT, R8, R212, PT ;  /* 0x000000d40800720c */ /* 0x000fd20003f04070 */
[----:B------:R-:W-:-:S04]  /*8110*/  @!P3 IADD3 R136, R136, -R8, RZ ;  /* 0x800000088888b210 */ /* 0x000fc80007ffe0ff */
        /* <DEDUP_REMOVED lines=11> */
[----:B------:R-:W-:Y:S01]  /*81d0*/  ISETP.GT.U32.AND P4, PT, R8, R204, PT ;  /* 0x000000cc0800720c */ /* 0x000fe20003f84070 */
[----:B------:R-:W-:-:S03]  /*81e0*/  @!P5 IMAD.MOV R199, RZ, RZ, -R199 ;  /* 0x000000ffffc7d224 */ /* 0x000fc600078e0ac7 */
[----:B------:R-:W-:-:S09]  /*81f0*/  ISETP.GT.U32.AND P5, PT, R8, R209, PT ;  /* 0x000000d10800720c */ /* 0x000fd20003fa4070 */
[--C-:B------:R-:W-:Y:S01]  /*8200*/  @!P4 IMAD.IADD R204, R204, 0x1, -R8.reuse ;  /* 0x00000001ccccc824 */ /* 0x100fe200078e0a08 */
[----:B------:R-:W-:Y:S02]  /*8210*/  ISETP.GE.AND P4, PT, R120, RZ, PT ;  /* 0x000000ff7800720c */ /* 0x000fe40003f86270 */
[----:B------:R-:W4:Y:S01]  /*8220*/  LDL R120, [R1+0x2260] ;  /* 0x0022600001787983 */ /* 0x000f220000100800 */
[----:B------:R-:W-:Y:S02]  /*8230*/  @!P6 IADD3 R135, -R135, RZ, RZ ;  /* 0x000000ff8787e210 */ /* 0x000fe40007ffe1ff */
[----:B------:R-:W-:Y:S01]  /*8240*/  ISETP.GT.U32.AND P6, PT, R8, R210, PT ;  /* 0x000000d20800720c */ /* 0x000fe20003fc4070 */
[----:B------:R-:W-:Y:S02]  /*8250*/  @!P5 IMAD.IADD R209, R209, 0x1, -R8 ;  /* 0x00000001d1d1d824 */ /* 0x000fe400078e0a08 */
[----:B------:R-:W-:Y:S01]  /*8260*/  @!P2 IMAD.MOV R207, RZ, RZ, -R207 ;  /* 0x000000ffffcfa224 */ /* 0x000fe200078e0acf */
[----:B------:R-:W-:-:S02]  /*8270*/  ISETP.GE.AND P5, PT, R121, RZ, PT ;  /* 0x000000ff7900720c */ /* 0x000fc40003fa6270 */
[----:B------:R-:W-:Y:S01]  /*8280*/  ISETP.GT.U32.AND P2, PT, R8, R212, PT ;  /* 0x000000d40800720c */ /* 0x000fe20003f44070 */
[----:B------:R-:W4:Y:S01]  /*8290*/  LDL R121, [R1+0x2268] ;  /* 0x0022680001797983 */ /* 0x000f220000100800 */
[----:B------:R-:W-:-:S05]  /*82a0*/  @!P4 IMAD.MOV R204, RZ, RZ, -R204 ;  /* 0x000000ffffccc224 */ /* 0x000fca00078e0acc */
[----:B------:R-:W-:-:S04]  /*82b0*/  @!P6 IMAD.IADD R210, R210, 0x1, -R8 ;  /* 0x00000001d2d2e824 */ /* 0x000fc800078e0a08 */
[----:B------:R-:W-:Y:S01]  /*82c0*/  @!P5 IMAD.MOV R205, RZ, RZ, -R205 ;  /* 0x000000ffffcdd224 */ /* 0x000fe200078e0acd */
[----:B------:R-:W-:Y:S01]  /*82d0*/  ISETP.GT.U32.AND P4, PT, R8, R210, PT ;  /* 0x000000d20800720c */ /* 0x000fe20003f84070 */
[----:B------:R-:W-:Y:S01]  /*82e0*/  @!P2 IMAD.IADD R212, R212, 0x1, -R8 ;  /* 0x00000001d4d4a824 */ /* 0x000fe200078e0a08 */
[C---:B------:R-:W-:Y:S02]  /*82f0*/  ISETP.GT.U32.AND P5, PT, R8.reuse, R136, PT ;  /* 0x000000880800720c */ /* 0x040fe40003fa4070 */
[----:B------:R-:W-:Y:S02]  /*8300*/  ISETP.GT.U32.AND P2, PT, R8, R218, PT ;  /* 0x000000da0800720c */ /* 0x000fe40003f44070 */
[----:B------:R-:W-:Y:S02]  /*8310*/  @!P3 IADD3 R206, -R206, RZ, RZ ;  /* 0x000000ffceceb210 */ /* 0x000fe40007ffe1ff */
[----:B------:R-:W-:-:S05]  /*8320*/  ISETP.GT.U32.AND P3, PT, R8, R211, PT ;  /* 0x000000d30800720c */ /* 0x000fca0003f64070 */
[----:B------:R-:W-:Y:S02]  /*8330*/  @!P4 IADD3 R210, R210, -R8, RZ ;  /* 0x80000008d2d2c210 */ /* 0x000fe40007ffe0ff */
[--C-:B------:R-:W-:Y:S01]  /*8340*/  @!P5 IMAD.IADD R136, R136, 0x1, -R8.reuse ;  /* 0x000000018888d824 */ /* 0x100fe200078e0a08 */
[----:B------:R-:W-:Y:S01]  /*8350*/  ISETP.GT.U32.AND P4, PT, R8, R216, PT ;  /* 0x000000d80800720c */ /* 0x000fe20003f84070 */
[----:B------:R-:W-:Y:S01]  /*8360*/  @!P2 IMAD.IADD R218, R218, 0x1, -R8 ;  /* 0x00000001dadaa824 */ /* 0x000fe200078e0a08 */
[----:B------:R-:W-:-:S03]  /*8370*/  ISETP.GT.U32.AND P5, PT, R8, R217, PT ;  /* 0x000000d90800720c */ /* 0x000fc60003fa4070 */
[----:B------:R-:W-:Y:S01]  /*8380*/  @!P3 IMAD.IADD R211, R211, 0x1, -R8 ;  /* 0x00000001d3d3b824 */ /* 0x000fe200078e0a08 */
[----:B------:R-:W-:-:S07]  /*8390*/  ISETP.GT.U32.AND P3, PT, R8, R137, PT ;  /* 0x000000890800720c */ /* 0x000fce0003f64070 */
[----:B------:R-:W-:Y:S02]  /*83a0*/  @!P4 IMAD.IADD R216, R216, 0x1, -R8 ;  /* 0x00000001d8d8c824 */ /* 0x000fe400078e0a08 */
        /* <DEDUP_REMOVED lines=10> */
[----:B------:R-:W-:Y:S02]  /*8450*/  ISETP.GT.U32.AND P6, PT, R8, R214, PT ;  /* 0x000000d60800720c */ /* 0x000fe40003fc4070 */
[----:B------:R-:W-:-:S11]  /*8460*/  IABS R115, R117 ;  /* 0x0000007500737213 */ /* 0x000fd60000000000 */
[----:B------:R-:W-:-:S05]  /*8470*/  @!P6 IMAD.IADD R214, R214, 0x1, -R8 ;  /* 0x00000001d6d6e824 */ /* 0x000fca00078e0a08 */
[----:B------:R-:W-:Y:S01]  /*8480*/  ISETP.GT.U32.AND P6, PT, R8, R214, PT ;  /* 0x000000d60800720c */ /* 0x000fe20003fc4070 */
[----:B------:R-:W-:Y:S01]  /*8490*/  IMAD.HI.U32 R117, R249, R115, RZ ;  /* 0x00000073f9757227 */ /* 0x000fe200078e00ff */
[----:B------:R-:W-:-:S03]  /*84a0*/  IABS R157, R164 ;  /* 0x000000a4009d7213 */ /* 0x000fc60000000000 */
[----:B------:R-:W-:Y:S02]  /*84b0*/  IMAD.MOV R117, RZ, RZ, -R117 ;  /* 0x000000ffff757224 */ /* 0x000fe400078e0a75 */
[----:B------:R-:W-:Y:S01]  /*84c0*/  @!P0 IMAD.MOV R208, RZ, RZ, -R208 ;  /* 0x000000ffffd08224 */ /* 0x000fe200078e0ad0 */
[C---:B------:R-:W-:Y:S01]  /*84d0*/  ISETP.GT.U32.AND P0, PT, R8.reuse, R213, PT ;  /* 0x000000d50800720c */ /* 0x040fe20003f04070 */
[----:B------:R-:W-:Y:S01]  /*84e0*/  @!P1 IMAD.MOV R209, RZ, RZ, -R209 ;  /* 0x000000ffffd19224 */ /* 0x000fe200078e0ad1 */
[----:B------:R-:W-:-:S03]  /*84f0*/  ISETP.GT.U32.AND P1, PT, R8, R215, PT ;  /* 0x000000d70800720c */ /* 0x000fc60003f24070 */
[----:B------:R-:W-:Y:S01]  /*8500*/  @!P6 IMAD.IADD R214, R214, 0x1, -R8 ;  /* 0x00000001d6d6e824 */ /* 0x000fe200078e0a08 */
[----:B------:R-:W-:Y:S01]  /*8510*/  ISETP.GE.AND P6, PT, R120, RZ, PT ;  /* 0x000000ff7800720c */ /* 0x000fe20003fc6270 */
[----:B------:R-:W-:Y:S01]  /*8520*/  IMAD R115, R8, R117, R115 ;  /* 0x0000007508737224 */ /* 0x000fe200078e0273 */
[----:B------:R-:W4:Y:S01]  /*8530*/  LDL R120, [R1+0x2280] ;  /* 0x0022800001787983 */ /* 0x000f220000100800 */
[----:B------:R-:W-:-:S04]  /*8540*/  IMAD.HI.U32 R117, R249, R157, RZ ;  /* 0x0000009df9757227 */ /* 0x000fc800078e00ff */
[----:B------:R-:W-:Y:S01]  /*8550*/  IMAD.MOV R117, RZ, RZ, -R117 ;  /* 0x000000ffff757224 */ /* 0x000fe200078e0a75 */
[----:B------:R-:W-:Y:S01]  /*8560*/  @!P0 IADD3 R213, R213, -R8, RZ ;  /* 0x80000008d5d58210 */ /* 0x000fe20007ffe0ff */
[----:B------:R-:W-:Y:S02]  /*8570*/  @!P1 IMAD.IADD R215, R215, 0x1, -R8 ;  /* 0x00000001d7d79824 */ /* 0x000fe400078e0a08 */
[----:B------:R-:W-:Y:S01]  /*8580*/  IMAD R157, R8, R117, R157 ;  /* 0x00000075089d7224 */ /* 0x000fe200078e029d */
[----:B------:R-:W-:Y:S02]  /*8590*/  IABS R117, R163 ;  /* 0x000000a300757213 */ /* 0x000fe40000000000 */
[----:B------:R-:W-:Y:S02]  /*85a0*/  @!P6 IADD3 R210, -R210, RZ, RZ ;  /* 0x000000ffd2d2e210 */ /* 0x000fe40007ffe1ff */
[----:B------:R-:W-:Y:S02]  /*85b0*/  ISETP.GT.U32.AND P0, PT, R8, R219, PT ;  /* 0x000000db0800720c */ /* 0x000fe40003f04070 */
[----:B------:R-:W-:-:S02]  /*85c0*/  ISETP.GE.AND P1, PT, R121, RZ, PT ;  /* 0x000000ff7900720c */ /* 0x000fc40003f26270 */
[----:B------:R-:W-:Y:S01]  /*85d0*/  ISETP.GT.U32.AND P6, PT, R8, R137, PT ;  /* 0x000000890800720c */ /* 0x000fe20003fc4070 */
[----:B------:R-:W4:Y:S01]  /*85e0*/  LDL R121, [R1+0x2288] ;  /* 0x0022880001797983 */ /* 0x000f220000100800 */
[----:B------:R-:W-:Y:S01]  /*85f0*/  IMAD.HI.U32 R118, R249, R117, RZ ;  /* 0x00000075f9767227 */ /* 0x000fe200078e00ff */
[----:B------:R-:W-:-:S03]  /*8600*/  IABS R122, R162 ;  /* 0x000000a2007a7213 */ /* 0x000fc60000000000 */
[----:B------:R-:W-:-:S04]  /*8610*/  IMAD.MOV R118, RZ, RZ, -R118 ;  /* 0x000000ffff767224 */ /* 0x000fc800078e0a76 */
[----:B------:R-:W-:Y:S02]  /*8620*/  IMAD R117, R8, R118, R117 ;  /* 0x0000007608757224 */ /* 0x000fe400078e0275 */
[----:B------:R-:W-:-:S04]  /*8630*/  IMAD.HI.U32 R118, R249, R122, RZ ;  /* 0x0000007af9767227 */ /* 0x000fc800078e00ff */
[----:B------:R-:W-:Y:S01]  /*8640*/  @!P0 IMAD.IADD R219, R219, 0x1, -R8 ;  /* 0x00000001dbdb8824 */ /* 0x000fe200078e0a08 */
[C---:B------:R-:W-:Y:S01]  /*8650*/  ISETP.GT.U32.AND P0, PT, R8.reuse, R215, PT ;  /* 0x000000d70800720c */ /* 0x040fe20003f04070 */
[----:B------:R-:W-:Y:S01]  /*8660*/  @!P1 IMAD.MOV R136, RZ, RZ, -R136 ;  /* 0x000000ffff889224 */ /* 0x000fe200078e0a88 */
[C---:B------:R-:W-:Y:S01]  /*8670*/  ISETP.GT.U32.AND P1, PT, R8.reuse, R216, PT ;  /* 0x000000d80800720c */ /* 0x040fe20003f24070 */
[----:B------:R-:W-:Y:S01]  /*8680*/  @!P6 IMAD.IADD R137, R137, 0x1, -R8 ;  /* 0x000000018989e824 */ /* 0x000fe200078e0a08 */
[----:B------:R-:W-:Y:S02]  /*8690*/  ISETP.GT.U32.AND P6, PT, R8, R224, PT ;  /* 0x000000e00800720c */ /* 0x000fe40003fc4070 */
[----:B------:R-:W-:-:S05]  /*86a0*/  IADD3 R118, -R118, RZ, RZ ;  /* 0x000000ff76767210 */ /* 0x000fca0007ffe1ff */
[----:B------:R-:W-:Y:S01]  /*86b0*/  IMAD R122, R8, R118, R122 ;  /* 0x00000076087a7224 */ /* 0x000fe200078e027a */
[----:B------:R-:W-:Y:S01]  /*86c0*/  IADD3 R118, R106, 0xf6, RZ ;  /* 0x000000f66a767810 */ /* 0x000fe20007ffe0ff */
[----:B------:R-:W-:Y:S01]  /*86d0*/  @!P4 IMAD.MOV R211, RZ, RZ, -R211 ;  /* 0x000000ffffd3c224 */ /* 0x000fe200078e0ad3 */
[C---:B------:R-:W-:Y:S01]  /*86e0*/  ISETP.GT.U32.AND P4, PT, R8.reuse, R217, PT ;  /* 0x000000d90800720c */ /* 0x040fe20003f84070 */
[--C-:B------:R-:W-:Y:S01]  /*86f0*/  @!P0 IMAD.IADD R215, R215, 0x1, -R8.reuse ;  /* 0x00000001d7d78824 */ /* 0x100fe200078e0a08 */
[----:B------:R-:W-:Y:S01]  /*8700*/  ISETP.GT.U32.AND P0, PT, R8, R221, PT ;  /* 0x000000dd0800720c */ /* 0x000fe20003f04070 */
[----:B------:R-:W-:Y:S01]  /*8710*/  @!P1 IMAD.IADD R216, R216, 0x1, -R8 ;  /* 0x00000001d8d89824 */ /* 0x000fe200078e0a08 */
[----:B------:R-:W-:Y:S01]  /*8720*/  @!P6 IADD3 R224, R224, -R8, RZ ;  /* 0x80000008e0e0e210 */ /* 0x000fe20007ffe0ff */
[----:B------:R1:W-:Y:S01]  /*8730*/  STL [R1+0x226c], R118 ;  /* 0x00226c7601007387 */ /* 0x0003e20000100800 */
[----:B------:R-:W-:Y:S02]  /*8740*/  ISETP.GT.U32.AND P1, PT, R8, R222, PT ;  /* 0x000000de0800720c */ /* 0x000fe40003f24070 */
[----:B------:R-:W-:Y:S01]  /*8750*/  @!P3 IADD3 R213, -R213, RZ, RZ ;  /* 0x000000ffd5d5b210 */ /* 0x000fe20007ffe1ff */
[----:B------:R-:W-:Y:S01]  /*8760*/  @!P5 IMAD.MOV R212, RZ, RZ, -R212 ;  /* 0x000000ffffd4d224 */ /* 0x000fe200078e0ad4 */
[----:B------:R-:W4:Y:S03]  /*8770*/  LDL R123, [R1+0x22cc] ;  /* 0x0022cc00017b7983 */ /* 0x000f260000100800 */
[----:B------:R-:W-:-:S02]  /*8780*/  @!P4 IADD3 R217, R217, -R8, RZ ;  /* 0x80000008d9d9c210 */ /* 0x000fc40007ffe0ff */
[----:B------:R-:W-:Y:S01]  /*8790*/  @!P0 IMAD.IADD R221, R221, 0x1, -R8 ;  /* 0x00000001dddd8824 */ /* 0x000fe200078e0a08 */
[----:B------:R-:W-:-:S03]  /*87a0*/  ISETP.GT.U32.AND P4, PT, R8, R223, PT ;  /* 0x000000df0800720c */ /* 0x000fc60003f84070 */
[----:B------:R-:W-:-:S10]  /*87b0*/  @!P1 IMAD.IADD R222, R222, 0x1, -R8 ;  /* 0x00000001dede9824 */ /* 0x000fd400078e0a08 */
        /* <DEDUP_REMOVED lines=9> */
[C---:B------:R-:W-:Y:S01]  /*8850*/  ISETP.GT.U32.AND P3, PT, R8.reuse, R218, PT ;  /* 0x000000da0800720c */ /* 0x040fe20003f64070 */
[----:B------:R-:W-:Y:S01]  /*8860*/  @!P2 IMAD.MOV R214, RZ, RZ, -R214 ;  /* 0x000000ffffd6a224 */ /* 0x000fe200078e0ad6 */
[C---:B------:R-:W-:Y:S02]  /*8870*/  ISETP.GT.U32.AND P5, PT, R8.reuse, R219, PT ;  /* 0x000000db0800720c */ /* 0x040fe40003fa4070 */
[----:B------:R-:W-:-:S09]  /*8880*/  ISETP.GT.U32.AND P2, PT, R8, R220, PT ;  /* 0x000000dc0800720c */ /* 0x000fd20003f44070 */
[--C-:B------:R-:W-:Y:S02]  /*8890*/  @!P3 IMAD.IADD R218, R218, 0x1, -R8.reuse ;  /* 0x00000001dadab824 */ /* 0x100fe400078e0a08 */
[----:B------:R-:W-:Y:S02]  /*88a0*/  @!P5 IMAD.IADD R219, R219, 0x1, -R8 ;  /* 0x00000001dbdbd824 */ /* 0x000fe400078e0a08 */
[----:B------:R-:W-:Y:S01]  /*88b0*/  @!P2 IADD3 R220, R220, -R8, RZ ;  /* 0x80000008dcdca210 */ /* 0x000fe20007ffe0ff */
[----:B------:R-:W-:Y:S01]  /*88c0*/  @!P4 IMAD.MOV R218, RZ, RZ, -R218 ;  /* 0x000000ffffdac224 */ /* 0x000fe200078e0ada */
[----:B------:R-:W-:Y:S02]  /*88d0*/  ISETP.GT.U32.AND P4, PT, R8, R224, PT ;  /* 0x000000e00800720c */ /* 0x000fe40003f84070 */
[----:B------:R-:W-:Y:S02]  /*88e0*/  ISETP.GE.AND P5, PT, R120, RZ, PT ;  /* 0x000000ff7800720c */ /* 0x000fe40003fa6270 */
[----:B------:R-:W4:Y:S01]  /*88f0*/  LDL R120, [R1+0x22a4] ;  /* 0x0022a40001787983 */ /* 0x000f220000100800 */
[----:B------:R-:W-:-:S08]  /*8900*/  @!P0 IADD3 R217, -R217, RZ, RZ ;  /* 0x000000ffd9d98210 */ /* 0x000fd00007ffe1ff */
[----:B------:R-:W-:Y:S02]  /*8910*/  @!P4 IADD3 R224, R224, -R8, RZ ;  /* 0x80000008e0e0c210 */ /* 0x000fe40007ffe0ff */
[----:B------:R-:W-:Y:S02]  /*8920*/  ISETP.GE.AND P2, PT, R121, RZ, PT ;  /* 0x000000ff7900720c */ /* 0x000fe40003f46270 */
[----:B------:R-:W4:Y:S01]  /*8930*/  LDL R121, [R1+0x22a8] ;  /* 0x0022a80001797983 */ /* 0x000f220000100800 */
[C---:B------:R-:W-:Y:S02]  /*8940*/  ISETP.GT.U32.AND P0, PT, R8.reuse, R222, PT ;  /* 0x000000de0800720c */ /* 0x040fe40003f04070 */
[----:B------:R-:W-:-:S08]  /*8950*/  ISETP.GT.U32.AND P4, PT, R8, R229, PT ;  /* 0x000000e50800720c */ /* 0x000fd00003f84070 */
[----:B------:R-:W-:Y:S01]  /*8960*/  @!P2 IMAD.MOV R216, RZ, RZ, -R216 ;  /* 0x000000ffffd8a224 */ /* 0x000fe200078e0ad8 */
[C---:B------:R-:W-:Y:S01]  /*8970*/  ISETP.GT.U32.AND P2, PT, R8.reuse, R221, PT ;  /* 0x000000dd0800720c */ /* 0x040fe20003f44070 */
[----:B------:R-:W-:Y:S01]  /*8980*/  @!P1 IMAD.MOV R137, RZ, RZ, -R137 ;  /* 0x000000ffff899224 */ /* 0x000fe200078e0a89 */
[----:B------:R-:W-:Y:S01]  /*8990*/  ISETP.GT.U32.AND P1, PT, R8, R223, PT ;  /* 0x000000df0800720c */ /* 0x000fe20003f24070 */
[--C-:B------:R-:W-:Y:S01]  /*89a0*/  @!P0 IMAD.IADD R222, R222, 0x1, -R8.reuse ;  /* 0x00000001dede8824 */ /* 0x100fe200078e0a08 */
[----:B------:R-:W-:Y:S01]  /*89b0*/  ISETP.GT.U32.AND P0, PT, R8, R227, PT ;  /* 0x000000e30800720c */ /* 0x000fe20003f04070 */
[----:B------:R-:W-:-:S08]  /*89c0*/  @!P4 IMAD.IADD R229, R229, 0x1, -R8 ;  /* 0x00000001e5e5c824 */ /* 0x000fd000078e0a08 */
[--C-:B------:R-:W-:Y:S01]  /*89d0*/  @!P2 IMAD.IADD R221, R221, 0x1, -R8.reuse ;  /* 0x00000001dddda824 */ /* 0x100fe200078e0a08 */
[C---:B------:R-:W-:Y:S01]  /*89e0*/  ISETP.GT.U32.AND P2, PT, R8.reuse, R226, PT ;  /* 0x000000e20800720c */ /* 0x040fe20003f44070 */
[----:B------:R-:W-:Y:S01]  /*89f0*/  @!P1 IMAD.IADD R223, R223, 0x1, -R8 ;  /* 0x00000001dfdf9824 */ /* 0x000fe200078e0a08 */
[----:B------:R-:W-:Y:S02]  /*8a00*/  ISETP.GT.U32.AND P1, PT, R8, R228, PT ;  /* 0x000000e40800720c */ /* 0x000fe40003f24070 */
[----:B------:R-:W-:-:S09]  /*8a10*/  @!P0 IADD3 R227, R227, -R8, RZ ;  /* 0x80000008e3e38210 */ /* 0x000fd20007ffe0ff */
        /* <DEDUP_REMOVED lines=12> */
[----:B------:R-:W-:Y:S01]  /*8ae0*/  @!P3 IMAD.IADD R138, R138, 0x1, -R8 ;  /* 0x000000018a8ab824 */ /* 0x000fe200078e0a08 */
[----:B------:R-:W-:-:S04]  /*8af0*/  ISETP.GT.U32.AND P3, PT, R8, R220, PT ;  /* 0x000000dc0800720c */ /* 0x000fc80003f64070 */
[C---:B------:R-:W-:Y:S01]  /*8b00*/  ISETP.GT.U32.AND P5, PT, R8.reuse, R138, PT ;  /* 0x0000008a0800720c */ /* 0x040fe20003fa4070 */
[----:B------:R-:W-:Y:S01]  /*8b10*/  @!P6 IMAD.MOV R219, RZ, RZ, -R219 ;  /* 0x000000ffffdbe224 */ /* 0x000fe200078e0adb */
[C---:B------:R-:W-:Y:S02]  /*8b20*/  ISETP.GT.U32.AND P6, PT, R8.reuse, R225, PT ;  /* 0x000000e10800720c */ /* 0x040fe40003fc4070 */
[----:B------:R-:W-:Y:S02]  /*8b30*/  @!P0 IADD3 R223, -R223, RZ, RZ ;  /* 0x000000ffdfdf8210 */ /* 0x000fe40007ffe1ff */
[----:B------:R-:W-:-:S03]  /*8b40*/  ISETP.GT.U32.AND P0, PT, R8, R228, PT ;  /* 0x000000e40800720c */ /* 0x000fc60003f04070 */
[----:B------:R-:W-:-:S04]  /*8b50*/  @!P3 IADD3 R220, R220, -R8, RZ ;  /* 0x80000008dcdcb210 */ /* 0x000fc80007ffe0ff */
[--C-:B------:R-:W-:Y:S01]  /*8b60*/  @!P5 IMAD.IADD R138, R138, 0x1, -R8.reuse ;  /* 0x000000018a8ad824 */ /* 0x100fe200078e0a08 */
[----:B------:R-:W-:Y:S01]  /*8b70*/  ISETP.GE.AND P3, PT, R120, RZ, PT ;  /* 0x000000ff7800720c */ /* 0x000fe20003f66270 */
[----:B------:R-:W-:-:S04]  /*8b80*/  @!P6 IMAD.IADD R225, R225, 0x1, -R8 ;  /* 0x00000001e1e1e824 */ /* 0x000fc800078e0a08 */
[----:B------:R-:W-:Y:S01]  /*8b90*/  @!P0 IMAD.IADD R228, R228, 0x1, -R8 ;  /* 0x00000001e4e48824 */ /* 0x000fe200078e0a08 */
[----:B------:R-:W-:Y:S02]  /*8ba0*/  ISETP.GE.AND P5, PT, R121, RZ, PT ;  /* 0x000000ff7900720c */ /* 0x000fe40003fa6270 */
[----:B------:R-:W4:Y:S05]  /*8bb0*/  LDL R121, [R1+0x22d0] ;  /* 0x0022d00001797983 */ /* 0x000f2a0000100800 */
[----:B------:R-:W-:Y:S01]  /*8bc0*/  @!P3 IMAD.MOV R220, RZ, RZ, -R220 ;  /* 0x000000ffffdcb224 */ /* 0x000fe200078e0adc */
[C---:B------:R-:W-:Y:S02]  /*8bd0*/  ISETP.GT.U32.AND P3, PT, R8.reuse, R225, PT ;  /* 0x000000e10800720c */ /* 0x040fe40003f64070 */
[----:B------:R-:W-:-:S03]  /*8be0*/  ISETP.GT.U32.AND P0, PT, R8, R234, PT ;  /* 0x000000ea0800720c */ /* 0x000fc60003f04070 */
[----:B------:R-:W-:Y:S01]  /*8bf0*/  @!P5 IMAD.MOV R221, RZ, RZ, -R221 ;  /* 0x000000ffffddd224 */ /* 0x000fe200078e0add */
[C---:B------:R-:W-:Y:S01]  /*8c00*/  ISETP.GT.U32.AND P5, PT, R8.reuse, R226, PT ;  /* 0x000000e20800720c */ /* 0x040fe20003fa4070 */
[----:B------:R-:W-:Y:S01]  /*8c10*/  @!P2 IMAD.MOV R222, RZ, RZ, -R222 ;  /* 0x000000ffffdea224 */ /* 0x000fe200078e0ade */
[----:B------:R-:W-:-:S05]  /*8c20*/  ISETP.GT.U32.AND P2, PT, R8, R227, PT ;  /* 0x000000e30800720c */ /* 0x000fca0003f44070 */
[--C-:B------:R-:W-:Y:S01]  /*8c30*/  @!P3 IMAD.IADD R225, R225, 0x1, -R8.reuse ;  /* 0x00000001e1e1b824 */ /* 0x100fe200078e0a08 */
[----:B------:R-:W-:Y:S01]  /*8c40*/  ISETP.GT.U32.AND P3, PT, R8, R139, PT ;  /* 0x0000008b0800720c */ /* 0x000fe20003f64070 */
[----:B------:R-:W-:-:S04]  /*8c50*/  @!P0 IMAD.IADD R234, R234, 0x1, -R8 ;  /* 0x00000001eaea8824 */ /* 0x000fc800078e0a08 */
[----:B------:R-:W-:Y:S02]  /*8c60*/  @!P5 IADD3 R226, R226, -R8, RZ ;  /* 0x80000008e2e2d210 */ /* 0x000fe40007ffe0ff */
[C---:B------:R-:W-:Y:S01]  /*8c70*/  ISETP.GT.U32.AND P5, PT, R8.reuse, R232, PT ;  /* 0x000000e80800720c */ /* 0x040fe20003fa4070 */
[----:B------:R-:W-:Y:S01]  /*8c80*/  @!P2 IMAD.IADD R227, R227, 0x1, -R8 ;  /* 0x00000001e3e3a824 */ /* 0x000fe200078e0a08 */
[----:B------:R-:W-:-:S04]  /*8c90*/  ISETP.GT.U32.AND P2, PT, R8, R233, PT ;  /* 0x000000e90800720c */ /* 0x000fc80003f44070 */
[----:B------:R-:W-:-:S07]  /*8ca0*/  @!P3 IMAD.IADD R139, R139, 0x1, -R8 ;  /* 0x000000018b8bb824 */ /* 0x000fce00078e0a08 */
[----:B------:R-:W-:Y:S02]  /*8cb0*/  @!P5 IMAD.IADD R232, R232, 0x1, -R8 ;  /* 0x00000001e8e8d824 */ /* 0x000fe400078e0a08 */
        /* <DEDUP_REMOVED lines=10> */
[----:B------:R-:W-:-:S04]  /*8d60*/  @!P6 IADD3 R230, R230, -R8, RZ ;  /* 0x80000008e6e6e210 */ /* 0x000fc80007ffe0ff */
[C---:B------:R-:W-:Y:S01]  /*8d70*/  ISETP.GT.U32.AND P6, PT, R8.reuse, R230, PT ;  /* 0x000000e60800720c */ /* 0x040fe20003fc4070 */
[----:B------:R-:W-:Y:S01]  /*8d80*/  @!P1 IMAD.MOV R224, RZ, RZ, -R224 ;  /* 0x000000ffffe09224 */ /* 0x000fe200078e0ae0 */
[C---:B------:R-:W-:Y:S01]  /*8d90*/  ISETP.GT.U32.AND P1, PT, R8.reuse, R229, PT ;  /* 0x000000e50800720c */ /* 0x040fe20003f24070 */
[----:B------:R-:W-:Y:S01]  /*8da0*/  @!P4 IMAD.MOV R138, RZ, RZ, -R138 ;  /* 0x000000ffff8ac224 */ /* 0x000fe200078e0a8a */
[----:B------:R-:W-:-:S09]  /*8db0*/  ISETP.GT.U32.AND P4, PT, R8, R231, PT ;  /* 0x000000e70800720c */ /* 0x000fd20003f84070 */
[----:B------:R-:W-:Y:S02]  /*8dc0*/  @!P6 IADD3 R230, R230, -R8, RZ ;  /* 0x80000008e6e6e210 */ /* 0x000fe40007ffe0ff */
[----:B------:R-:W-:Y:S02]  /*8dd0*/  ISETP.GE.AND P6, PT, R123, RZ, PT ;  /* 0x000000ff7b00720c */ /* 0x000fe40003fc6270 */
[----:B------:R-:W4:Y:S01]  /*8de0*/  LDL R123, [R1+0x22f8] ;  /* 0x0022f800017b7983 */ /* 0x000f220000100800 */
[--C-:B------:R-:W-:Y:S01]  /*8df0*/  @!P1 IMAD.IADD R229, R229, 0x1, -R8.reuse ;  /* 0x00000001e5e59824 */ /* 0x100fe200078e0a08 */
[----:B------:R-:W-:Y:S01]  /*8e00*/  ISETP.GT.U32.AND P1, PT, R8, R235, PT ;  /* 0x000000eb0800720c */ /* 0x000fe20003f24070 */
[----:B------:R-:W-:-:S08]  /*8e10*/  @!P4 IMAD.IADD R231, R231, 0x1, -R8 ;  /* 0x00000001e7e7c824 */ /* 0x000fd000078e0a08 */
[----:B------:R-:W-:Y:S01]  /*8e20*/  @!P6 IMAD.MOV R225, RZ, RZ, -R225 ;  /* 0x000000ffffe1e224 */ /* 0x000fe200078e0ae1 */
[C---:B------:R-:W-:Y:S02]  /*8e30*/  ISETP.GT.U32.AND P6, PT, R8.reuse, R233, PT ;  /* 0x000000e90800720c */ /* 0x040fe40003fc4070 */
[----:B------:R-:W-:Y:S02]  /*8e40*/  ISETP.GE.AND P4, PT, R121, RZ, PT ;  /* 0x000000ff7900720c */ /* 0x000fe40003f86270 */
[----:B------:R-:W4:Y:S01]  /*8e50*/  LDL R121, [R1+0x22fc] ;  /* 0x0022fc0001797983 */ /* 0x000f220000100800 */
[----:B------:R-:W-:Y:S01]  /*8e60*/  IABS R120, R118 ;  /* 0x0000007600787213 */ /* 0x000fe20000000000 */
[----:B------:R-:W-:Y:S01]  /*8e70*/  @!P1 IMAD.IADD R235, R235, 0x1, -R8 ;  /* 0x00000001ebeb9824 */ /* 0x000fe200078e0a08 */
[----:B------:R-:W-:-:S06]  /*8e80*/  ISETP.GT.U32.AND P1, PT, R8, R231, PT ;  /* 0x000000e70800720c */ /* 0x000fcc0003f24070 */
[----:B------:R-:W-:Y:S01]  /*8e90*/  @!P6 IADD3 R233, R233, -R8, RZ ;  /* 0x80000008e9e9e210 */ /* 0x000fe20007ffe0ff */
[----:B-1----:R-:W-:Y:S01]  /*8ea0*/  IMAD.HI.U32 R118, R249, R120, RZ ;  /* 0x00000078f9767227 */ /* 0x002fe200078e00ff */
[----:B------:R-:W-:Y:S02]  /*8eb0*/  ISETP.GT.U32.AND P6, PT, R8, R239, PT ;  /* 0x000000ef0800720c */ /* 0x000fe40003fc4070 */
[----:B------:R-:W-:Y:S02]  /*8ec0*/  @!P4 IADD3 R226, -R226, RZ, RZ ;  /* 0x000000ffe2e2c210 */ /* 0x000fe40007ffe1ff */
[----:B------:R-:W-:Y:S01]  /*8ed0*/  ISETP.GT.U32.AND P4, PT, R8, R139, PT ;  /* 0x0000008b0800720c */ /* 0x000fe20003f84070 */
[----:B------:R-:W-:-:S04]  /*8ee0*/  IMAD.MOV R118, RZ, RZ, -R118 ;  /* 0x000000ffff767224 */ /* 0x000fc800078e0a76 */
[----:B------:R-:W-:Y:S01]  /*8ef0*/  IMAD R120, R8, R118, R120 ;  /* 0x0000007608787224 */ /* 0x000fe200078e0278 */
[----:B------:R-:W-:Y:S01]  /*8f00*/  IADD3 R118, R106, 0xf7, RZ ;  /* 0x000000f76a767810 */ /* 0x000fe20007ffe0ff */
[----:B------:R-:W-:Y:S01]  /*8f10*/  @!P3 IMAD.MOV R227, RZ, RZ, -R227 ;  /* 0x000000ffffe3b224 */ /* 0x000fe200078e0ae3 */
[C---:B------:R-:W-:Y:S01]  /*8f20*/  ISETP.GT.U32.AND P3, PT, R8.reuse, R232, PT ;  /* 0x000000e80800720c */ /* 0x040fe20003f64070 */
[--C-:B------:R-:W-:Y:S01]  /*8f30*/  @!P1 IMAD.IADD R231, R231, 0x1, -R8.reuse ;  /* 0x00000001e7e79824 */ /* 0x100fe200078e0a08 */
[C---:B------:R-:W-:Y:S01]  /*8f40*/  ISETP.GT.U32.AND P1, PT, R8.reuse, R237, PT ;  /* 0x000000ed0800720c */ /* 0x040fe20003f24070 */
[--C-:B------:R-:W-:Y:S01]  /*8f50*/  @!P6 IMAD.IADD R239, R239, 0x1, -R8.reuse ;  /* 0x00000001efefe824 */ /* 0x100fe200078e0a08 */
[----:B------:R1:W-:Y:S01]  /*8f60*/  STL [R1+0x2264], R118 ;  /* 0x0022647601007387 */ /* 0x0003e20000100800 */
[----:B------:R-:W-:Y:S01]  /*8f70*/  @!P4 IMAD.IADD R139, R139, 0x1, -R8 ;  /* 0x000000018b8bc824 */ /* 0x000fe200078e0a08 */
[----:B------:R-:W-:-:S07]  /*8f80*/  ISETP.GT.U32.AND P4, PT, R8, R238, PT ;  /* 0x000000ee0800720c */ /* 0x000fce0003f84070 */
[----:B------:R-:W-:Y:S01]  /*8f90*/  @!P3 IMAD.IADD R232, R232, 0x1, -R8 ;  /* 0x00000001e8e8b824 */ /* 0x000fe200078e0a08 */
[----:B------:R-:W-:Y:S02]  /*8fa0*/  ISETP.GT.U32.AND P3, PT, R8, R140, PT ;  /* 0x0000008c0800720c */ /* 0x000fe40003f64070 */
[----:B------:R-:W-:-:S03]  /*8fb0*/  @!P1 IADD3 R237, R237, -R8, RZ ;  /* 0x80000008eded9210 */ /* 0x000fc60007ffe0ff */
        /* <DEDUP_REMOVED lines=13> */
[----:B------:R-:W-:Y:S02]  /*9090*/  ISETP.GT.U32.AND P2, PT, R8, R234, PT ;  /* 0x000000ea0800720c */ /* 0x000fe40003f44070 */
[----:B------:R-:W-:Y:S02]  /*90a0*/  @!P0 IADD3 R230, -R230, RZ, RZ ;  /* 0x000000ffe6e68210 */ /* 0x000fe40007ffe1ff */
[----:B------:R-:W-:-:S07]  /*90b0*/  ISETP.GT.U32.AND P0, PT, R8, R236, PT ;  /* 0x000000ec0800720c */ /* 0x000fce0003f04070 */
[--C-:B------:R-:W-:Y:S02]  /*90c0*/  @!P5 IMAD.IADD R235, R235, 0x1, -R8.reuse ;  /* 0x00000001ebebd824 */ /* 0x100fe400078e0a08 */
[--C-:B------:R-:W-:Y:S01]  /*90d0*/  @!P2 IMAD.IADD R234, R234, 0x1, -R8.reuse ;  /* 0x00000001eaeaa824 */ /* 0x100fe200078e0a08 */
[----:B------:R-:W-:Y:S02]  /*90e0*/  ISETP.GE.AND P5, PT, R123, RZ, PT ;  /* 0x000000ff7b00720c */ /* 0x000fe40003fa6270 */
[----:B------:R-:W4:Y:S01]  /*90f0*/  LDL R123, [R1+0x2324] ;  /* 0x00232400017b7983 */ /* 0x000f220000100800 */
[----:B------:R-:W-:Y:S02]  /*9100*/  @!P0 IMAD.IADD R236, R236, 0x1, -R8 ;  /* 0x00000001ecec8824 */ /* 0x000fe400078e0a08 */
[----:B------:R-:W-:Y:S01]  /*9110*/  @!P3 IMAD.MOV R234, RZ, RZ, -R234 ;  /* 0x000000ffffeab224 */ /* 0x000fe200078e0aea */
[----:B------:R-:W-:Y:S02]  /*9120*/  ISETP.GT.U32.AND P3, PT, R8, R239, PT ;  /* 0x000000ef0800720c */ /* 0x000fe40003f64070 */
[----:B------:R-:W-:-:S02]  /*9130*/  ISETP.GE.AND P0, PT, R121, RZ, PT ;  /* 0x000000ff7900720c */ /* 0x000fc40003f06270 */
[----:B------:R-:W4:Y:S01]  /*9140*/  LDL R121, [R1+0x2328] ;  /* 0x0023280001797983 */ /* 0x000f220000100800 */
[----:B------:R-:W-:Y:S01]  /*9150*/  @!P1 IMAD.MOV R232, RZ, RZ, -R232 ;  /* 0x000000ffffe89224 */ /* 0x000fe200078e0ae8 */
[----:B------:R-:W-:-:S07]  /*9160*/  ISETP.GT.U32.AND P1, PT, R8, R238, PT ;  /* 0x000000ee0800720c */ /* 0x000fce0003f24070 */
[--C-:B------:R-:W-:Y:S01]  /*9170*/  @!P3 IMAD.IADD R239, R239, 0x1, -R8.reuse ;  /* 0x00000001efefb824 */ /* 0x100fe200078e0a08 */
[C---:B------:R-:W-:Y:S01]  /*9180*/  ISETP.GT.U32.AND P3, PT, R8.reuse, R245, PT ;  /* 0x000000f50800720c */ /* 0x040fe20003f64070 */
[----:B------:R-:W-:Y:S01]  /*9190*/  @!P0 IMAD.MOV R139, RZ, RZ, -R139 ;  /* 0x000000ffff8b8224 */ /* 0x000fe200078e0a8b */
[----:B------:R-:W-:Y:S02]  /*91a0*/  ISETP.GT.U32.AND P0, PT, R8, R237, PT ;  /* 0x000000ed0800720c */ /* 0x000fe40003f04070 */
[----:B------:R-:W-:Y:S01]  /*91b0*/  @!P4 IADD3 R233, -R233, RZ, RZ ;  /* 0x000000ffe9e9c210 */ /* 0x000fe20007ffe1ff */
[----:B------:R-:W-:Y:S01]  /*91c0*/  @!P1 IMAD.IADD R238, R238, 0x1, -R8 ;  /* 0x00000001eeee9824 */ /* 0x000fe200078e0a08 */
[----:B------:R-:W-:-:S07]  /*91d0*/  ISETP.GT.U32.AND P4, PT, R8, R140, PT ;  /* 0x0000008c0800720c */ /* 0x000fce0003f84070 */
[--C-:B------:R-:W-:Y:S01]  /*91e0*/  @!P3 IMAD.IADD R245, R245, 0x1, -R8.reuse ;  /* 0x00000001f5f5b824 */ /* 0x100fe200078e0a08 */
[C---:B------:R-:W-:Y:S02]  /*91f0*/  ISETP.GT.U32.AND P1, PT, R8.reuse, R243, PT ;  /* 0x000000f30800720c */ /* 0x040fe40003f24070 */
[----:B------:R-:W-:Y:S02]  /*9200*/  @!P0 IADD3 R237, R237, -R8, RZ ;  /* 0x80000008eded8210 */ /* 0x000fe40007ffe0ff */
[----:B------:R-:W-:Y:S01]  /*9210*/  ISETP.GT.U32.AND P0, PT, R8, R242, PT ;  /* 0x000000f20800720c */ /* 0x000fe20003f04070 */
[----:B------:R-:W-:Y:S01]  /*9220*/  @!P4 IMAD.IADD R140, R140, 0x1, -R8 ;  /* 0x000000018c8cc824 */ /* 0x000fe200078e0a08 */
[----:B------:R-:W-:-:S07]  /*9230*/  ISETP.GT.U32.AND P4, PT, R8, R244, PT ;  /* 0x000000f40800720c */ /* 0x000fce0003f84070 */
[----:B------:R-:W-:-:S04]  /*9240*/  @!P1 IMAD.IADD R243, R243, 0x1, -R8 ;  /* 0x00000001f3f39824 */ /* 0x000fc800078e0a08 */
        /* <DEDUP_REMOVED lines=11> */
[----:B------:R-:W-:Y:S02]  /*9300*/  @!P2 IADD3 R240, R240, -R8, RZ ;  /* 0x80000008f0f0a210 */ /* 0x000fe40007ffe0ff */
[C---:B------:R-:W-:Y:S01]  /*9310*/  ISETP.GT.U32.AND P2, PT, R8.reuse, R236, PT ;  /* 0x000000ec0800720c */ /* 0x040fe20003f44070 */
[----:B------:R-:W-:Y:S01]  /*9320*/  @!P5 IMAD.MOV R231, RZ, RZ, -R231 ;  /* 0x000000ffffe7d224 */ /* 0x000fe200078e0ae7 */
[----:B------:R-:W-:Y:S01]  /*9330*/  ISETP.GT.U32.AND P5, PT, R8, R240, PT ;  /* 0x000000f00800720c */ /* 0x000fe20003fa4070 */
[----:B------:R-:W-:-:S10]  /*9340*/  @!P6 IMAD.MOV R235, RZ, RZ, -R235 ;  /* 0x000000ffffebe224 */ /* 0x000fd400078e0aeb */
[----:B------:R-:W-:Y:S01]  /*9350*/  @!P2 IMAD.IADD R236, R236, 0x1, -R8 ;  /* 0x00000001ececa824 */ /* 0x000fe200078e0a08 */
[----:B------:R-:W-:Y:S02]  /*9360*/  ISETP.GE.AND P2, PT, R123, RZ, PT ;  /* 0x000000ff7b00720c */ /* 0x000fe40003f46270 */
[----:B------:R-:W4:Y:S01]  /*9370*/  LDL R123, [R1+0x2350] ;  /* 0x00235000017b7983 */ /* 0x000f220000100800 */
[----:B------:R-:W-:Y:S01]  /*9380*/  ISETP.GT.U32.AND P6, PT, R8, R241, PT ;  /* 0x000000f10800720c */ /* 0x000fe20003fc4070 */
[----:B------:R-:W-:Y:S01]  /*9390*/  @!P1 IMAD.MOV R140, RZ, RZ, -R140 ;  /* 0x000000ffff8c9224 */ /* 0x000fe200078e0a8c */
[----:B------:R-:W-:Y:S02]  /*93a0*/  @!P5 IADD3 R240, R240, -R8, RZ ;  /* 0x80000008f0f0d210 */ /* 0x000fe40007ffe0ff */
[----:B------:R-:W-:Y:S02]  /*93b0*/  ISETP.GT.U32.AND P1, PT, R8, R244, PT ;  /* 0x000000f40800720c */ /* 0x000fe40003f24070 */
[----:B------:R-:W-:-:S02]  /*93c0*/  ISETP.GE.AND P5, PT, R121, RZ, PT ;  /* 0x000000ff7900720c */ /* 0x000fc40003fa6270 */
[----:B------:R-:W4:Y:S05]  /*93d0*/  LDL R121, [R1+0x2368] ;  /* 0x0023680001797983 */ /* 0x000f2a0000100800 */
[----:B------:R-:W-:Y:S01]  /*93e0*/  @!P6 IMAD.IADD R241, R241, 0x1, -R8 ;  /* 0x00000001f1f1e824 */ /* 0x000fe200078e0a08 */
[----:B------:R-:W-:-:S03]  /*93f0*/  @!P2 IADD3 R236, -R236, RZ, RZ ;  /* 0x000000ffececa210 */ /* 0x000fc60007ffe1ff */
[----:B------:R-:W-:Y:S01]  /*9400*/  @!P1 IMAD.IADD R244, R244, 0x1, -R8 ;  /* 0x00000001f4f49824 */ /* 0x000fe200078e0a08 */
[C---:B------:R-:W-:Y:S02]  /*9410*/  ISETP.GT.U32.AND P1, PT, R8.reuse, R127, PT ;  /* 0x0000007f0800720c */ /* 0x040fe40003f24070 */
[C---:B------:R-:W-:Y:S01]  /*9420*/  ISETP.GT.U32.AND P2, PT, R8.reuse, R241, PT ;  /* 0x000000f10800720c */ /* 0x040fe20003f44070 */
[----:B------:R-:W-:Y:S01]  /*9430*/  @!P5 IMAD.MOV R237, RZ, RZ, -R237 ;  /* 0x000000ffffedd224 */ /* 0x000fe200078e0aed */
[C---:B------:R-:W-:Y:S01]  /*9440*/  ISETP.GT.U32.AND P5, PT, R8.reuse, R242, PT ;  /* 0x000000f20800720c */ /* 0x040fe20003fa4070 */
[----:B------:R-:W-:Y:S01]  /*9450*/  @!P0 IMAD.MOV R238, RZ, RZ, -R238 ;  /* 0x000000ffffee8224 */ /* 0x000fe200078e0aee */
[----:B------:R-:W-:-:S07]  /*9460*/  ISETP.GT.U32.AND P0, PT, R8, R243, PT ;  /* 0x000000f30800720c */ /* 0x000fce0003f04070 */
[----:B------:R-:W-:Y:S02]  /*9470*/  @!P1 IADD3 R127, R127, -R8, RZ ;  /* 0x800000087f7f9210 */ /* 0x000fe40007ffe0ff */
[--C-:B------:R-:W-:Y:S01]  /*9480*/  @!P2 IMAD.IADD R241, R241, 0x1, -R8.reuse ;  /* 0x00000001f1f1a824 */ /* 0x100fe200078e0a08 */
[----:B------:R-:W-:Y:S01]  /*9490*/  ISETP.GT.U32.AND P2, PT, R8, R247, PT ;  /* 0x000000f70800720c */ /* 0x000fe20003f44070 */
[----:B------:R-:W-:Y:S01]  /*94a0*/  @!P5 IMAD.IADD R242, R242, 0x1, -R8 ;  /* 0x00000001f2f2d824 */ /* 0x000fe200078e0a08 */
[C---:B------:R-:W-:Y:S02]  /*94b0*/  ISETP.GT.U32.AND P5, PT, R8.reuse, R108, PT ;  /* 0x0000006c0800720c */ /* 0x040fe40003fa4070 */
[----:B------:R-:W-:Y:S02]  /*94c0*/  @!P0 IADD3 R243, R243, -R8, RZ ;  /* 0x80000008f3f38210 */ /* 0x000fe40007ffe0ff */
[----:B------:R-:W-:-:S07]  /*94d0*/  ISETP.GT.U32.AND P0, PT, R8, R126, PT ;  /* 0x0000007e0800720c */ /* 0x000fce0003f04070 */
[--C-:B------:R-:W-:Y:S02]  /*94e0*/  @!P2 IMAD.IADD R247, R247, 0x1, -R8.reuse ;  /* 0x00000001f7f7a824 */ /* 0x100fe400078e0a08 */
        /* <DEDUP_REMOVED lines=21> */
[----:B------:R-:W-:Y:S02]  /*9640*/  ISETP.GT.U32.AND P4, PT, R8, R7, PT ;  /* 0x000000070800720c */ /* 0x000fe40003f84070 */
[----:B------:R-:W-:-:S07]  /*9650*/  @!P3 IADD3 R246, R246, -R8, RZ ;  /* 0x80000008f6f6b210 */ /* 0x000fce0007ffe0ff */
[----:B------:R-:W-:Y:S01]  /*9660*/  @!P6 IMAD.MOV R241, RZ, RZ, -R241 ;  /* 0x000000fffff1e224 */ /* 0x000fe200078e0af1 */
[C---:B------:R-:W-:Y:S02]  /*9670*/  ISETP.GT.U32.AND P6, PT, R8.reuse, R126, PT ;  /* 0x0000007e0800720c */ /* 0x040fe40003fc4070 */
[----:B------:R-:W-:Y:S02]  /*9680*/  ISETP.GE.AND P3, PT, R121, RZ, PT ;  /* 0x000000ff7900720c */ /* 0x000fe40003f66270 */
[----:B------:R-:W4:Y:S01]  /*9690*/  LDL R121, [R1+0x2394] ;  /* 0x0023940001797983 */ /* 0x000f220000100800 */
[----:B------:R-:W-:Y:S01]  /*96a0*/  IABS R119, R118 ;  /* 0x0000007600777213 */ /* 0x000fe20000000000 */
[----:B------:R-:W-:Y:S01]  /*96b0*/  @!P4 IMAD.IADD R7, R7, 0x1, -R8 ;  /* 0x000000010707c824 */ /* 0x000fe200078e0a08 */
[----:B------:R-:W-:-:S06]  /*96c0*/  ISETP.GT.U32.AND P4, PT, R8, R246, PT ;  /* 0x000000f60800720c */ /* 0x000fcc0003f84070 */
[----:B------:R-:W-:Y:S01]  /*96d0*/  @!P6 IMAD.IADD R126, R126, 0x1, -R8 ;  /* 0x000000017e7ee824 */ /* 0x000fe200078e0a08 */
[----:B------:R-:W-:Y:S01]  /*96e0*/  ISETP.GT.U32.AND P6, PT, R8, R12, PT ;  /* 0x0000000c0800720c */ /* 0x000fe20003fc4070 */
[----:B-1----:R-:W-:-:S04]  /*96f0*/  IMAD.HI.U32 R118, R249, R119, RZ ;  /* 0x00000077f9767227 */ /* 0x002fc800078e00ff */
[----:B------:R-:W-:Y:S01]  /*9700*/  @!P3 IMAD.MOV R242, RZ, RZ, -R242 ;  /* 0x000000fffff2b224 */ /* 0x000fe200078e0af2 */
[----:B------:R-:W-:Y:S01]  /*9710*/  ISETP.GT.U32.AND P3, PT, R8, R247, PT ;  /* 0x000000f70800720c */ /* 0x000fe20003f64070 */
[----:B------:R-:W-:-:S04]  /*9720*/  IMAD.MOV R118, RZ, RZ, -R118 ;  /* 0x000000ffff767224 */ /* 0x000fc800078e0a76 */
[----:B------:R-:W-:Y:S01]  /*9730*/  IMAD R119, R8, R118, R119 ;  /* 0x0000007608777224 */ /* 0x000fe200078e0277 */
[----:B------:R-:W-:Y:S01]  /*9740*/  IADD3 R118, R106, 0xf8, RZ ;  /* 0x000000f86a767810 */ /* 0x000fe20007ffe0ff */
[--C-:B------:R-:W-:Y:S01]  /*9750*/  @!P6 IMAD.IADD R12, R12, 0x1, -R8.reuse ;  /* 0x000000010c0ce824 */ /* 0x100fe200078e0a08 */
[----:B------:R-:W-:Y:S02]  /*9760*/  @!P2 IADD3 R243, -R243, RZ, RZ ;  /* 0x000000fff3f3a210 */ /* 0x000fe40007ffe1ff */
[----:B------:R-:W-:Y:S01]  /*9770*/  @!P4 IADD3 R246, R246, -R8, RZ ;  /* 0x80000008f6f6c210 */ /* 0x000fe20007ffe0ff */
[----:B------:R1:W-:Y:S01]  /*9780*/  STL [R1+0x2250], R118 ;  /* 0x0022507601007387 */ /* 0x0003e20000100800 */
[C---:B------:R-:W-:Y:S01]  /*9790*/  ISETP.GT.U32.AND P2, PT, R8.reuse, R108, PT ;  /* 0x0000006c0800720c */ /* 0x040fe20003f44070 */
[----:B------:R-:W-:Y:S01]  /*97a0*/  @!P3 IMAD.IADD R247, R247, 0x1, -R8 ;  /* 0x00000001f7f7b824 */ /* 0x000fe200078e0a08 */
[C---:B------:R-:W-:Y:S01]  /*97b0*/  ISETP.GT.U32.AND P4, PT, R8.reuse, R142, PT ;  /* 0x0000008e0800720c */ /* 0x040fe20003f84070 */
[----:B------:R-:W-:Y:S01]  /*97c0*/  @!P0 IMAD.MOV R245, RZ, RZ, -R245 ;  /* 0x000000fffff58224 */ /* 0x000fe200078e0af5 */
[----:B------:R-:W-:Y:S01]  /*97d0*/  ISETP.GT.U32.AND P3, PT, R8, R10, PT ;  /* 0x0000000a0800720c */ /* 0x000fe20003f64070 */
[----:B------:R-:W-:Y:S01]  /*97e0*/  @!P5 IMAD.MOV R244, RZ, RZ, -R244 ;  /* 0x000000fffff4d224 */ /* 0x000fe200078e0af4 */
[----:B------:R-:W4:Y:S07]  /*97f0*/  LDL R124, [R1+0x23e8] ;  /* 0x0023e800017c7983 */ /* 0x000f2e0000100800 */
[--C-:B------:R-:W-:Y:S01]  /*9800*/  @!P2 IMAD.IADD R108, R108, 0x1, -R8.reuse ;  /* 0x000000016c6ca824 */ /* 0x100fe200078e0a08 */
[----:B------:R-:W-:Y:S01]  /*9810*/  ISETP.GT.U32.AND P2, PT, R8, R11, PT ;  /* 0x0000000b0800720c */ /* 0x000fe20003f44070 */
[----:B------:R-:W-:-:S02]  /*9820*/  @!P4 IMAD.IADD R142, R142, 0x1, -R8 ;  /* 0x000000018e8ec824 */ /* 0x000fc400078e0a08 */
        /* <DEDUP_REMOVED lines=14> */
[----:B------:R-:W-:Y:S02]  /*9910*/  @!P0 IADD3 R127, R127, -R8, RZ ;  /* 0x800000087f7f8210 */ /* 0x000fe40007ffe0ff */
[--C-:B------:R-:W-:Y:S02]  /*9920*/  @!P5 IMAD.IADD R7, R7, 0x1, -R8.reuse ;  /* 0x000000010707d824 */ /* 0x100fe400078e0a08 */
[----:B------:R-:W-:Y:S01]  /*9930*/  @!P1 IMAD.IADD R9, R9, 0x1, -R8 ;  /* 0x0000000109099824 */ /* 0x000fe200078e0a08 */
[----:B------:R-:W-:Y:S02]  /*9940*/  @!P2 IADD3 R127, -R127, RZ, RZ ;  /* 0x000000ff7f7fa210 */ /* 0x000fe40007ffe1ff */
[C---:B------:R-:W-:Y:S02]  /*9950*/  ISETP.GT.U32.AND P2, PT, R8.reuse, R12, PT ;  /* 0x0000000c0800720c */ /* 0x040fe40003f44070 */
[----:B------:R-:W-:Y:S02]  /*9960*/  ISETP.GE.AND P5, PT, R123, RZ, PT ;  /* 0x000000ff7b00720c */ /* 0x000fe40003fa6270 */
[----:B------:R-:W4:Y:S01]  /*9970*/  LDL R123, [R1+0x23c0] ;  /* 0x0023c000017b7983 */ /* 0x000f220000100800 */
[----:B------:R-:W-:Y:S01]  /*9980*/  @!P4 IMAD.MOV R108, RZ, RZ, -R108 ;  /* 0x000000ffff6cc224 */ /* 0x000fe200078e0a6c */
[----:B------:R-:W-:-:S07]  /*9990*/  ISETP.GT.U32.AND P4, PT, R8, R10, PT ;  /* 0x0000000a0800720c */ /* 0x000fce0003f84070 */
[----:B------:R-:W-:Y:S01]  /*99a0*/  @!P2 IMAD.IADD R12, R12, 0x1, -R8 ;  /* 0x000000010c0ca824 */ /* 0x000fe200078e0a08 */
[----:B------:R-:W-:Y:S02]  /*99b0*/  ISETP.GE.AND P1, PT, R121, RZ, PT ;  /* 0x000000ff7900720c */ /* 0x000fe40003f26270 */
[----:B------:R-:W4:Y:S01]  /*99c0*/  LDL R121, [R1+0x23bc] ;  /* 0x0023bc0001797983 */ /* 0x000f220000100800 */
[----:B------:R-:W-:-:S10]  /*99d0*/  ISETP.GT.U32.AND P2, PT, R8, R18, PT ;  /* 0x000000120800720c */ /* 0x000fd40003f44070 */
[----:B------:R-:W-:Y:S01]  /*99e0*/  @!P1 IMAD.MOV R247, RZ, RZ, -R247 ;  /* 0x000000fffff79224 */ /* 0x000fe200078e0af7 */
[----:B------:R-:W-:Y:S01]  /*99f0*/  ISETP.GT.U32.AND P1, PT, R8, R142, PT ;  /* 0x0000008e0800720c */ /* 0x000fe20003f24070 */
[----:B------:R-:W-:Y:S01]  /*9a00*/  @!P3 IMAD.MOV R126, RZ, RZ, -R126 ;  /* 0x000000ffff7eb224 */ /* 0x000fe200078e0a7e */
[-C--:B------:R-:W-:Y:S02]  /*9a10*/  @!P4 IADD3 R10, R10, -R8.reuse, RZ ;  /* 0x800000080a0ac210 */ /* 0x080fe40007ffe0ff */
[----:B------:R-:W-:Y:S02]  /*9a20*/  @!P2 IADD3 R18, R18, -R8, RZ ;  /* 0x800000081212a210 */ /* 0x000fe40007ffe0ff */
[C---:B------:R-:W-:Y:S02]  /*9a30*/  ISETP.GT.U32.AND P3, PT, R8.reuse, R11, PT ;  /* 0x0000000b0800720c */ /* 0x040fe40003f64070 */
[----:B------:R-:W-:-:S05]  /*9a40*/  ISETP.GT.U32.AND P4, PT, R8, R16, PT ;  /* 0x000000100800720c */ /* 0x000fca0003f84070 */
[----:B------:R-:W-:Y:S01]  /*9a50*/  @!P1 IMAD.IADD R142, R142, 0x1, -R8 ;  /* 0x000000018e8e9824 */ /* 0x000fe200078e0a08 */
[----:B------:R-:W-:-:S05]  /*9a60*/  ISETP.GT.U32.AND P1, PT, R8, R15, PT ;  /* 0x0000000f0800720c */ /* 0x000fca0003f24070 */
[--C-:B------:R-:W-:Y:S01]  /*9a70*/  @!P3 IMAD.IADD R11, R11, 0x1, -R8.reuse ;  /* 0x000000010b0bb824 */ /* 0x100fe200078e0a08 */
[----:B------:R-:W-:Y:S01]  /*9a80*/  ISETP.GT.U32.AND P3, PT, R8, R143, PT ;  /* 0x0000008f0800720c */ /* 0x000fe20003f64070 */
[----:B------:R-:W-:-:S06]  /*9a90*/  @!P4 IMAD.IADD R16, R16, 0x1, -R8 ;  /* 0x000000011010c824 */ /* 0x000fcc00078e0a08 */
[----:B------:R-:W-:-:S06]  /*9aa0*/  @!P1 IMAD.IADD R15, R15, 0x1, -R8 ;  /* 0x000000010f0f9824 */ /* 0x000fcc00078e0a08 */
        /* <DEDUP_REMOVED lines=10> */
[----:B------:R-:W-:-:S11]  /*9b50*/  @!P5 IADD3 R246, -R246, RZ, RZ ;  /* 0x000000fff6f6d210 */ /* 0x000fd60007ffe1ff */
[----:B------:R-:W-:Y:S01]  /*9b60*/  @!P0 IMAD.IADD R14, R14, 0x1, -R8 ;  /* 0x000000010e0e8824 */ /* 0x000fe200078e0a08 */
[----:B------:R-:W-:-:S04]  /*9b70*/  ISETP.GT.U32.AND P0, PT, R8, R9, PT ;  /* 0x000000090800720c */ /* 0x000fc80003f04070 */
[C---:B------:R-:W-:Y:S01]  /*9b80*/  ISETP.GT.U32.AND P5, PT, R8.reuse, R14, PT ;  /* 0x0000000e0800720c */ /* 0x040fe20003fa4070 */
[----:B------:R-:W-:Y:S01]  /*9b90*/  @!P6 IMAD.MOV R7, RZ, RZ, -R7 ;  /* 0x000000ffff07e224 */ /* 0x000fe200078e0a07 */
[C---:B------:R-:W-:Y:S01]  /*9ba0*/  ISETP.GT.U32.AND P6, PT, R8.reuse, R13, PT ;  /* 0x0000000d0800720c */ /* 0x040fe20003fc4070 */
[----:B------:R-:W-:Y:S01]  /*9bb0*/  @!P4 IMAD.MOV R11, RZ, RZ, -R11 ;  /* 0x000000ffff0bc224 */ /* 0x000fe200078e0a0b */
[----:B------:R-:W-:-:S05]  /*9bc0*/  ISETP.GT.U32.AND P4, PT, R8, R143, PT ;  /* 0x0000008f0800720c */ /* 0x000fca0003f84070 */
[----:B------:R-:W-:-:S04]  /*9bd0*/  @!P0 IMAD.IADD R9, R9, 0x1, -R8 ;  /* 0x0000000109098824 */ /* 0x000fc800078e0a08 */
[----:B------:R-:W-:Y:S01]  /*9be0*/  @!P5 IMAD.IADD R14, R14, 0x1, -R8 ;  /* 0x000000010e0ed824 */ /* 0x000fe200078e0a08 */
[----:B------:R-:W-:Y:S02]  /*9bf0*/  ISETP.GE.AND P5, PT, R123, RZ, PT ;  /* 0x000000ff7b00720c */ /* 0x000fe40003fa6270 */
[----:B------:R-:W4:Y:S01]  /*9c00*/  LDL R123, [R1+0x23ec] ;  /* 0x0023ec00017b7983 */ /* 0x000f220000100800 */
[-C--:B------:R-:W-:Y:S02]  /*9c10*/  @!P6 IADD3 R13, R13, -R8.reuse, RZ ;  /* 0x800000080d0de210 */ /* 0x080fe40007ffe0ff */
[----:B------:R-:W-:Y:S02]  /*9c20*/  @!P4 IADD3 R143, R143, -R8, RZ ;  /* 0x800000088f8fc210 */ /* 0x000fe40007ffe0ff */
[----:B------:R-:W-:-:S06]  /*9c30*/  ISETP.GE.AND P0, PT, R121, RZ, PT ;  /* 0x000000ff7900720c */ /* 0x000fcc0003f06270 */
[----:B------:R-:W-:Y:S02]  /*9c40*/  @!P5 IADD3 R142, -R142, RZ, RZ ;  /* 0x000000ff8e8ed210 */ /* 0x000fe40007ffe1ff */
        /* <DEDUP_REMOVED lines=9> */
[--C-:B------:R-:W-:Y:S01]  /*9ce0*/  @!P0 IMAD.IADD R13, R13, 0x1, -R8.reuse ;  /* 0x000000010d0d8824 */ /* 0x100fe200078e0a08 */
[----:B------:R-:W-:Y:S01]  /*9cf0*/  ISETP.GT.U32.AND P0, PT, R8, R20, PT ;  /* 0x000000140800720c */ /* 0x000fe20003f04070 */
[----:B------:R-:W-:Y:S01]  /*9d00*/  @!P1 IMAD.IADD R16, R16, 0x1, -R8 ;  /* 0x0000000110109824 */ /* 0x000fe200078e0a08 */
[----:B------:R-:W-:-:S05]  /*9d10*/  ISETP.GT.U32.AND P1, PT, R8, R21, PT ;  /* 0x000000150800720c */ /* 0x000fca0003f24070 */
[----:B------:R-:W-:-:S06]  /*9d20*/  @!P5 IMAD.IADD R22, R22, 0x1, -R8 ;  /* 0x000000011616d824 */ /* 0x000fcc00078e0a08 */
[----:B------:R-:W-:Y:S02]  /*9d30*/  @!P0 IADD3 R20, R20, -R8, RZ ;  /* 0x8000000814148210 */ /* 0x000fe40007ffe0ff */
        /* <DEDUP_REMOVED lines=27> */
[----:B------:R-:W-:Y:S01]  /*9ef0*/  @!P2 IMAD.MOV R15, RZ, RZ, -R15 ;  /* 0x000000ffff0fa224 */ /* 0x000fe200078e0a0f */
[C---:B------:R-:W-:Y:S02]  /*9f00*/  ISETP.GT.U32.AND P3, PT, R8.reuse, R19, PT ;  /* 0x000000130800720c */ /* 0x040fe40003f64070 */
[----:B------:R-:W-:-:S05]  /*9f10*/  ISETP.GT.U32.AND P2, PT, R8, R20, PT ;  /* 0x000000140800720c */ /* 0x000fca0003f44070 */
        /* <DEDUP_REMOVED lines=9> */
[----:B------:R-:W-:Y:S01]  /*9fb0*/  ISETP.GT.U32.AND P2, PT, R8, R25, PT ;  /* 0x000000190800720c */ /* 0x000fe20003f44070 */
[----:B------:R-:W-:Y:S01]  /*9fc0*/  @!P1 IMAD.MOV R18, RZ, RZ, -R18 ;  /* 0x000000ffff129224 */ /* 0x000fe200078e0a12 */
[----:B------:R-:W-:Y:S01]  /*9fd0*/  @!P5 IADD3 R143, -R143, RZ, RZ ;  /* 0x000000ff8f8fd210 */ /* 0x000fe20007ffe1ff */
[--C-:B------:R-:W-:Y:S01]  /*9fe0*/  @!P6 IMAD.IADD R28, R28, 0x1, -R8.reuse ;  /* 0x000000011c1ce824 */ /* 0x100fe200078e0a08 */
[----:B------:R-:W4:Y:S03]  /*9ff0*/  LDL R159, [R1+0x2458] ;  /* 0x00245800019f7983 */ /* 0x000f260000100800 */
        /* <DEDUP_REMOVED lines=18> */
[----:B------:R-:W-:Y:S02]  /*a120*/  @!P5 IADD3 R144, R144, -R8, RZ ;  /* 0x800000089090d210 */ /* 0x000fe40007ffe0ff */
[----:B------:R-:W-:Y:S02]  /*a130*/  @!P4 IMAD.IADD R24, R24, 0x1, -R8 ;  /* 0x000000011818c824 */ /* 0x000fe400078e0a08 */
[----:B------:R-:W-:Y:S01]  /*a140*/  @!P0 IMAD.MOV R23, RZ, RZ, -R23 ;  /* 0x000000ffff178224 */ /* 0x000fe200078e0a17 */
[----:B------:R-:W-:Y:S02]  /*a150*/  ISETP.GT.U32.AND P0, PT, R8, R28, PT ;  /* 0x0000001c0800720c */ /* 0x000fe40003f04070 */
[----:B------:R-:W-:Y:S02]  /*a160*/  ISETP.GE.AND P5, PT, R124, RZ, PT ;  /* 0x000000ff7c00720c */ /* 0x000fe40003fa6270 */
[----:B------:R-:W4:Y:S01]  /*a170*/  LDL R124, [R1+0x2444] ;  /* 0x00244400017c7983 */ /* 0x000f220000100800 */
[----:B------:R-:W-:-:S03]  /*a180*/  ISETP.GE.AND P4, PT, R123, RZ, PT ;  /* 0x000000ff7b00720c */ /* 0x000fc60003f86270 */
[----:B------:R-:W4:Y:S01]  /*a190*/  LDL R123, [R1+0x2420] ;  /* 0x00242000017b7983 */ /* 0x000f220000100800 */
[----:B------:R-:W-:Y:S01]  /*a1a0*/  @!P3 IMAD.MOV R22, RZ, RZ, -R22 ;  /* 0x000000ffff16b224 */ /* 0x000fe200078e0a16 */
[----:B------:R-:W-:-:S03]  /*a1b0*/  ISETP.GT.U32.AND P3, PT, R8, R25, PT ;  /* 0x000000190800720c */ /* 0x000fc60003f64070 */
[----:B------:R-:W-:Y:S01]  /*a1c0*/  @!P0 IMAD.IADD R28, R28, 0x1, -R8 ;  /* 0x000000011c1c8824 */ /* 0x000fe200078e0a08 */
[C---:B------:R-:W-:Y:S01]  /*a1d0*/  ISETP.GT.U32.AND P0, PT, R8.reuse, R34, PT ;  /* 0x000000220800720c */ /* 0x040fe20003f04070 */
[----:B------:R-:W-:Y:S01]  /*a1e0*/  @!P5 IMAD.MOV R19, RZ, RZ, -R19 ;  /* 0x000000ffff13d224 */ /* 0x000fe200078e0a13 */
[C---:B------:R-:W-:Y:S01]  /*a1f0*/  ISETP.GT.U32.AND P5, PT, R8.reuse, R26, PT ;  /* 0x0000001a0800720c */ /* 0x040fe20003fa4070 */
[----:B------:R-:W-:Y:S01]  /*a200*/  @!P2 IMAD.MOV R21, RZ, RZ, -R21 ;  /* 0x000000ffff15a224 */ /* 0x000fe200078e0a15 */
[----:B------:R-:W-:-:S05]  /*a210*/  ISETP.GT.U32.AND P2, PT, R8, R27, PT ;  /* 0x0000001b0800720c */ /* 0x000fca0003f44070 */
[----:B------:R-:W-:Y:S01]  /*a220*/  @!P3 IMAD.IADD R25, R25, 0x1, -R8 ;  /* 0x000000011919b824 */ /* 0x000fe200078e0a08 */
[----:B------:R-:W-:-:S03]  /*a230*/  ISETP.GT.U32.AND P3, PT, R8, R31, PT ;  /* 0x0000001f0800720c */ /* 0x000fc60003f64070 */
[--C-:B------:R-:W-:Y:S02]  /*a240*/  @!P0 IMAD.IADD R34, R34, 0x1, -R8.reuse ;  /* 0x0000000122228824 */ /* 0x100fe400078e0a08 */
[----:B------:R-:W-:Y:S01]  /*a250*/  @!P5 IMAD.IADD R26, R26, 0x1, -R8 ;  /* 0x000000011a1ad824 */ /* 0x000fe200078e0a08 */
[C---:B------:R-:W-:Y:S02]  /*a260*/  ISETP.GT.U32.AND P5, PT, R8.reuse, R145, PT ;  /* 0x000000910800720c */ /* 0x040fe40003fa4070 */
[----:B------:R-:W-:Y:S02]  /*a270*/  @!P2 IADD3 R27, R27, -R8, RZ ;  /* 0x800000081b1ba210 */ /* 0x000fe40007ffe0ff */
[----:B------:R-:W-:-:S03]  /*a280*/  ISETP.GT.U32.AND P2, PT, R8, R32, PT ;  /* 0x000000200800720c */ /* 0x000fc60003f44070 */
[----:B------:R-:W-:-:S06]  /*a290*/  @!P3 IMAD.IADD R31, R31, 0x1, -R8 ;  /* 0x000000011f1fb824 */ /* 0x000fcc00078e0a08 */
        /* <DEDUP_REMOVED lines=14> */
[----:B------:R-:W-:Y:S02]  /*a380*/  ISETP.GT.U32.AND P4, PT, R8, R30, PT ;  /* 0x0000001e0800720c */ /* 0x000fe40003f84070 */
[----:B------:R-:W-:Y:S02]  /*a390*/  @!P6 IADD3 R144, -R144, RZ, RZ ;  /* 0x000000ff9090e210 */ /* 0x000fe40007ffe1ff */
[C---:B------:R-:W-:Y:S01]  /*a3a0*/  ISETP.GT.U32.AND P6, PT, R8.reuse, R29, PT ;  /* 0x0000001d0800720c */ /* 0x040fe20003fc4070 */
[----:B------:R-:W-:Y:S01]  /*a3b0*/  @!P3 IMAD.MOV R27, RZ, RZ, -R27 ;  /* 0x000000ffff1bb224 */ /* 0x000fe200078e0a1b */
[----:B------:R-:W-:-:S03]  /*a3c0*/  ISETP.GT.U32.AND P3, PT, R8, R32, PT ;  /* 0x000000200800720c */ /* 0x000fc60003f64070 */
[----:B------:R-:W-:-:S04]  /*a3d0*/  @!P1 IMAD.IADD R24, R24, 0x1, -R8 ;  /* 0x0000000118189824 */ /* 0x000fc800078e0a08 */
[--C-:B------:R-:W-:Y:S01]  /*a3e0*/  @!P4 IMAD.IADD R30, R30, 0x1, -R8.reuse ;  /* 0x000000011e1ec824 */ /* 0x100fe200078e0a08 */
[----:B------:R-:W-:Y:S02]  /*a3f0*/  ISETP.GE.AND P4, PT, R124, RZ, PT ;  /* 0x000000ff7c00720c */ /* 0x000fe40003f86270 */
[----:B------:R-:W4:Y:S01]  /*a400*/  LDL R124, [R1+0x2470] ;  /* 0x00247000017c7983 */ /* 0x000f220000100800 */
[----:B------:R-:W-:Y:S01]  /*a410*/  ISETP.GE.AND P1, PT, R123, RZ, PT ;  /* 0x000000ff7b00720c */ /* 0x000fe20003f26270 */
[--C-:B------:R-:W-:Y:S01]  /*a420*/  @!P6 IMAD.IADD R29, R29, 0x1, -R8.reuse ;  /* 0x000000011d1de824 */ /* 0x100fe200078e0a08 */
[----:B------:R-:W-:Y:S01]  /*a430*/  ISETP.GT.U32.AND P6, PT, R8, R33, PT ;  /* 0x000000210800720c */ /* 0x000fe20003fc4070 */
[----:B------:R-:W-:Y:S01]  /*a440*/  @!P3 IMAD.IADD R32, R32, 0x1, -R8 ;  /* 0x000000012020b824 */ /* 0x000fe200078e0a08 */
[----:B------:R-:W-:-:S06]  /*a450*/  ISETP.GT.U32.AND P3, PT, R8, R39, PT ;  /* 0x000000270800720c */ /* 0x000fcc0003f64070 */
[----:B------:R-:W-:Y:S01]  /*a460*/  @!P4 IMAD.MOV R26, RZ, RZ, -R26 ;  /* 0x000000ffff1ac224 */ /* 0x000fe200078e0a1a */
[C---:B------:R-:W-:Y:S02]  /*a470*/  ISETP.GT.U32.AND P4, PT, R8.reuse, R145, PT ;  /* 0x000000910800720c */ /* 0x040fe40003f84070 */
[----:B------:R-:W-:Y:S01]  /*a480*/  @!P1 IMAD.MOV R24, RZ, RZ, -R24 ;  /* 0x000000ffff189224 */ /* 0x000fe200078e0a18 */
[C---:B------:R-:W-:Y:S01]  /*a490*/  ISETP.GT.U32.AND P1, PT, R8.reuse, R29, PT ;  /* 0x0000001d0800720c */ /* 0x040fe20003f24070 */
[--C-:B------:R-:W-:Y:S01]  /*a4a0*/  @!P6 IMAD.IADD R33, R33, 0x1, -R8.reuse ;  /* 0x000000012121e824 */ /* 0x100fe200078e0a08 */
[----:B------:R-:W-:Y:S01]  /*a4b0*/  @!P5 IADD3 R25, -R25, RZ, RZ ;  /* 0x000000ff1919d210 */ /* 0x000fe20007ffe1ff */
[----:B------:R-:W-:Y:S01]  /*a4c0*/  @!P3 IMAD.IADD R39, R39, 0x1, -R8 ;  /* 0x000000012727b824 */ /* 0x000fe200078e0a08 */
[C---:B------:R-:W-:Y:S02]  /*a4d0*/  ISETP.GT.U32.AND P5, PT, R8.reuse, R31, PT ;  /* 0x0000001f0800720c */ /* 0x040fe40003fa4070 */
[----:B------:R-:W-:-:S04]  /*a4e0*/  ISETP.GT.U32.AND P6, PT, R8, R33, PT ;  /* 0x000000210800720c */ /* 0x000fc80003fc4070 */
[--C-:B------:R-:W-:Y:S01]  /*a4f0*/  @!P4 IMAD.IADD R145, R145, 0x1, -R8.reuse ;  /* 0x000000019191c824 */ /* 0x100fe200078e0a08 */
[C---:B------:R-:W-:Y:S02]  /*a500*/  ISETP.GT.U32.AND P4, PT, R8.reuse, R38, PT ;  /* 0x000000260800720c */ /* 0x040fe40003f84070 */
[----:B------:R-:W-:Y:S02]  /*a510*/  @!P1 IADD3 R29, R29, -R8, RZ ;  /* 0x800000081d1d9210 */ /* 0x000fe40007ffe0ff */
[C---:B------:R-:W-:Y:S02]  /*a520*/  ISETP.GT.U32.AND P1, PT, R8.reuse, R36, PT ;  /* 0x000000240800720c */ /* 0x040fe40003f24070 */
[--C-:B------:R-:W-:Y:S01]  /*a530*/  @!P5 IMAD.IADD R31, R31, 0x1, -R8.reuse ;  /* 0x000000011f1fd824 */ /* 0x100fe200078e0a08 */
[----:B------:R-:W-:Y:S01]  /*a540*/  ISETP.GT.U32.AND P5, PT, R8, R146, PT ;  /* 0x000000920800720c */ /* 0x000fe20003fa4070 */
[----:B------:R-:W-:Y:S01]  /*a550*/  @!P6 IMAD.IADD R33, R33, 0x1, -R8 ;  /* 0x000000012121e824 */ /* 0x000fe200078e0a08 */
[----:B------:R-:W-:-:S04]  /*a560*/  ISETP.GE.AND P6, PT, R159, RZ, PT ;  /* 0x000000ff9f00720c */ /* 0x000fc80003fc6270 */
[----:B------:R-:W-:Y:S01]  /*a570*/  @!P4 IADD3 R38, R38, -R8, RZ ;  /* 0x800000082626c210 */ /* 0x000fe20007ffe0ff */
[----:B------:R-:W4:Y:S03]  /*a580*/  LDL R159, [R1+0x2484] ;  /* 0x00248400019f7983 */ /* 0x000f260000100800 */
[----:B------:R-:W-:-:S03]  /*a590*/  @!P1 IMAD.IADD R36, R36, 0x1, -R8 ;  /* 0x0000000124249824 */ /* 0x000fc600078e0a08 */
        /* <DEDUP_REMOVED lines=12> */
[C---:B------:R-:W-:Y:S02]  /*a660*/  ISETP.GT.U32.AND P0, PT, R8.reuse, R35, PT ;  /* 0x000000230800720c */ /* 0x040fe40003f04070 */
[----:B------:R-:W-:Y:S01]  /*a670*/  @!P4 IMAD.MOV R32, RZ, RZ, -R32 ;  /* 0x000000ffff20c224 */ /* 0x000fe200078e0a20 */
[----:B------:R-:W-:-:S08]  /*a680*/  ISETP.GT.U32.AND P4, PT, R8, R146, PT ;  /* 0x000000920800720c */ /* 0x000fd00003f84070 */
[----:B------:R-:W-:Y:S02]  /*a690*/  @!P2 IADD3 R34, R34, -R8, RZ ;  /* 0x800000082222a210 */ /* 0x000fe40007ffe0ff */
[--C-:B------:R-:W-:Y:S01]  /*a6a0*/  @!P0 IMAD.IADD R35, R35, 0x1, -R8.reuse ;  /* 0x0000000123238824 */ /* 0x100fe200078e0a08 */
[----:B------:R-:W-:Y:S02]  /*a6b0*/  ISETP.GT.U32.AND P2, PT, R8, R37, PT ;  /* 0x000000250800720c */ /* 0x000fe40003f44070 */
[----:B------:R-:W-:Y:S02]  /*a6c0*/  ISETP.GE.AND P0, PT, R124, RZ, PT ;  /* 0x000000ff7c00720c */ /* 0x000fe40003f06270 */
[----:B------:R-:W4:Y:S09]  /*a6d0*/  LDL R124, [R1+0x243c] ;  /* 0x00243c00017c7983 */ /* 0x000f320000100800 */
[--C-:B------:R-:W-:Y:S01]  /*a6e0*/  @!P2 IMAD.IADD R37, R37, 0x1, -R8.reuse ;  /* 0x000000012525a824 */ /* 0x100fe200078e0a08 */
[----:B------:R-:W-:Y:S01]  /*a6f0*/  ISETP.GT.U32.AND P2, PT, R8, R35, PT ;  /* 0x000000230800720c */ /* 0x000fe20003f44070 */
[----:B------:R-:W-:Y:S01]  /*a700*/  @!P4 IMAD.IADD R146, R146, 0x1, -R8 ;  /* 0x000000019292c824 */ /* 0x000fe200078e0a08 */
[C---:B------:R-:W-:Y:S01]  /*a710*/  ISETP.GT.U32.AND P4, PT, R8.reuse, R44, PT ;  /* 0x0000002c0800720c */ /* 0x040fe20003f84070 */
[----:B------:R-:W-:Y:S01]  /*a720*/  @!P0 IMAD.MOV R145, RZ, RZ, -R145 ;  /* 0x000000ffff918224 */ /* 0x000fe200078e0a91 */
[----:B------:R-:W-:-:S02]  /*a730*/  ISETP.GT.U32.AND P0, PT, R8, R36, PT ;  /* 0x000000240800720c */ /* 0x000fc40003f04070 */
[----:B------:R-:W-:Y:S01]  /*a740*/  IADD3 R161, R106, 0xfa, RZ ;  /* 0x000000fa6aa17810 */ /* 0x000fe20007ffe0ff */
[----:B------:R-:W-:Y:S01]  /*a750*/  @!P1 IMAD.MOV R31, RZ, RZ, -R31 ;  /* 0x000000ffff1f9224 */ /* 0x000fe200078e0a1f */
[----:B------:R-:W-:-:S05]  /*a760*/  @!P6 IADD3 R29, -R29, RZ, RZ ;  /* 0x000000ff1d1de210 */ /* 0x000fca0007ffe1ff */
[--C-:B------:R-:W-:Y:S02]  /*a770*/  @!P2 IMAD.IADD R35, R35, 0x1, -R8.reuse ;  /* 0x000000012323a824 */ /* 0x100fe400078e0a08 */
[----:B------:R-:W-:Y:S01]  /*a780*/  @!P4 IADD3 R44, R44, -R8, RZ ;  /* 0x800000082c2cc210 */ /* 0x000fe20007ffe0ff */
[----:B------:R-:W-:Y:S01]  /*a790*/  STL [R1+0x2234], R161 ;  /* 0x002234a101007387 */ /* 0x000fe20000100800 */
[C---:B------:R-:W-:Y:S02]  /*a7a0*/  ISETP.GT.U32.AND P1, PT, R8.reuse, R38, PT ;  /* 0x000000260800720c */ /* 0x040fe40003f24070 */
[C---:B------:R-:W-:Y:S01]  /*a7b0*/  ISETP.GT.U32.AND P6, PT, R8.reuse, R37, PT ;  /* 0x000000250800720c */ /* 0x040fe20003fc4070 */
[----:B------:R-:W-:Y:S01]  /*a7c0*/  @!P3 IMAD.MOV R33, RZ, RZ, -R33 ;  /* 0x000000ffff21b224 */ /* 0x000fe200078e0a21 */
[----:B------:R-:W-:Y:S01]  /*a7d0*/  ISETP.GT.U32.AND P2, PT, R8, R40, PT ;  /* 0x000000280800720c */ /* 0x000fe20003f44070 */
[----:B------:R-:W-:Y:S01]  /*a7e0*/  @!P0 IMAD.IADD R36, R36, 0x1, -R8 ;  /* 0x0000000124248824 */ /* 0x000fe200078e0a08 */
[----:B------:R-:W-:Y:S01]  /*a7f0*/  ISETP.GT.U32.AND P0, PT, R8, R41, PT ;  /* 0x000000290800720c */ /* 0x000fe20003f04070 */
[----:B------:R-:W4:Y:S01]  /*a800*/  LDL R160, [R1+0x247c] ;  /* 0x00247c0001a07983 */ /* 0x000f220000100800 */
[----:B------:R-:W-:-:S03]  /*a810*/  @!P5 IADD3 R34, -R34, RZ, RZ ;  /* 0x000000ff2222d210 */ /* 0x000fc60007ffe1ff */
[----:B------:R-:W4:Y:S02]  /*a820*/  LDL R128, [R1+0x24b8] ;  /* 0x0024b80001807983 */ /* 0x000f240000100800 */
[----:B------:R-:W-:Y:S02]  /*a830*/  @!P1 IADD3 R38, R38, -R8, RZ ;  /* 0x8000000826269210 */ /* 0x000fe40007ffe0ff */
[--C-:B------:R-:W-:Y:S01]  /*a840*/  @!P6 IMAD.IADD R37, R37, 0x1, -R8.reuse ;  /* 0x000000012525e824 */ /* 0x100fe200078e0a08 */
[----:B------:R-:W-:Y:S01]  /*a850*/  ISETP.GT.U32.AND P1, PT, R8, R42, PT ;  /* 0x0000002a0800720c */ /* 0x000fe20003f24070 */
[--C-:B------:R-:W-:Y:S02]  /*a860*/  @!P2 IMAD.IADD R40, R40, 0x1, -R8.reuse ;  /* 0x000000012828a824 */ /* 0x100fe400078e0a08 */
[--C-:B------:R-:W-:Y:S01]  /*a870*/  @!P0 IMAD.IADD R41, R41, 0x1, -R8.reuse ;  /* 0x0000000129298824 */ /* 0x100fe200078e0a08 */
[----:B------:R-:W-:Y:S02]  /*a880*/  ISETP.GE.AND P6, PT, R159, RZ, PT ;  /* 0x000000ff9f00720c */ /* 0x000fe40003fc6270 */
[----:B------:R-:W4:Y:S07]  /*a890*/  LDL R159, [R1+0x2468] ;  /* 0x00246800019f7983 */ /* 0x000f2e0000100800 */
[----:B------:R-:W-:Y:S01]  /*a8a0*/  @!P1 IMAD.IADD R42, R42, 0x1, -R8 ;  /* 0x000000012a2a9824 */ /* 0x000fe200078e0a08 */
[----:B---3--:R-:W-:-:S02]  /*a8b0*/  ISETP.GE.AND P4, PT, R158, RZ, PT ;  /* 0x000000ff9e00720c */ /* 0x008fc40003f86270 */
        /* <DEDUP_REMOVED lines=8> */
[----:B------:R-:W-:-:S11]  /*a940*/  ISETP.GT.U32.AND P3, PT, R8, R43, PT ;  /* 0x0000002b0800720c */ /* 0x000fd60003f64070 */
[----:B------:R-:W-:Y:S01]  /*a950*/  @!P5 IMAD.IADD R39, R39, 0x1, -R8 ;  /* 0x000000012727d824 */ /* 0x000fe200078e0a08 */
[C---:B------:R-:W-:Y:S02]  /*a960*/  ISETP.GT.U32.AND P5, PT, R8.reuse, R147, PT ;  /* 0x000000930800720c */ /* 0x040fe40003fa4070 */
[----:B------:R-:W-:Y:S01]  /*a970*/  @!P3 IADD3 R43, R43, -R8, RZ ;  /* 0x800000082b2bb210 */ /* 0x000fe20007ffe0ff */
[----:B------:R-:W-:Y:S01]  /*a980*/  @!P1 IMAD.MOV R39, RZ, RZ, -R39 ;  /* 0x000000ffff279224 */ /* 0x000fe200078e0a27 */
[----:B------:R-:W-:Y:S02]  /*a990*/  ISETP.GT.U32.AND P1, PT, R8, R44, PT ;  /* 0x0000002c0800720c */ /* 0x000fe40003f24070 */
[----:B------:R-:W-:-:S07]  /*a9a0*/  ISETP.GE.AND P3, PT, R124, RZ, PT ;  /* 0x000000ff7c00720c */ /* 0x000fce0003f66270 */
[----:B------:R-:W-:-:S04]  /*a9b0*/  @!P5 IMAD.IADD R147, R147, 0x1, -R8 ;  /* 0x000000019393d824 */ /* 0x000fc800078e0a08 */
[----:B------:R-:W-:Y:S01]  /*a9c0*/  @!P1 IADD3 R44, R44, -R8, RZ ;  /* 0x800000082c2c9210 */ /* 0x000fe20007ffe0ff */
[----:B------:R-:W-:Y:S01]  /*a9d0*/  @!P0 IMAD.MOV R146, RZ, RZ, -R146 ;  /* 0x000000ffff928224 */ /* 0x000fe200078e0a92 */
[C---:B------:R-:W-:Y:S01]  /*a9e0*/  ISETP.GT.U32.AND P5, PT, R8.reuse, R40, PT ;  /* 0x000000280800720c */ /* 0x040fe20003fa4070 */
[----:B------:R-:W4:Y:S01]  /*a9f0*/  LDL R124, [R1+0x2450] ;  /* 0x00245000017c7983 */ /* 0x000f220000100800 */
[C---:B------:R-:W-:Y:S01]  /*aa00*/  ISETP.GT.U32.AND P1, PT, R8.reuse, R49, PT ;  /* 0x000000310800720c */ /* 0x040fe20003f24070 */
[----:B------:R-:W-:Y:S01]  /*aa10*/  @!P3 IMAD.MOV R36, RZ, RZ, -R36 ;  /* 0x000000ffff24b224 */ /* 0x000fe200078e0a24 */
[----:B------:R-:W-:Y:S02]  /*aa20*/  ISETP.GT.U32.AND P3, PT, R8, R41, PT ;  /* 0x000000290800720c */ /* 0x000fe40003f64070 */
[----:B------:R-:W-:-:S07]  /*aa30*/  @!P2 IADD3 R38, -R38, RZ, RZ ;  /* 0x000000ff2626a210 */ /* 0x000fce0007ffe1ff */
[--C-:B------:R-:W-:Y:S01]  /*aa40*/  @!P5 IMAD.IADD R40, R40, 0x1, -R8.reuse ;  /* 0x000000012828d824 */ /* 0x100fe200078e0a08 */
[C---:B------:R-:W-:Y:S01]  /*aa50*/  ISETP.GT.U32.AND P0, PT, R8.reuse, R42, PT ;  /* 0x0000002a0800720c */ /* 0x040fe20003f04070 */
[--C-:B------:R-:W-:Y:S01]  /*aa60*/  @!P1 IMAD.IADD R49, R49, 0x1, -R8.reuse ;  /* 0x0000000131319824 */ /* 0x100fe200078e0a08 */
[C---:B------:R-:W-:Y:S02]  /*aa70*/  ISETP.GT.U32.AND P2, PT, R8.reuse, R147, PT ;  /* 0x000000930800720c */ /* 0x040fe40003f44070 */
[C---:B------:R-:W-:Y:S01]  /*aa80*/  ISETP.GT.U32.AND P5, PT, R8.reuse, R47, PT ;  /* 0x0000002f0800720c */ /* 0x040fe20003fa4070 */
[----:B------:R-:W-:Y:S01]  /*aa90*/  @!P3 IMAD.IADD R41, R41, 0x1, -R8 ;  /* 0x000000012929b824 */ /* 0x000fe200078e0a08 */
[----:B------:R-:W-:-:S07]  /*aaa0*/  ISETP.GT.U32.AND P3, PT, R8, R46, PT ;  /* 0x0000002e0800720c */ /* 0x000fce0003f64070 */
[--C-:B------:R-:W-:Y:S01]  /*aab0*/  @!P0 IMAD.IADD R42, R42, 0x1, -R8.reuse ;  /* 0x000000012a2a8824 */ /* 0x100fe200078e0a08 */
[----:B------:R-:W-:Y:S01]  /*aac0*/  ISETP.GT.U32.AND P0, PT, R8, R48, PT ;  /* 0x000000300800720c */ /* 0x000fe20003f04070 */
[--C-:B------:R-:W-:Y:S02]  /*aad0*/  @!P2 IMAD.IADD R147, R147, 0x1, -R8.reuse ;  /* 0x000000019393a824 */ /* 0x100fe400078e0a08 */
[--C-:B------:R-:W-:Y:S02]  /*aae0*/  @!P5 IMAD.IADD R47, R47, 0x1, -R8.reuse ;  /* 0x000000012f2fd824 */ /* 0x100fe400078e0a08 */
[----:B------:R-:W-:Y:S02]  /*aaf0*/  @!P3 IADD3 R46, R46, -R8, RZ ;  /* 0x800000082e2eb210 */ /* 0x000fe40007ffe0ff */
[----:B------:R-:W-:Y:S02]  /*ab00*/  ISETP.GE.AND P2, PT, R159, RZ, PT ;  /* 0x000000ff9f00720c */ /* 0x000fe40003f46270 */
[----:B------:R-:W4:Y:S04]  /*ab10*/  LDL R159, [R1+0x248c] ;  /* 0x00248c00019f7983 */ /* 0x000f280000100800 */
        /* <DEDUP_REMOVED lines=10> */
[----:B------:R-:W-:-:S04]  /*abc0*/  ISETP.GT.U32.AND P4, PT, R8, R45, PT ;  /* 0x0000002d0800720c */ /* 0x000fc80003f84070 */
[----:B------:R-:W-:Y:S02]  /*abd0*/  @!P3 IADD3 R42, -R42, RZ, RZ ;  /* 0x000000ff2a2ab210 */ /* 0x000fe40007ffe1ff */
[----:B------:R-:W-:-:S07]  /*abe0*/  ISETP.GT.U32.AND P3, PT, R8, R48, PT ;  /* 0x000000300800720c */ /* 0x000fce0003f64070 */
[----:B------:R-:W-:Y:S01]  /*abf0*/  @!P4 IMAD.IADD R45, R45, 0x1, -R8 ;  /* 0x000000012d2dc824 */ /* 0x000fe200078e0a08 */
[C---:B------:R-:W-:Y:S01]  /*ac00*/  ISETP.GT.U32.AND P4, PT, R8.reuse, R51, PT ;  /* 0x000000330800720c */ /* 0x040fe20003f84070 */
[----:B------:R-:W-:Y:S01]  /*ac10*/  @!P2 IMAD.MOV R40, RZ, RZ, -R40 ;  /* 0x000000ffff28a224 */ /* 0x000fe200078e0a28 */
[----:B------:R-:W-:-:S03]  /*ac20*/  ISETP.GT.U32.AND P2, PT, R8, R47, PT ;  /* 0x0000002f0800720c */ /* 0x000fc60003f44070 */
[----:B------:R-:W-:Y:S01]  /*ac30*/  @!P3 IMAD.IADD R48, R48, 0x1, -R8 ;  /* 0x000000013030b824 */ /* 0x000fe200078e0a08 */
[----:B------:R-:W-:-:S07]  /*ac40*/  ISETP.GT.U32.AND P3, PT, R8, R55, PT ;  /* 0x000000370800720c */ /* 0x000fce0003f64070 */
[-C--:B------:R-:W-:Y:S02]  /*ac50*/  @!P4 IADD3 R51, R51, -R8.reuse, RZ ;  /* 0x800000083333c210 */ /* 0x080fe40007ffe0ff */
[C---:B------:R-:W-:Y:S01]  /*ac60*/  ISETP.GT.U32.AND P4, PT, R8.reuse, R45, PT ;  /* 0x0000002d0800720c */ /* 0x040fe20003f84070 */
[----:B------:R-:W-:Y:S01]  /*ac70*/  @!P5 IMAD.MOV R41, RZ, RZ, -R41 ;  /* 0x000000ffff29d224 */ /* 0x000fe200078e0a29 */
[----:B------:R-:W-:Y:S01]  /*ac80*/  @!P2 IADD3 R47, R47, -R8, RZ ;  /* 0x800000082f2fa210 */ /* 0x000fe20007ffe0ff */
[----:B------:R-:W-:Y:S01]  /*ac90*/  @!P1 IMAD.MOV R147, RZ, RZ, -R147 ;  /* 0x000000ffff939224 */ /* 0x000fe200078e0a93 */
[C---:B------:R-:W-:Y:S01]  /*aca0*/  ISETP.GT.U32.AND P5, PT, R8.reuse, R46, PT ;  /* 0x0000002e0800720c */ /* 0x040fe20003fa4070 */
[----:B------:R-:W-:Y:S01]  /*acb0*/  @!P3 IMAD.IADD R55, R55, 0x1, -R8 ;  /* 0x000000013737b824 */ /* 0x000fe200078e0a08 */
[C---:B------:R-:W-:Y:S02]  /*acc0*/  ISETP.GT.U32.AND P1, PT, R8.reuse, R50, PT ;  /* 0x000000320800720c */ /* 0x040fe40003f24070 */
[----:B------:R-:W-:-:S05]  /*acd0*/  ISETP.GT.U32.AND P2, PT, R8, R52, PT ;  /* 0x000000340800720c */ /* 0x000fca0003f44070 */
[----:B------:R-:W-:Y:S01]  /*ace0*/  @!P4 IMAD.IADD R45, R45, 0x1, -R8 ;  /* 0x000000012d2dc824 */ /* 0x000fe200078e0a08 */
[----:B------:R-:W-:-:S03]  /*acf0*/  ISETP.GT.U32.AND P4, PT, R8, R148, PT ;  /* 0x000000940800720c */ /* 0x000fc60003f84070 */
[--C-:B------:R-:W-:Y:S01]  /*ad00*/  @!P5 IMAD.IADD R46, R46, 0x1, -R8.reuse ;  /* 0x000000012e2ed824 */ /* 0x100fe200078e0a08 */
[----:B------:R-:W-:Y:S01]  /*ad10*/  ISETP.GT.U32.AND P5, PT, R8, R53, PT ;  /* 0x000000350800720c */ /* 0x000fe20003fa4070 */
[--C-:B------:R-:W-:Y:S02]  /*ad20*/  @!P1 IMAD.IADD R50, R50, 0x1, -R8.reuse ;  /* 0x0000000132329824 */ /* 0x100fe400078e0a08 */
[----:B------:R-:W-:-:S06]  /*ad30*/  @!P2 IMAD.IADD R52, R52, 0x1, -R8 ;  /* 0x000000013434a824 */ /* 0x000fcc00078e0a08 */
[----:B------:R-:W-:-:S04]  /*ad40*/  @!P4 IMAD.IADD R148, R148, 0x1, -R8 ;  /* 0x000000019494c824 */ /* 0x000fc800078e0a08 */
[----:B------:R-:W-:Y:S02]  /*ad50*/  @!P5 IADD3 R53, R53, -R8, RZ ;  /* 0x800000083535d210 */ /* 0x000fe40007ffe0ff */
[----:B------:R-:W-:Y:S02]  /*ad60*/  ISETP.GE.AND P1, PT, R159, RZ, PT ;  /* 0x000000ff9f00720c */ /* 0x000fe40003f26270 */
[----:B------:R-:W4:Y:S01]  /*ad70*/  LDL R159, [R1+0x24ec] ;  /* 0x0024ec00019f7983 */ /* 0x000f220000100800 */
[----:B---3--:R-:W-:-:S03]  /*ad80*/  ISETP.GE.AND P3, PT, R158, RZ, PT ;  /* 0x000000ff9e00720c */ /* 0x008fc60003f66270 */
        /* <DEDUP_REMOVED lines=10> */
[----:B------:R-:W-:-:S11]  /*ae30*/  ISETP.GT.U32.AND P0, PT, R8, R51, PT ;  /* 0x000000330800720c */ /* 0x000fd60003f04070 */
[-C--:B------:R-:W-:Y:S02]  /*ae40*/  @!P6 IADD3 R43, R43, -R8.reuse, RZ ;  /* 0x800000082b2be210 */ /* 0x080fe40007ffe0ff */
[----:B------:R-:W-:Y:S02]  /*ae50*/  ISETP.GE.AND P6, PT, R124, RZ, PT ;  /* 0x000000ff7c00720c */ /* 0x000fe40003fc6270 */
[----:B------:R-:W-:Y:S02]  /*ae60*/  @!P0 IADD3 R51, R51, -R8, RZ ;  /* 0x8000000833338210 */ /* 0x000fe40007ffe0ff */
[----:B------:R-:W-:Y:S02]  /*ae70*/  @!P1 IADD3 R47, -R47, RZ, RZ ;  /* 0x000000ff2f2f9210 */ /* 0x000fe40007ffe1ff */
[----:B------:R-:W-:Y:S02]  /*ae80*/  ISETP.GE.AND P0, PT, R160, RZ, PT ;  /* 0x000000ffa000720c */ /* 0x000fe40003f06270 */
[----:B------:R-:W-:-:S05]  /*ae90*/  ISETP.GT.U32.AND P1, PT, R8, R148, PT ;  /* 0x000000940800720c */ /* 0x000fca0003f24070 */
[----:B------:R-:W-:Y:S01]  /*aea0*/  @!P6 IMAD.MOV R43, RZ, RZ, -R43 ;  /* 0x000000ffff2be224 */ /* 0x000fe200078e0a2b */
[C---:B------:R-:W-:Y:S01]  /*aeb0*/  ISETP.GT.U32.AND P6, PT, R8.reuse, R49, PT ;  /* 0x000000310800720c */ /* 0x040fe20003fc4070 */
[----:B------:R-:W-:Y:S01]  /*aec0*/  @!P4 IMAD.MOV R46, RZ, RZ, -R46 ;  /* 0x000000ffff2ec224 */ /* 0x000fe200078e0a2e */
[----:B------:R-:W-:-:S03]  /*aed0*/  ISETP.GT.U32.AND P4, PT, R8, R52, PT ;  /* 0x000000340800720c */ /* 0x000fc60003f84070 */
[----:B------:R-:W-:Y:S01]  /*aee0*/  @!P0 IMAD.MOV R45, RZ, RZ, -R45 ;  /* 0x000000ffff2d8224 */ /* 0x000fe200078e0a2d */
[----:B------:R-:W-:Y:S01]  /*aef0*/  ISETP.GT.U32.AND P0, PT, R8, R50, PT ;  /* 0x000000320800720c */ /* 0x000fe20003f04070 */
[----:B------:R-:W-:Y:S01]  /*af00*/  @!P1 IMAD.IADD R148, R148, 0x1, -R8 ;  /* 0x0000000194949824 */ /* 0x000fe200078e0a08 */
[----:B------:R-:W-:-:S05]  /*af10*/  ISETP.GT.U32.AND P1, PT, R8, R59, PT ;  /* 0x0000003b0800720c */ /* 0x000fca0003f24070 */
[----:B------:R-:W-:Y:S01]  /*af20*/  @!P6 IMAD.IADD R49, R49, 0x1, -R8 ;  /* 0x000000013131e824 */ /* 0x000fe200078e0a08 */
[----:B------:R-:W-:Y:S02]  /*af30*/  ISETP.GT.U32.AND P6, PT, R8, R54, PT ;  /* 0x000000360800720c */ /* 0x000fe40003fc4070 */
[----:B------:R-:W-:Y:S01]  /*af40*/  IADD3 R160, R106, 0xfb, RZ ;  /* 0x000000fb6aa07810 */ /* 0x000fe20007ffe0ff */
[----:B------:R-:W-:Y:S01]  /*af50*/  @!P2 IMAD.MOV R48, RZ, RZ, -R48 ;  /* 0x000000ffff30a224 */ /* 0x000fe200078e0a30 */
[----:B------:R-:W-:Y:S01]  /*af60*/  @!P3 IADD3 R51, -R51, RZ, RZ ;  /* 0x000000ff3333b210 */ /* 0x000fe20007ffe1ff */
[--C-:B------:R-:W-:Y:S01]  /*af70*/  @!P0 IMAD.IADD R50, R50, 0x1, -R8.reuse ;  /* 0x0000000132328824 */ /* 0x100fe200078e0a08 */
[----:B------:R-:W-:Y:S01]  /*af80*/  ISETP.GT.U32.AND P2, PT, R8, R53, PT ;  /* 0x000000350800720c */ /* 0x000fe20003f44070 */
[--C-:B------:R-:W-:Y:S01]  /*af90*/  @!P4 IMAD.IADD R52, R52, 0x1, -R8.reuse ;  /* 0x000000013434c824 */ /* 0x100fe200078e0a08 */
[----:B------:R-:W-:Y:S01]  /*afa0*/  ISETP.GT.U32.AND P3, PT, R8, R56, PT ;  /* 0x000000380800720c */ /* 0x000fe20003f64070 */
[----:B------:R-:W-:-:S04]  /*afb0*/  @!P1 IMAD.IADD R59, R59, 0x1, -R8 ;  /* 0x000000013b3b9824 */ /* 0x000fc800078e0a08 */
[--C-:B------:R-:W-:Y:S01]  /*afc0*/  @!P6 IMAD.IADD R54, R54, 0x1, -R8.reuse ;  /* 0x000000013636e824 */ /* 0x100fe200078e0a08 */
[----:B------:R-:W-:Y:S01]  /*afd0*/  STL [R1+0x2220], R160 ;  /* 0x002220a001007387 */ /* 0x000fe20000100800 */
[C---:B------:R-:W-:Y:S02]  /*afe0*/  ISETP.GT.U32.AND P0, PT, R8.reuse, R57, PT ;  /* 0x000000390800720c */ /* 0x040fe40003f04070 */
[C---:B------:R-:W-:Y:S02]  /*aff0*/  ISETP.GT.U32.AND P4, PT, R8.reuse, R149, PT ;  /* 0x000000950800720c */ /* 0x040fe40003f84070 */
[----:B------:R-:W-:Y:S02]  /*b000*/  ISETP.GT.U32.AND P6, PT, R8, R54, PT ;  /* 0x000000360800720c */ /* 0x000fe40003fc4070 */
[----:B------:R-:W-:Y:S01]  /*b010*/  @!P2 IADD3 R53, R53, -R8, RZ ;  /* 0x800000083535a210 */ /* 0x000fe20007ffe0ff */
[----:B------:R-:W-:Y:S01]  /*b020*/  @!P3 IMAD.IADD R56, R56, 0x1, -R8 ;  /* 0x000000013838b824 */ /* 0x000fe200078e0a08 */
[----:B------:R-:W-:-:S05]  /*b030*/  ISETP.GT.U32.AND P2, PT, R8, R58, PT ;  /* 0x0000003a0800720c */ /* 0x000fca0003f44070 */
[----:B------:R-:W-:Y:S02]  /*b040*/  @!P0 IADD3 R57, R57, -R8, RZ ;  /* 0x8000000839398210 */ /* 0x000fe40007ffe0ff */
[--C-:B------:R-:W-:Y:S01]  /*b050*/  @!P4 IMAD.IADD R149, R149, 0x1, -R8.reuse ;  /* 0x000000019595c824 */ /* 0x100fe200078e0a08 */
[----:B------:R-:W-:Y:S01]  /*b060*/  ISETP.GE.AND P3, PT, R159, RZ, PT ;  /* 0x000000ff9f00720c */ /* 0x000fe20003f66270 */
[--C-:B------:R-:W-:Y:S01]  /*b070*/  @!P6 IMAD.IADD R54, R54, 0x1, -R8.reuse ;  /* 0x000000013636e824 */ /* 0x100fe200078e0a08 */
[----:B------:R-:W-:Y:S01]  /*b080*/  ISETP.GE.AND P6, PT, R128, RZ, PT ;  /* 0x000000ff8000720c */ /* 0x000fe20003fc6270 */
[----:B------:R-:W4:Y:S04]  /*b090*/  LDL R159, [R1+0x24b4] ;  /* 0x0024b400019f7983 */ /* 0x000f280000100800 */
[----:B------:R-:W4:Y:S01]  /*b0a0*/  LDL R128, [R1+0x2520] ;  /* 0x0025200001807983 */ /* 0x000f220000100800 */
        /* <DEDUP_REMOVED lines=8> */
[----:B------:R-:W2:Y:S01]  /*b130*/  LDL R250, [R1+0x251c] ;  /* 0x00251c0001fa7983 */ /* 0x000ea20000100800 */
[----:B------:R-:W-:Y:S01]  /*b140*/  @!P5 IMAD.MOV R49, RZ, RZ, -R49 ;  /* 0x000000ffff31d224 */ /* 0x000fe200078e0a31 */
[----:B------:R-:W-:Y:S02]  /*b150*/  ISETP.GT.U32.AND P5, PT, R8, R55, PT ;  /* 0x000000370800720c */ /* 0x000fe40003fa4070 */
[----:B------:R-:W-:-:S05]  /*b160*/  IABS R121, R118 ;  /* 0x0000007600797213 */ /* 0x000fca0000000000 */
[----:B-1----:R-:W-:-:S06]  /*b170*/  IMAD.HI.U32 R118, R249, R121, RZ ;  /* 0x00000079f9767227 */ /* 0x002fcc00078e00ff */
[----:B------:R-:W-:Y:S01]  /*b180*/  @!P5 IMAD.IADD R55, R55, 0x1, -R8 ;  /* 0x000000013737d824 */ /* 0x000fe200078e0a08 */
[C---:B------:R-:W-:Y:S01]  /*b190*/  ISETP.GT.U32.AND P5, PT, R8.reuse, R60, PT ;  /* 0x0000003c0800720c */ /* 0x040fe20003fa4070 */
[----:B------:R-:W-:Y:S01]  /*b1a0*/  IMAD.MOV R118, RZ, RZ, -R118 ;  /* 0x000000ffff767224 */ /* 0x000fe200078e0a76 */
[----:B------:R-:W-:Y:S01]  /*b1b0*/  IABS R123, R252 ;  /* 0x000000fc007b7213 */ /* 0x000fe20000000000 */
[----:B------:R-:W-:Y:S01]  /*b1c0*/  @!P3 IMAD.MOV R148, RZ, RZ, -R148 ;  /* 0x000000ffff94b224 */ /* 0x000fe200078e0a94 */
[----:B------:R-:W-:Y:S01]  /*b1d0*/  @!P1 IADD3 R53, -R53, RZ, RZ ;  /* 0x000000ff35359210 */ /* 0x000fe20007ffe1ff */
[C---:B------:R-:W-:Y:S01]  /*b1e0*/  IMAD R121, R8.reuse, R118, R121 ;  /* 0x0000007608797224 */ /* 0x040fe200078e0279 */
[C---:B------:R-:W-:Y:S01]  /*b1f0*/  ISETP.GT.U32.AND P3, PT, R8.reuse, R57, PT ;  /* 0x000000390800720c */ /* 0x040fe20003f64070 */
[----:B------:R-:W-:Y:S01]  /*b200*/  @!P0 IMAD.MOV R52, RZ, RZ, -R52 ;  /* 0x000000ffff348224 */ /* 0x000fe200078e0a34 */
[C---:B------:R-:W-:Y:S01]  /*b210*/  ISETP.GT.U32.AND P0, PT, R8.reuse, R59, PT ;  /* 0x0000003b0800720c */ /* 0x040fe20003f04070 */
[----:B------:R-:W-:Y:S01]  /*b220*/  IMAD.HI.U32 R118, R249, R123, RZ ;  /* 0x0000007bf9767227 */ /* 0x000fe200078e00ff */
[----:B------:R-:W-:-:S03]  /*b230*/  ISETP.GT.U32.AND P1, PT, R8, R149, PT ;  /* 0x000000950800720c */ /* 0x000fc60003f24070 */
[----:B------:R-:W-:Y:S02]  /*b240*/  @!P5 IADD3 R60, R60, -R8, RZ ;  /* 0x800000083c3cd210 */ /* 0x000fe40007ffe0ff */
[----:B------:R-:W-:Y:S02]  /*b250*/  ISETP.GT.U32.AND P5, PT, R8, R56, PT ;  /* 0x000000380800720c */ /* 0x000fe40003fa4070 */
[----:B------:R-:W-:Y:S02]  /*b260*/  IADD3 R118, -R118, RZ, RZ ;  /* 0x000000ff76767210 */ /* 0x000fe40007ffe1ff */
[----:B------:R-:W-:-:S03]  /*b270*/  IABS R124, R161 ;  /* 0x000000a1007c7213 */ /* 0x000fc60000000000 */
[C---:B------:R-:W-:Y:S02]  /*b280*/  IMAD R123, R8.reuse, R118, R123 ;  /* 0x00000076087b7224 */ /* 0x040fe400078e027b */
[----:B------:R-:W-:Y:S01]  /*b290*/  IMAD.HI.U32 R118, R249, R124, RZ ;  /* 0x0000007cf9767227 */ /* 0x000fe200078e00ff */
[----:B------:R-:W-:Y:S02]  /*b2a0*/  @!P3 IADD3 R57, R57, -R8, RZ ;  /* 0x800000083939b210 */ /* 0x000fe40007ffe0ff */
[C---:B------:R-:W-:Y:S01]  /*b2b0*/  ISETP.GT.U32.AND P3, PT, R8.reuse, R63, PT ;  /* 0x0000003f0800720c */ /* 0x040fe20003f64070 */
[----:B------:R-:W-:Y:S01]  /*b2c0*/  @!P6 IMAD.MOV R50, RZ, RZ, -R50 ;  /* 0x000000ffff32e224 */ /* 0x000fe200078e0a32 */
[C---:B------:R-:W-:Y:S01]  /*b2d0*/  ISETP.GT.U32.AND P6, PT, R8.reuse, R60, PT ;  /* 0x0000003c0800720c */ /* 0x040fe20003fc4070 */
[----:B------:R-:W-:Y:S01]  /*b2e0*/  @!P4 IMAD.MOV R55, RZ, RZ, -R55 ;  /* 0x000000ffff37c224 */ /* 0x000fe200078e0a37 */
[----:B------:R-:W-:Y:S01]  /*b2f0*/  ISETP.GT.U32.AND P4, PT, R8, R58, PT ;  /* 0x0000003a0800720c */ /* 0x000fe20003f84070 */
[----:B------:R-:W-:-:S02]  /*b300*/  @!P5 IMAD.IADD R56, R56, 0x1, -R8 ;  /* 0x000000013838d824 */ /* 0x000fc400078e0a08 */
[--C-:B------:R-:W-:Y:S01]  /*b310*/  @!P0 IMAD.IADD R59, R59, 0x1, -R8.reuse ;  /* 0x000000013b3b8824 */ /* 0x100fe200078e0a08 */
[C---:B------:R-:W-:Y:S01]  /*b320*/  ISETP.GT.U32.AND P0, PT, R8.reuse, R62, PT ;  /* 0x0000003e0800720c */ /* 0x040fe20003f04070 */
[----:B------:R-:W-:Y:S01]  /*b330*/  @!P1 IMAD.IADD R149, R149, 0x1, -R8 ;  /* 0x0000000195959824 */ /* 0x000fe200078e0a08 */
[----:B------:R-:W-:Y:S01]  /*b340*/  ISETP.GT.U32.AND P1, PT, R8, R64, PT ;  /* 0x000000400800720c */ /* 0x000fe20003f24070 */
[----:B------:R-:W-:-:S04]  /*b350*/  IMAD.MOV R118, RZ, RZ, -R118 ;  /* 0x000000ffff767224 */ /* 0x000fc800078e0a76 */
[----:B------:R-:W-:Y:S01]  /*b360*/  IMAD R124, R8, R118, R124 ;  /* 0x00000076087c7224 */ /* 0x000fe200078e027c */
[-C--:B------:R-:W-:Y:S01]  /*b370*/  @!P6 IADD3 R60, R60, -R8.reuse, RZ ;  /* 0x800000083c3ce210 */ /* 0x080fe20007ffe0ff */
[--C-:B------:R-:W-:Y:S01]  /*b380*/  @!P4 IMAD.IADD R58, R58, 0x1, -R8.reuse ;  /* 0x000000013a3ac824 */ /* 0x100fe200078e0a08 */
[----:B------:R-:W-:Y:S01]  /*b390*/  ISETP.GT.U32.AND P4, PT, R8, R65, PT ;  /* 0x000000410800720c */ /* 0x000fe20003f84070 */
[--C-:B------:R-:W-:Y:S02]  /*b3a0*/  @!P3 IMAD.IADD R63, R63, 0x1, -R8.reuse ;  /* 0x000000013f3fb824 */ /* 0x100fe400078e0a08 */
[----:B------:R-:W-:Y:S02]  /*b3b0*/  @!P0 IMAD.IADD R62, R62, 0x1, -R8 ;  /* 0x000000013e3e8824 */ /* 0x000fe400078e0a08 */
[----:B------:R-:W-:Y:S02]  /*b3c0*/  @!P1 IADD3 R64, R64, -R8, RZ ;  /* 0x8000000840409210 */ /* 0x000fe40007ffe0ff */
[----:B------:R-:W-:-:S02]  /*b3d0*/  ISETP.GE.AND P3, PT, R159, RZ, PT ;  /* 0x000000ff9f00720c */ /* 0x000fc40003f66270 */
[----:B------:R-:W4:Y:S01]  /*b3e0*/  LDL R159, [R1+0x24e4] ;  /* 0x0024e400019f7983 */ /* 0x000f220000100800 */
[----:B------:R-:W-:-:S03]  /*b3f0*/  ISETP.GE.AND P6, PT, R128, RZ, PT ;  /* 0x000000ff8000720c */ /* 0x000fc60003fc6270 */
[----:B------:R-:W4:Y:S01]  /*b400*/  LDL R128, [R1+0x24b0] ;  /* 0x0024b00001807983 */ /* 0x000f220000100800 */
[----:B------:R-:W-:Y:S01]  /*b410*/  @!P4 IMAD.IADD R65, R65, 0x1, -R8 ;  /* 0x000000014141c824 */ /* 0x000fe200078e0a08 */
[----:B---3--:R-:W-:Y:S02]  /*b420*/  ISETP.GE.AND P5, PT, R158, RZ, PT ;  /* 0x000000ff9e00720c */ /* 0x008fe40003fa6270 */
[----:B------:R-:W-:-:S05]  /*b430*/  IABS R158, R160 ;  /* 0x000000a0009e7213 */ /* 0x000fca0000000000 */
[----:B------:R-:W-:-:S04]  /*b440*/  IMAD.HI.U32 R118, R249, R158, RZ ;  /* 0x0000009ef9767227 */ /* 0x000fc800078e00ff */
[----:B------:R-:W-:Y:S01]  /*b450*/  IMAD.MOV R118, RZ, RZ, -R118 ;  /* 0x000000ffff767224 */ /* 0x000fe200078e0a76 */
[----:B--2---:R-:W-:Y:S02]  /*b460*/  ISETP.GE.AND P0, PT, R125, RZ, PT ;  /* 0x000000ff7d00720c */ /* 0x004fe40003f06270 */
[----:B----4-:R-:W-:Y:S01]  /*b470*/  ISETP.GE.AND P1, PT, R251, RZ, PT ;  /* 0x000000fffb00720c */ /* 0x010fe20003f26270 */
[----:B------:R-:W2:Y:S01]  /*b480*/  LDL R125, [R1+0x2504] ;  /* 0x00250400017d7983 */ /* 0x000ea20000100800 */
[----:B------:R-:W-:-:S03]  /*b490*/  IMAD R158, R8, R118, R158 ;  /* 0x00000076089e7224 */ /* 0x000fc600078e029e */
[----:B------:R-:W3:Y:S04]  /*b4a0*/  LDL R251, [R1+0x2524] ;  /* 0x0025240001fb7983 */ /* 0x000ee80000100800 */
[----:B------:R-:W4:Y:S01]  /*b4b0*/  LDL R118, [R1+0x2528] ;  /* 0x0025280001767983 */ /* 0x000f220000100800 */
[----:B------:R-:W-:-:S03]  /*b4c0*/  ISETP.GE.AND P4, PT, R250, RZ, PT ;  /* 0x000000fffa00720c */ /* 0x000fc60003f86270 */
[----:B------:R-:W4:Y:S01]  /*b4d0*/  LDL R250, [R1+0x2538] ;  /* 0x0025380001fa7983 */ /* 0x000f220000100800 */
[----:B------:R-:W-:Y:S01]  /*b4e0*/  @!P2 IMAD.MOV R54, RZ, RZ, -R54 ;  /* 0x000000ffff36a224 */ /* 0x000fe200078e0a36 */
[----:B------:R-:W-:-:S13]  /*b4f0*/  ISETP.GT.U32.AND P2, PT, R8, R61, PT ;  /* 0x0000003d0800720c */ /* 0x000fda0003f44070 */
[----:B------:R-:W-:Y:S01]  /*b500*/  @!P2 IMAD.IADD R61, R61, 0x1, -R8 ;  /* 0x000000013d3da824 */ /* 0x000fe200078e0a08 */
[----:B------:R-:W-:Y:S01]  /*b510*/  ISETP.GT.U32.AND P2, PT, R8, R150, PT ;  /* 0x000000960800720c */ /* 0x000fe20003f44070 */
[----:B------:R-:W-:Y:S01]  /*b520*/  @!P3 IMAD.MOV R59, RZ, RZ, -R59 ;  /* 0x000000ffff3bb224 */ /* 0x000fe200078e0a3b */
[----:B------:R-:W-:Y:S02]  /*b530*/  @!P5 IADD3 R56, -R56, RZ, RZ ;  /* 0x000000ff3838d210 */ /* 0x000fe40007ffe1ff */
[C---:B------:R-:W-:Y:S02]  /*b540*/  ISETP.GT.U32.AND P5, PT, R8.reuse, R63, PT ;  /* 0x0000003f0800720c */ /* 0x040fe40003fa4070 */
[----:B------:R-:W-:-:S07]  /*b550*/  ISETP.GT.U32.AND P3, PT, R8, R62, PT ;  /* 0x0000003e0800720c */ /* 0x000fce0003f64070 */
[----:B------:R-:W-:Y:S01]  /*b560*/  @!P2 IMAD.IADD R150, R150, 0x1, -R8 ;  /* 0x000000019696a824 */ /* 0x000fe200078e0a08 */
[----:B------:R-:W-:Y:S01]  /*b570*/  ISETP.GT.U32.AND P2, PT, R8, R61, PT ;  /* 0x0000003d0800720c */ /* 0x000fe20003f44070 */
[----:B------:R-:W-:Y:S01]  /*b580*/  @!P0 IMAD.MOV R149, RZ, RZ, -R149 ;  /* 0x000000ffff958224 */ /* 0x000fe200078e0a95 */
[----:B------:R-:W-:Y:S02]  /*b590*/  @!P1 IADD3 R58, -R58, RZ, RZ ;  /* 0x000000ff3a3a9210 */ /* 0x000fe40007ffe1ff */
[C---:B------:R-:W-:Y:S02]  /*b5a0*/  ISETP.GT.U32.AND P0, PT, R8.reuse, R64, PT ;  /* 0x000000400800720c */ /* 0x040fe40003f04070 */
[----:B------:R-:W-:Y:S01]  /*b5b0*/  ISETP.GT.U32.AND P1, PT, R8, R65, PT ;  /* 0x000000410800720c */ /* 0x000fe20003f24070 */
[----:B------:R-:W-:Y:S01]  /*b5c0*/  @!P4 IMAD.MOV R60, RZ, RZ, -R60 ;  /* 0x000000ffff3cc224 */ /* 0x000fe200078e0a3c */
[----:B------:R-:W-:Y:S01]  /*b5d0*/  @!P3 IADD3 R62, R62, -R8, RZ ;  /* 0x800000083e3eb210 */ /* 0x000fe20007ffe0ff */
[--C-:B------:R-:W-:Y:S01]  /*b5e0*/  @!P5 IMAD.IADD R63, R63, 0x1, -R8.reuse ;  /* 0x000000013f3fd824 */ /* 0x100fe200078e0a08 */
[C---:B------:R-:W-:Y:S01]  /*b5f0*/  ISETP.GT.U32.AND P4, PT, R8.reuse, R67, PT ;  /* 0x000000430800720c */ /* 0x040fe20003f84070 */
[----:B------:R-:W-:Y:S01]  /*b600*/  @!P6 IMAD.MOV R57, RZ, RZ, -R57 ;  /* 0x000000ffff39e224 */ /* 0x000fe200078e0a39 */
[C---:B------:R-:W-:Y:S01]  /*b610*/  ISETP.GT.U32.AND P5, PT, R8.reuse, R68, PT ;  /* 0x000000440800720c */ /* 0x040fe20003fa4070 */
[----:B------:R-:W-:Y:S01]  /*b620*/  @!P2 IMAD.IADD R61, R61, 0x1, -R8 ;  /* 0x000000013d3da824 */ /* 0x000fe200078e0a08 */
[----:B------:R-:W-:-:S02]  /*b630*/  ISETP.GT.U32.AND P2, PT, R8, R66, PT ;  /* 0x000000420800720c */ /* 0x000fc40003f44070 */
[C---:B------:R-:W-:Y:S02]  /*b640*/  ISETP.GT.U32.AND P3, PT, R8.reuse, R69, PT ;  /* 0x000000450800720c */ /* 0x040fe40003f64070 */
[----:B------:R-:W-:Y:S01]  /*b650*/  ISETP.GT.U32.AND P6, PT, R8, R150, PT ;  /* 0x000000960800720c */ /* 0x000fe20003fc4070 */
[--C-:B------:R-:W-:Y:S01]  /*b660*/  @!P0 IMAD.IADD R64, R64, 0x1, -R8.reuse ;  /* 0x0000000140408824 */ /* 0x100fe200078e0a08 */
[C---:B------:R-:W-:Y:S01]  /*b670*/  ISETP.GT.U32.AND P0, PT, R8.reuse, R71, PT ;  /* 0x000000470800720c */ /* 0x040fe20003f04070 */
[--C-:B------:R-:W-:Y:S01]  /*b680*/  @!P1 IMAD.IADD R65, R65, 0x1, -R8.reuse ;  /* 0x0000000141419824 */ /* 0x100fe200078e0a08 */
[----:B------:R-:W-:Y:S02]  /*b690*/  ISETP.GT.U32.AND P1, PT, R8, R70, PT ;  /* 0x000000460800720c */ /* 0x000fe40003f24070 */
[----:B------:R-:W-:Y:S01]  /*b6a0*/  @!P4 IADD3 R67, R67, -R8, RZ ;  /* 0x800000084343c210 */ /* 0x000fe20007ffe0ff */
[--C-:B------:R-:W-:Y:S02]  /*b6b0*/  @!P5 IMAD.IADD R68, R68, 0x1, -R8.reuse ;  /* 0x000000014444d824 */ /* 0x100fe400078e0a08 */
[----:B------:R-:W-:-:S02]  /*b6c0*/  @!P2 IMAD.IADD R66, R66, 0x1, -R8 ;  /* 0x000000014242a824 */ /* 0x000fc400078e0a08 */
[--C-:B------:R-:W-:Y:S02]  /*b6d0*/  @!P3 IMAD.IADD R69, R69, 0x1, -R8.reuse ;  /* 0x000000014545b824 */ /* 0x100fe400078e0a08 */
[----:B------:R-:W-:Y:S01]  /*b6e0*/  @!P6 IMAD.IADD R150, R150, 0x1, -R8 ;  /* 0x000000019696e824 */ /* 0x000fe200078e0a08 */
[----:B------:R-:W-:-:S03]  /*b6f0*/  ISETP.GE.AND P2, PT, R159, RZ, PT ;  /* 0x000000ff9f00720c */ /* 0x000fc60003f46270 */
[----:B------:R-:W-:Y:S01]  /*b700*/  @!P1 IMAD.IADD R70, R70, 0x1, -R8 ;  /* 0x0000000146469824 */ /* 0x000fe200078e0a08 */
[----:B------:R-:W-:Y:S01]  /*b710*/  ISETP.GE.AND P4, PT, R128, RZ, PT ;  /* 0x000000ff8000720c */ /* 0x000fe20003f86270 */
[----:B------:R-:W4:Y:S01]  /*b720*/  LDL R159, [R1+0x2518] ;  /* 0x00251800019f7983 */ /* 0x000f220000100800 */
[----:B------:R-:W-:Y:S02]  /*b730*/  @!P0 IADD3 R71, R71, -R8, RZ ;  /* 0x8000000847478210 */ /* 0x000fe40007ffe0ff */
[----:B------:R-:W-:-:S05]  /*b740*/  ISETP.GT.U32.AND P1, PT, R8, R67, PT ;  /* 0x000000430800720c */ /* 0x000fca0003f24070 */
[----:B------:R-:W-:Y:S02]  /*b750*/  @!P2 IADD3 R62, -R62, RZ, RZ ;  /* 0x000000ff3e3ea210 */ /* 0x000fe40007ffe1ff */
[C---:B------:R-:W-:Y:S02]  /*b760*/  ISETP.GT.U32.AND P2, PT, R8.reuse, R68, PT ;  /* 0x000000440800720c */ /* 0x040fe40003f44070 */
[----:B------:R-:W-:Y:S01]  /*b770*/  @!P4 IMAD.MOV R63, RZ, RZ, -R63 ;  /* 0x000000ffff3fc224 */ /* 0x000fe200078e0a3f */
[----:B------:R-:W-:Y:S02]  /*b780*/  ISETP.GT.U32.AND P4, PT, R8, R66, PT ;  /* 0x000000420800720c */ /* 0x000fe40003f84070 */
[----:B------:R-:W-:Y:S02]  /*b790*/  IADD3 R128, R106, 0xfc, RZ ;  /* 0x000000fc6a807810 */ /* 0x000fe40007ffe0ff */
[----:B------:R-:W-:Y:S02]  /*b7a0*/  @!P1 IADD3 R67, R67, -R8, RZ ;  /* 0x8000000843439210 */ /* 0x000fe40007ffe0ff */
[----:B------:R-:W-:-:S04]  /*b7b0*/  ISETP.GT.U32.AND P1, PT, R8, R151, PT ;  /* 0x000000970800720c */ /* 0x000fc80003f24070 */
[--C-:B------:R-:W-:Y:S01]  /*b7c0*/  @!P2 IMAD.IADD R68, R68, 0x1, -R8.reuse ;  /* 0x000000014444a824 */ /* 0x100fe200078e0a08 */
[----:B------:R-:W-:Y:S02]  /*b7d0*/  ISETP.GT.U32.AND P2, PT, R8, R76, PT ;  /* 0x0000004c0800720c */ /* 0x000fe40003f44070 */
[----:B------:R-:W-:Y:S01]  /*b7e0*/  @!P4 IMAD.IADD R66, R66, 0x1, -R8 ;  /* 0x000000014242c824 */ /* 0x000fe200078e0a08 */
[----:B------:R-:W-:Y:S02]  /*b7f0*/  ISETP.GT.U32.AND P4, PT, R8, R74, PT ;  /* 0x0000004a0800720c */ /* 0x000fe40003f84070 */
[----:B--2---:R-:W-:Y:S02]  /*b800*/  ISETP.GE.AND P5, PT, R125, RZ, PT ;  /* 0x000000ff7d00720c */ /* 0x004fe40003fa6270 */
[----:B------:R-:W2:Y:S01]  /*b810*/  LDL R125, [R1+0x2500] ;  /* 0x00250000017d7983 */ /* 0x000ea20000100800 */
[----:B---3--:R-:W-:-:S03]  /*b820*/  ISETP.GE.AND P3, PT, R251, RZ, PT ;  /* 0x000000fffb00720c */ /* 0x008fc60003f66270 */
[----:B------:R-:W3:Y:S01]  /*b830*/  LDL R251, [R1+0x2534] ;  /* 0x0025340001fb7983 */ /* 0x000ee20000100800 */
[----:B----4-:R-:W-:-:S03]  /*b840*/  ISETP.GE.AND P6, PT, R118, RZ, PT ;  /* 0x000000ff7600720c */ /* 0x010fc60003fc6270 */
[----:B------:R-:W4:Y:S01]  /*b850*/  LDL R118, [R1+0x24e0] ;  /* 0x0024e00001767983 */ /* 0x000f220000100800 */
[----:B------:R-:W-:Y:S02]  /*b860*/  ISETP.GE.AND P0, PT, R250, RZ, PT ;  /* 0x000000fffa00720c */ /* 0x000fe40003f06270 */
[----:B------:R-:W-:Y:S01]  /*b870*/  @!P5 IMAD.MOV R64, RZ, RZ, -R64 ;  /* 0x000000ffff40d224 */ /* 0x000fe200078e0a40 */
[C---:B------:R-:W-:Y:S01]  /*b880*/  ISETP.GT.U32.AND P5, PT, R8.reuse, R69, PT ;  /* 0x000000450800720c */ /* 0x040fe20003fa4070 */
[----:B------:R-:W2:Y:S01]  /*b890*/  LDL R250, [R1+0x2498] ;  /* 0x0024980001fa7983 */ /* 0x000ea20000100800 */
[----:B------:R-:W-:Y:S01]  /*b8a0*/  @!P3 IMAD.MOV R65, RZ, RZ, -R65 ;  /* 0x000000ffff41b224 */ /* 0x000fe200078e0a41 */
[----:B------:R-:W-:-:S03]  /*b8b0*/  ISETP.GT.U32.AND P3, PT, R8, R71, PT ;  /* 0x000000470800720c */ /* 0x000fc60003f64070 */
[----:B------:R-:W-:Y:S01]  /*b8c0*/  @!P6 IMAD.MOV R61, RZ, RZ, -R61 ;  /* 0x000000ffff3de224 */ /* 0x000fe200078e0a3d */
[C---:B------:R-:W-:Y:S01]  /*b8d0*/  ISETP.GT.U32.AND P6, PT, R8.reuse, R70, PT ;  /* 0x000000460800720c */ /* 0x040fe20003fc4070 */
[----:B------:R-:W-:Y:S02]  /*b8e0*/  STL [R1+0x2214], R128 ;  /* 0x0022148001007387 */ /* 0x000fe40000100800 */
[----:B------:R-:W-:Y:S01]  /*b8f0*/  @!P0 IMAD.MOV R150, RZ, RZ, -R150 ;  /* 0x000000ffff968224 */ /* 0x000fe200078e0a96 */
[C---:B------:R-:W-:Y:S02]  /*b900*/  ISETP.GT.U32.AND P0, PT, R8.reuse, R72, PT ;  /* 0x000000480800720c */ /* 0x040fe40003f04070 */
[----:B------:R-:W-:Y:S01]  /*b910*/  @!P5 IMAD.IADD R69, R69, 0x1, -R8 ;  /* 0x000000014545d824 */ /* 0x000fe200078e0a08 */
[----:B------:R-:W-:Y:S02]  /*b920*/  ISETP.GT.U32.AND P5, PT, R8, R73, PT ;  /* 0x000000490800720c */ /* 0x000fe40003fa4070 */
[----:B------:R-:W-:-:S02]  /*b930*/  @!P3 IADD3 R71, R71, -R8, RZ ;  /* 0x800000084747b210 */ /* 0x000fc40007ffe0ff */
[----:B------:R-:W-:Y:S02]  /*b940*/  ISETP.GT.U32.AND P3, PT, R8, R75, PT ;  /* 0x0000004b0800720c */ /* 0x000fe40003f64070 */
[----:B------:R-:W-:Y:S02]  /*b950*/  @!P6 IMAD.IADD R70, R70, 0x1, -R8 ;  /* 0x000000014646e824 */ /* 0x000fe400078e0a08 */
[----:B------:R-:W2:Y:S02]  /*b960*/  LDL R8, [R1+0x24ac] ;  /* 0x0024ac0001087983 */ /* 0x000ea40000100800 */
[----:B--2---:R-:W-:Y:S02]  /*b970*/  ISETP.GE.AND P6, PT, R8, RZ, PT ;  /* 0x000000ff0800720c */ /* 0x004fe40003fc6270 */
[----:B------:R-:W-:-:S04]  /*b980*/  IABS R8, c[0x0][0x17c] ;  /* 0x00005f0000087a13 */ /* 0x000fc80000000000 */
[----:B------:R-:W-:Y:S01]  /*b990*/  @!P4 IADD3 R74, R74, -R8, RZ ;  /* 0x800000084a4ac210 */ /* 0x000fe20007ffe0ff */
[--C-:B------:R-:W-:Y:S01]  /*b9a0*/  @!P0 IMAD.IADD R72, R72, 0x1, -R8.reuse ;  /* 0x0000000148488824 */ /* 0x100fe200078e0a08 */
[----:B----4-:R-:W-:Y:S01]  /*b9b0*/  ISETP.GE.AND P0, PT, R118, RZ, PT ;  /* 0x000000ff7600720c */ /* 0x010fe20003f06270 */
[--C-:B------:R-:W-:Y:S01]  /*b9c0*/  @!P1 IMAD.IADD R151, R151, 0x1, -R8.reuse ;  /* 0x0000000197979824 */ /* 0x100fe200078e0a08 */
[----:B------:R-:W-:Y:S01]  /*b9d0*/  ISETP.GE.AND P1, PT, R125, RZ, PT ;  /* 0x000000ff7d00720c */ /* 0x000fe20003f26270 */
[--C-:B------:R-:W-:Y:S01]  /*b9e0*/  @!P2 IMAD.IADD R76, R76, 0x1, -R8.reuse ;  /* 0x000000014c4ca824 */ /* 0x100fe200078e0a08 */
[----:B------:R-:W-:Y:S01]  /*b9f0*/  ISETP.GE.AND P4, PT, R159, RZ, PT ;  /* 0x000000ff9f00720c */ /* 0x000fe20003f86270 */
[--C-:B------:R-:W-:Y:S01]  /*ba00*/  @!P5 IMAD.IADD R73, R73, 0x1, -R8.reuse ;  /* 0x000000014949d824 */ /* 0x100fe200078e0a08 */
[----:B---3--:R-:W-:Y:S01]  /*ba10*/  ISETP.GE.AND P2, PT, R251, RZ, PT ;  /* 0x000000fffb00720c */ /* 0x008fe20003f46270 */
[----:B------:R-:W-:Y:S01]  /*ba20*/  @!P3 IMAD.IADD R75, R75, 0x1, -R8 ;  /* 0x000000014b4bb824 */ /* 0x000fe200078e0a08 */
[----:B------:R-:W-:Y:S01]  /*ba30*/  ISETP.GE.AND P5, PT, R250, RZ, PT ;  /* 0x000000fffa00720c */ /* 0x000fe20003fa6270 */
[----:B------:R-:W2:Y:S01]  /*ba40*/  LDL R125, [R1+0x24dc] ;  /* 0x0024dc00017d7983 */ /* 0x000ea20000100800 */
[----:B------:R-:W-:-:S03]  /*ba50*/  @!P6 IADD3 R67, -R67, RZ, RZ ;  /* 0x000000ff4343e210 */ /* 0x000fc60007ffe1ff */
[----:B------:R-:W-:Y:S01]  /*ba60*/  @!P0 IMAD.MOV R66, RZ, RZ, -R66 ;  /* 0x000000ffff428224 */ /* 0x000fe200078e0a42 */
[C---:B------:R-:W-:Y:S01]  /*ba70*/  ISETP.GT.U32.AND P0, PT, R8.reuse, R151, PT ;  /* 0x000000970800720c */ /* 0x040fe20003f04070 */
[----:B------:R-:W-:Y:S01]  /*ba80*/  @!P1 IMAD.MOV R68, RZ, RZ, -R68 ;  /* 0x000000ffff449224 */ /* 0x000fe200078e0a44 */
[C---:B------:R-:W-:Y:S01]  /*ba90*/  ISETP.GT.U32.AND P1, PT, R8.reuse, R74, PT ;  /* 0x0000004a0800720c */ /* 0x040fe20003f24070 */
[----:B------:R-:W-:Y:S01]  /*baa0*/  @!P4 IMAD.MOV R69, RZ, RZ, -R69 ;  /* 0x000000ffff45c224 */ /* 0x000fe200078e0a45 */
[C---:B------:R-:W-:Y:S01]  /*bab0*/  ISETP.GT.U32.AND P4, PT, R8.reuse, R76, PT ;  /* 0x0000004c0800720c */ /* 0x040fe20003f84070 */
[----:B------:R-:W3:Y:S01]  /*bac0*/  LDL R118, [R1+0x2514] ;  /* 0x0025140001767983 */ /* 0x000ee20000100800 */
[----:B------:R-:W-:Y:S02]  /*bad0*/  @!P2 IADD3 R71, -R71, RZ, RZ ;  /* 0x000000ff4747a210 */ /* 0x000fe40007ffe1ff */
[C---:B------:R-:W-:Y:S01]  /*bae0*/  ISETP.GT.U32.AND P2, PT, R8.reuse, R73, PT ;  /* 0x000000490800720c */ /* 0x040fe20003f44070 */
[----:B------:R-:W4:Y:S01]  /*baf0*/  LDL R159, [R1+0x2530] ;  /* 0x00253000019f7983 */ /* 0x000f220000100800 */
[----:B------:R-:W-:-:S02]  /*bb00*/  ISETP.GT.U32.AND P3, PT, R8, R72, PT ;  /* 0x000000480800720c */ /* 0x000fc40003f64070 */
[C---:B------:R-:W-:Y:S01]  /*bb10*/  ISETP.GT.U32.AND P6, PT, R8.reuse, R75, PT ;  /* 0x0000004b0800720c */ /* 0x040fe20003fc4070 */
[----:B------:R-:W-:Y:S01]  /*bb20*/  @!P5 IMAD.MOV R70, RZ, RZ, -R70 ;  /* 0x000000ffff46d224 */ /* 0x000fe200078e0a46 */
[----:B------:R-:W-:Y:S01]  /*bb30*/  ISETP.GT.U32.AND P5, PT, R8, R77, PT ;  /* 0x0000004d0800720c */ /* 0x000fe20003fa4070 */
[--C-:B------:R-:W-:Y:S01]  /*bb40*/  @!P0 IMAD.IADD R151, R151, 0x1, -R8.reuse ;  /* 0x0000000197978824 */ /* 0x100fe200078e0a08 */
[----:B------:R-:W-:Y:S01]  /*bb50*/  @!P1 IADD3 R74, R74, -R8, RZ ;  /* 0x800000084a4a9210 */ /* 0x000fe20007ffe0ff */
[--C-:B------:R-:W-:Y:S01]  /*bb60*/  @!P4 IMAD.IADD R76, R76, 0x1, -R8.reuse ;  /* 0x000000014c4cc824 */ /* 0x100fe200078e0a08 */
[C---:B------:R-:W-:Y:S01]  /*bb70*/  ISETP.GT.U32.AND P0, PT, R8.reuse, R78, PT ;  /* 0x0000004e0800720c */ /* 0x040fe20003f04070 */
[----:B------:R-:W3:Y:S01]  /*bb80*/  LDL R251, [R1+0x2494] ;  /* 0x0024940001fb7983 */ /* 0x000ee20000100800 */
[C---:B------:R-:W-:Y:S01]  /*bb90*/  ISETP.GT.U32.AND P1, PT, R8.reuse, R80, PT ;  /* 0x000000500800720c */ /* 0x040fe20003f24070 */
[--C-:B------:R-:W-:Y:S01]  /*bba0*/  @!P2 IMAD.IADD R73, R73, 0x1, -R8.reuse ;  /* 0x000000014949a824 */ /* 0x100fe200078e0a08 */
[----:B------:R-:W-:Y:S01]  /*bbb0*/  ISETP.GT.U32.AND P4, PT, R8, R152, PT ;  /* 0x000000980800720c */ /* 0x000fe20003f84070 */
[--C-:B------:R-:W-:Y:S01]  /*bbc0*/  @!P3 IMAD.IADD R72, R72, 0x1, -R8.reuse ;  /* 0x000000014848b824 */ /* 0x100fe200078e0a08 */
[----:B------:R-:W-:Y:S01]  /*bbd0*/  ISETP.GT.U32.AND P2, PT, R8, R79, PT ;  /* 0x0000004f0800720c */ /* 0x000fe20003f44070 */
[----:B------:R-:W-:Y:S01]  /*bbe0*/  @!P6 IMAD.IADD R75, R75, 0x1, -R8 ;  /* 0x000000014b4be824 */ /* 0x000fe200078e0a08 */
[----:B------:R-:W3:Y:S04]  /*bbf0*/  LDL R250, [R1+0x24d8] ;  /* 0x0024d80001fa7983 */ /* 0x000ee80000100800 */
[----:B------:R-:W3:Y:S01]  /*bc00*/  LDL R8, [R1+0x24fc] ;  /* 0x0024fc0001087983 */ /* 0x000ee20000100800 */
[----:B--2---:R-:W-:-:S02]  /*bc10*/  ISETP.GE.AND P3, PT, R125, RZ, PT ;  /* 0x000000ff7d00720c */ /* 0x004fc40003f66270 */
[----:B------:R-:W-:-:S11]  /*bc20*/  IABS R125, R128 ;  /* 0x00000080007d7213 */ /* 0x000fd60000000000 */
[----:B------:R-:W-:Y:S01]  /*bc30*/  @!P3 IMAD.MOV R72, RZ, RZ, -R72 ;  /* 0x000000ffff48b224 */ /* 0x000fe200078e0a48 */
[----:B---3--:R-:W-:Y:S02]  /*bc40*/  ISETP.GE.AND P6, PT, R8, RZ, PT ;  /* 0x000000ff0800720c */ /* 0x008fe40003fc6270 */
[----:B------:R-:W-:-:S04]  /*bc50*/  IABS R8, c[0x0][0x17c] ;  /* 0x00005f0000087a13 */ /* 0x000fc80000000000 */
[-C--:B------:R-:W-:Y:S02]  /*bc60*/  @!P5 IADD3 R77, R77, -R8.reuse, RZ ;  /* 0x800000084d4dd210 */ /* 0x080fe40007ffe0ff */
[----:B------:R-:W-:Y:S01]  /*bc70*/  ISETP.GT.U32.AND P5, PT, R8, R81, PT ;  /* 0x000000510800720c */ /* 0x000fe20003fa4070 */
[--C-:B------:R-:W-:Y:S01]  /*bc80*/  @!P0 IMAD.IADD R78, R78, 0x1, -R8.reuse ;  /* 0x000000014e4e8824 */ /* 0x100fe200078e0a08 */
[----:B------:R-:W-:Y:S01]  /*bc90*/  ISETP.GE.AND P0, PT, R118, RZ, PT ;  /* 0x000000ff7600720c */ /* 0x000fe20003f06270 */
[--C-:B------:R-:W-:Y:S01]  /*bca0*/  @!P1 IMAD.IADD R80, R80, 0x1, -R8.reuse ;  /* 0x0000000150509824 */ /* 0x100fe200078e0a08 */
[----:B----4-:R-:W-:Y:S01]  /*bcb0*/  ISETP.GE.AND P1, PT, R159, RZ, PT ;  /* 0x000000ff9f00720c */ /* 0x010fe20003f26270 */
[----:B------:R-:W-:Y:S01]  /*bcc0*/  @!P4 IMAD.IADD R152, R152, 0x1, -R8 ;  /* 0x000000019898c824 */ /* 0x000fe200078e0a08 */
[----:B------:R-:W-:Y:S02]  /*bcd0*/  ISETP.GE.AND P4, PT, R251, RZ, PT ;  /* 0x000000fffb00720c */ /* 0x000fe40003f86270 */
[----:B------:R-:W-:-:S02]  /*bce0*/  @!P2 IADD3 R79, R79, -R8, RZ ;  /* 0x800000084f4fa210 */ /* 0x000fc40007ffe0ff */
[----:B------:R-:W-:-:S03]  /*bcf0*/  @!P6 IADD3 R151, -R151, RZ, RZ ;  /* 0x000000ff9797e210 */ /* 0x000fc60007ffe1ff */
[----:B------:R-:W-:Y:S01]  /*bd00*/  @!P5 IMAD.IADD R81, R81, 0x1, -R8 ;  /* 0x000000015151d824 */ /* 0x000fe200078e0a08 */
[----:B------:R-:W-:Y:S01]  /*bd10*/  ISETP.GE.AND P2, PT, R250, RZ, PT ;  /* 0x000000fffa00720c */ /* 0x000fe20003f46270 */
[----:B------:R-:W-:Y:S01]  /*bd20*/  @!P0 IMAD.MOV R74, RZ, RZ, -R74 ;  /* 0x000000ffff4a8224 */ /* 0x000fe200078e0a4a */
[C---:B------:R-:W-:Y:S01]  /*bd30*/  ISETP.GT.U32.AND P3, PT, R8.reuse, R77, PT ;  /* 0x0000004d0800720c */ /* 0x040fe20003f64070 */
[----:B------:R-:W-:Y:S01]  /*bd40*/  @!P1 IMAD.MOV R76, RZ, RZ, -R76 ;  /* 0x000000ffff4c9224 */ /* 0x000fe200078e0a4c */
[C---:B------:R-:W-:Y:S01]  /*bd50*/  ISETP.GT.U32.AND P5, PT, R8.reuse, R78, PT ;  /* 0x0000004e0800720c */ /* 0x040fe20003fa4070 */
[----:B------:R-:W-:Y:S01]  /*bd60*/  @!P4 IMAD.MOV R73, RZ, RZ, -R73 ;  /* 0x000000ffff49c224 */ /* 0x000fe200078e0a49 */
[C---:B------:R-:W-:Y:S01]  /*bd70*/  ISETP.GT.U32.AND P0, PT, R8.reuse, R80, PT ;  /* 0x000000500800720c */ /* 0x040fe20003f04070 */
[----:B------:R-:W-:Y:S01]  /*bd80*/  IMAD.HI.U32 R118, R249, R125, RZ ;  /* 0x0000007df9767227 */ /* 0x000fe200078e00ff */
[C---:B------:R-:W-:Y:S01]  /*bd90*/  ISETP.GT.U32.AND P1, PT, R8.reuse, R152, PT ;  /* 0x000000980800720c */ /* 0x040fe20003f24070 */
[----:B------:R-:W2:Y:S01]  /*bda0*/  LDL R159, [R1+0x2490] ;  /* 0x00249000019f7983 */ /* 0x000ea20000100800 */
[----:B------:R-:W-:-:S02]  /*bdb0*/  ISETP.GT.U32.AND P6, PT, R8, R79, PT ;  /* 0x0000004f0800720c */ /* 0x000fc40003fc4070 */
[C---:B------:R-:W-:Y:S01]  /*bdc0*/  ISETP.GT.U32.AND P4, PT, R8.reuse, R81, PT ;  /* 0x000000510800720c */ /* 0x040fe20003f84070 */
[----:B------:R-:W-:Y:S01]  /*bdd0*/  IMAD.MOV R118, RZ, RZ, -R118 ;  /* 0x000000ffff767224 */ /* 0x000fe200078e0a76 */
[----:B------:R-:W-:Y:S01]  /*bde0*/  @!P2 IADD3 R75, -R75, RZ, RZ ;  /* 0x000000ff4b4ba210 */ /* 0x000fe20007ffe1ff */
[--C-:B------:R-:W-:Y:S01]  /*bdf0*/  @!P3 IMAD.IADD R77, R77, 0x1, -R8.reuse ;  /* 0x000000014d4db824 */ /* 0x100fe200078e0a08 */
[----:B------:R-:W-:Y:S01]  /*be00*/  ISETP.GT.U32.AND P2, PT, R8, R82, PT ;  /* 0x000000520800720c */ /* 0x000fe20003f44070 */
[--C-:B------:R-:W-:Y:S01]  /*be10*/  @!P5 IMAD.IADD R78, R78, 0x1, -R8.reuse ;  /* 0x000000014e4ed824 */ /* 0x100fe200078e0a08 */
[----:B------:R-:W-:Y:S01]  /*be20*/  ISETP.GT.U32.AND P3, PT, R8, R84, PT ;  /* 0x000000540800720c */ /* 0x000fe20003f64070 */
[--C-:B------:R-:W-:Y:S01]  /*be30*/  @!P0 IMAD.IADD R80, R80, 0x1, -R8.reuse ;  /* 0x0000000150508824 */ /* 0x100fe200078e0a08 */
[C---:B------:R-:W-:Y:S01]  /*be40*/  ISETP.GT.U32.AND P5, PT, R8.reuse, R83, PT ;  /* 0x000000530800720c */ /* 0x040fe20003fa4070 */
[----:B------:R-:W-:Y:S01]  /*be50*/  IMAD R125, R8, R118, R125 ;  /* 0x00000076087d7224 */ /* 0x000fe200078e027d */
[----:B------:R-:W-:Y:S01]  /*be60*/  @!P1 IADD3 R152, R152, -R8, RZ ;  /* 0x8000000898989210 */ /* 0x000fe20007ffe0ff */
[--C-:B------:R-:W-:Y:S01]  /*be70*/  @!P6 IMAD.IADD R79, R79, 0x1, -R8.reuse ;  /* 0x000000014f4fe824 */ /* 0x100fe200078e0a08 */
[C---:B------:R-:W-:Y:S01]  /*be80*/  ISETP.GT.U32.AND P0, PT, R8.reuse, R85, PT ;  /* 0x000000550800720c */ /* 0x040fe20003f04070 */
[----:B------:R-:W-:Y:S01]  /*be90*/  @!P4 IMAD.IADD R81, R81, 0x1, -R8 ;  /* 0x000000015151c824 */ /* 0x000fe200078e0a08 */
[C---:B------:R-:W-:Y:S01]  /*bea0*/  ISETP.GT.U32.AND P1, PT, R8.reuse, R86, PT ;  /* 0x000000560800720c */ /* 0x040fe20003f24070 */
[----:B------:R-:W3:Y:S01]  /*beb0*/  LDL R251, [R1+0x24d0] ;  /* 0x0024d00001fb7983 */ /* 0x000ee20000100800 */
[----:B------:R-:W-:-:S03]  /*bec0*/  ISETP.GT.U32.AND P6, PT, R8, R153, PT ;  /* 0x000000990800720c */ /* 0x000fc60003fc4070 */
[----:B------:R-:W4:Y:S04]  /*bed0*/  LDL R8, [R1+0x24f4] ;  /* 0x0024f40001087983 */ /* 0x000f280000100800 */
[----:B------:R-:W2:Y:S04]  /*bee0*/  LDL R118, [R1+0x252c] ;  /* 0x00252c0001767983 */ /* 0x000ea80000100800 */
[----:B------:R-:W2:Y:S01]  /*bef0*/  LDL R250, [R1+0x24cc] ;  /* 0x0024cc0001fa7983 */ /* 0x000ea20000100800 */
[----:B----4-:R-:W-:Y:S02]  /*bf00*/  ISETP.GE.AND P4, PT, R8, RZ, PT ;  /* 0x000000ff0800720c */ /* 0x010fe40003f86270 */
[----:B------:R-:W-:-:S05]  /*bf10*/  IABS R8, c[0x0][0x17c] ;  /* 0x00005f0000087a13 */ /* 0x000fca0000000000 */
[----:B------:R-:W-:Y:S02]  /*bf20*/  @!P2 IMAD.IADD R82, R82, 0x1, -R8 ;  /* 0x000000015252a824 */ /* 0x000fe400078e0a08 */
[----:B------:R-:W4:Y:S04]  /*bf30*/  LDL R8, [R1+0x2510] ;  /* 0x0025100001087983 */ /* 0x000f280000100800 */
[----:B------:R-:W-:Y:S01]  /*bf40*/  @!P4 IMAD.MOV R77, RZ, RZ, -R77 ;  /* 0x000000ffff4dc224 */ /* 0x000fe200078e0a4d */
[----:B----4-:R-:W-:Y:S02]  /*bf50*/  ISETP.GE.AND P2, PT, R8, RZ, PT ;  /* 0x000000ff0800720c */ /* 0x010fe40003f46270 */
[----:B------:R-:W-:-:S04]  /*bf60*/  IABS R8, c[0x0][0x17c] ;  /* 0x00005f0000087a13 */ /* 0x000fc80000000000 */
[-C--:B------:R-:W-:Y:S01]  /*bf70*/  @!P3 IADD3 R84, R84, -R8.reuse, RZ ;  /* 0x800000085454b210 */ /* 0x080fe20007ffe0ff */
[--C-:B------:R-:W-:Y:S01]  /*bf80*/  @!P5 IMAD.IADD R83, R83, 0x1, -R8.reuse ;  /* 0x000000015353d824 */ /* 0x100fe200078e0a08 */
[----:B--2---:R-:W-:Y:S01]  /*bf90*/  ISETP.GE.AND P3, PT, R118, RZ, PT ;  /* 0x000000ff7600720c */ /* 0x004fe20003f66270 */
[--C-:B------:R-:W-:Y:S01]  /*bfa0*/  @!P0 IMAD.IADD R85, R85, 0x1, -R8.reuse ;  /* 0x0000000155558824 */ /* 0x100fe200078e0a08 */
[----:B------:R-:W-:Y:S01]  /*bfb0*/  ISETP.GE.AND P5, PT, R159, RZ, PT ;  /* 0x000000ff9f00720c */ /* 0x000fe20003fa6270 */
[----:B------:R-:W-:Y:S01]  /*bfc0*/  @!P1 IMAD.IADD R86, R86, 0x1, -R8 ;  /* 0x0000000156569824 */ /* 0x000fe200078e0a08 */
[----:B---3--:R-:W-:Y:S01]  /*bfd0*/  ISETP.GE.AND P0, PT, R251, RZ, PT ;  /* 0x000000fffb00720c */ /* 0x008fe20003f06270 */
[----:B------:R-:W-:Y:S01]  /*bfe0*/  @!P2 IMAD.MOV R78, RZ, RZ, -R78 ;  /* 0x000000ffff4ea224 */ /* 0x000fe200078e0a4e */
[----:B------:R-:W-:Y:S01]  /*bff0*/  @!P6 IADD3 R153, R153, -R8, RZ ;  /* 0x800000089999e210 */ /* 0x000fe20007ffe0ff */
[----:B------:R-:W2:Y:S01]  /*c000*/  LDL R118, [R1+0x2488] ;  /* 0x0024880001767983 */ /* 0x000ea20000100800 */
[----:B------:R-:W-:-:S02]  /*c010*/  ISETP.GE.AND P1, PT, R250, RZ, PT ;  /* 0x000000fffa00720c */ /* 0x000fc40003f26270 */
[C---:B------:R-:W-:Y:S01]  /*c020*/  ISETP.GT.U32.AND P4, PT, R8.reuse, R82, PT ;  /* 0x000000520800720c */ /* 0x040fe20003f84070 */
[----:B------:R-:W3:Y:S01]  /*c030*/  LDL R159, [R1+0x240c] ;  /* 0x00240c00019f7983 */ /* 0x000ee20000100800 */
[C---:B------:R-:W-:Y:S01]  /*c040*/  ISETP.GT.U32.AND P2, PT, R8.reuse, R84, PT ;  /* 0x000000540800720c */ /* 0x040fe20003f44070 */
[----:B------:R-:W-:Y:S01]  /*c050*/  @!P3 IMAD.MOV R80, RZ, RZ, -R80 ;  /* 0x000000ffff50b224 */ /* 0x000fe200078e0a50 */
[----:B------:R-:W-:Y:S01]  /*c060*/  ISETP.GT.U32.AND P3, PT, R8, R83, PT ;  /* 0x000000530800720c */ /* 0x000fe20003f64070 */
[----:B------:R-:W4:Y:S01]  /*c070*/  LDL R250, [R1+0x23f8] ;  /* 0x0023f80001fa7983 */ /* 0x000f220000100800 */
[----:B------:R-:W-:Y:S01]  /*c080*/  @!P5 IADD3 R152, -R152, RZ, RZ ;  /* 0x000000ff9898d210 */ /* 0x000fe20007ffe1ff */
[----:B------:R-:W-:Y:S01]  /*c090*/  @!P0 IMAD.MOV R79, RZ, RZ, -R79 ;  /* 0x000000ffff4f8224 */ /* 0x000fe200078e0a4f */
[C---:B------:R-:W-:Y:S02]  /*c0a0*/  ISETP.GT.U32.AND P5, PT, R8.reuse, R85, PT ;  /* 0x000000550800720c */ /* 0x040fe40003fa4070 */
[----:B------:R-:W-:-:S02]  /*c0b0*/  ISETP.GT.U32.AND P0, PT, R8, R86, PT ;  /* 0x000000560800720c */ /* 0x000fc40003f04070 */
[----:B------:R-:W-:Y:S02]  /*c0c0*/  ISETP.GT.U32.AND P6, PT, R8, R153, PT ;  /* 0x000000990800720c */ /* 0x000fe40003fc4070 */
[----:B------:R-:W-:Y:S01]  /*c0d0*/  IADD3 R251, R106, 0xfd, RZ ;  /* 0x000000fd6afb7810 */ /* 0x000fe20007ffe0ff */
[----:B------:R-:W-:Y:S01]  /*c0e0*/  @!P1 IMAD.MOV R81, RZ, RZ, -R81 ;  /* 0x000000ffff519224 */ /* 0x000fe200078e0a51 */
[----:B------:R-:W-:Y:S01]  /*c0f0*/  @!P2 IADD3 R84, R84, -R8, RZ ;  /* 0x800000085454a210 */ /* 0x000fe20007ffe0ff */
[--C-:B------:R-:W-:Y:S01]  /*c100*/  @!P4 IMAD.IADD R82, R82, 0x1, -R8.reuse ;  /* 0x000000015252c824 */ /* 0x100fe200078e0a08 */
[C---:B------:R-:W-:Y:S01]  /*c110*/  ISETP.GT.U32.AND P1, PT, R8.reuse, R88, PT ;  /* 0x000000580800720c */ /* 0x040fe20003f24070 */
[--C-:B------:R-:W-:Y:S01]  /*c120*/  @!P3 IMAD.IADD R83, R83, 0x1, -R8.reuse ;  /* 0x000000015353b824 */ /* 0x100fe200078e0a08 */
[----:B------:R-:W-:Y:S01]  /*c130*/  STL [R1+0x2200], R251 ;  /* 0x002200fb01007387 */ /* 0x000fe20000100800 */
[--C-:B------:R-:W-:Y:S01]  /*c140*/  @!P5 IMAD.IADD R85, R85, 0x1, -R8.reuse ;  /* 0x000000015555d824 */ /* 0x100fe200078e0a08 */
[----:B------:R-:W-:Y:S01]  /*c150*/  ISETP.GT.U32.AND P4, PT, R8, R87, PT ;  /* 0x000000570800720c */ /* 0x000fe20003f84070 */
[----:B------:R-:W-:Y:S01]  /*c160*/  @!P0 IMAD.IADD R86, R86, 0x1, -R8 ;  /* 0x0000000156568824 */ /* 0x000fe200078e0a08 */
[----:B------:R-:W-:-:S02]  /*c170*/  ISETP.GT.U32.AND P2, PT, R8, R89, PT ;  /* 0x000000590800720c */ /* 0x000fc40003f44070 */
[C---:B------:R-:W-:Y:S02]  /*c180*/  ISETP.GT.U32.AND P3, PT, R8.reuse, R90, PT ;  /* 0x0000005a0800720c */ /* 0x040fe40003f64070 */
[C---:B------:R-:W-:Y:S02]  /*c190*/  ISETP.GT.U32.AND P5, PT, R8.reuse, R92, PT ;  /* 0x0000005c0800720c */ /* 0x040fe40003fa4070 */
[----:B------:R-:W-:Y:S02]  /*c1a0*/  ISETP.GT.U32.AND P0, PT, R8, R91, PT ;  /* 0x0000005b0800720c */ /* 0x000fe40003f04070 */
[----:B------:R-:W-:Y:S02]  /*c1b0*/  @!P6 IADD3 R153, R153, -R8, RZ ;  /* 0x800000089999e210 */ /* 0x000fe40007ffe0ff */
[----:B------:R-:W2:Y:S02]  /*c1c0*/  LDL R8, [R1+0x24c8] ;  /* 0x0024c80001087983 */ /* 0x000ea40000100800 */
[----:B--2---:R-:W-:-:S02]  /*c1d0*/  ISETP.GE.AND P6, PT, R8, RZ, PT ;  /* 0x000000ff0800720c */ /* 0x004fc40003fc6270 */
[----:B------:R-:W-:-:S05]  /*c1e0*/  IABS R8, c[0x0][0x17c] ;  /* 0x00005f0000087a13 */ /* 0x000fca0000000000 */
[--C-:B------:R-:W-:Y:S02]  /*c1f0*/  @!P1 IMAD.IADD R88, R88, 0x1, -R8.reuse ;  /* 0x0000000158589824 */ /* 0x100fe400078e0a08 */
[----:B------:R-:W-:Y:S02]  /*c200*/  @!P4 IMAD.IADD R87, R87, 0x1, -R8 ;  /* 0x000000015757c824 */ /* 0x000fe400078e0a08 */
[----:B------:R-:W2:Y:S02]  /*c210*/  LDL R8, [R1+0x2424] ;  /* 0x0024240001087983 */ /* 0x000ea40000100800 */
[----:B--2---:R-:W-:Y:S02]  /*c220*/  ISETP.GE.AND P4, PT, R8, RZ, PT ;  /* 0x000000ff0800720c */ /* 0x004fe40003f86270 */
[----:B------:R-:W-:-:S05]  /*c230*/  IABS R8, c[0x0][0x17c] ;  /* 0x00005f0000087a13 */ /* 0x000fca0000000000 */
[----:B------:R-:W-:Y:S02]  /*c240*/  @!P2 IMAD.IADD R89, R89, 0x1, -R8 ;  /* 0x000000015959a824 */ /* 0x000fe400078e0a08 */
[----:B------:R-:W2:Y:S01]  /*c250*/  LDL R8, [R1+0x2410] ;  /* 0x0024100001087983 */ /* 0x000ea20000100800 */
[----:B------:R-:W-:Y:S01]  /*c260*/  ISETP.GE.AND P1, PT, R118, RZ, PT ;  /* 0x000000ff7600720c */ /* 0x000fe20003f26270 */
[----:B------:R-:W-:Y:S02]  /*c270*/  @!P6 IMAD.MOV R82, RZ, RZ, -R82 ;  /* 0x000000ffff52e224 */ /* 0x000fe400078e0a52 */
[----:B------:R-:W-:Y:S01]  /*c280*/  @!P4 IMAD.MOV R83, RZ, RZ, -R83 ;  /* 0x000000ffff53c224 */ /* 0x000fe200078e0a53 */
[----:B------:R-:W3:Y:S09]  /*c290*/  LDL R118, [R1+0x23f0] ;  /* 0x0023f00001767983 */ /* 0x000ef20000100800 */
[----:B------:R-:W-:-:S02]  /*c2a0*/  @!P1 IADD3 R84, -R84, RZ, RZ ;  /* 0x000000ff54549210 */ /* 0x000fc40007ffe1ff */
[----:B--2---:R-:W-:Y:S02]  /*c2b0*/  ISETP.GE.AND P2, PT, R8, RZ, PT ;  /* 0x000000ff0800720c */ /* 0x004fe40003f46270 */
[----:B------:R-:W-:-:S04]  /*c2c0*/  IABS R8, c[0x0][0x17c] ;  /* 0x00005f0000087a13 */ /* 0x000fc80000000000 */
[----:B------:R-:W-:Y:S02]  /*c2d0*/  @!P3 IADD3 R90, R90, -R8, RZ ;  /* 0x800000085a5ab210 */ /* 0x000fe40007ffe0ff */
[----:B---3--:R-:W-:Y:S01]  /*c2e0*/  ISETP.GE.AND P3, PT, R159, RZ, PT ;  /* 0x000000ff9f00720c */ /* 0x008fe20003f66270 */
[--C-:B------:R-:W-:Y:S02]  /*c2f0*/  @!P5 IMAD.IADD R92, R92, 0x1, -R8.reuse ;  /* 0x000000015c5cd824 */ /* 0x100fe400078e0a08 */
[----:B------:R-:W-:Y:S01]  /*c300*/  @!P0 IMAD.IADD R91, R91, 0x1, -R8 ;  /* 0x000000015b5b8824 */ /* 0x000fe200078e0a08 */
[----:B----4-:R-:W-:Y:S01]  /*c310*/  ISETP.GE.AND P5, PT, R250, RZ, PT ;  /* 0x000000fffa00720c */ /* 0x010fe20003fa6270 */
[----:B------:R-:W-:Y:S01]  /*c320*/  @!P2 IMAD.MOV R85, RZ, RZ, -R85 ;  /* 0x000000ffff55a224 */ /* 0x000fe200078e0a55 */
[C---:B------:R-:W-:Y:S01]  /*c330*/  ISETP.GT.U32.AND P1, PT, R8.reuse, R87, PT ;  /* 0x000000570800720c */ /* 0x040fe20003f24070 */
[----:B------:R-:W2:Y:S01]  /*c340*/  LDL R250, [R1+0x23d4] ;  /* 0x0023d40001fa7983 */ /* 0x000ea20000100800 */
[----:B------:R-:W-:-:S02]  /*c350*/  ISETP.GT.U32.AND P4, PT, R8, R89, PT ;  /* 0x000000590800720c */ /* 0x000fc40003f84070 */
[C---:B------:R-:W-:Y:S01]  /*c360*/  ISETP.GT.U32.AND P2, PT, R8.reuse, R90, PT ;  /* 0x0000005a0800720c */ /* 0x040fe20003f44070 */
[----:B------:R-:W3:Y:S01]  /*c370*/  LDL R159, [R1+0x23c8] ;  /* 0x0023c800019f7983 */ /* 0x000ee20000100800 */
[C---:B------:R-:W-:Y:S01]  /*c380*/  ISETP.GT.U32.AND P6, PT, R8.reuse, R92, PT ;  /* 0x0000005c0800720c */ /* 0x040fe20003fc4070 */
[----:B------:R-:W-:Y:S01]  /*c390*/  @!P3 IMAD.MOV R86, RZ, RZ, -R86 ;  /* 0x000000ffff56b224 */ /* 0x000fe200078e0a56 */
[C---:B------:R-:W-:Y:S02]  /*c3a0*/  ISETP.GT.U32.AND P0, PT, R8.reuse, R88, PT ;  /* 0x000000580800720c */ /* 0x040fe40003f04070 */
[C---:B------:R-:W-:Y:S02]  /*c3b0*/  ISETP.GT.U32.AND P3, PT, R8.reuse, R91, PT ;  /* 0x0000005b0800720c */ /* 0x040fe40003f64070 */
[----:B------:R-:W-:Y:S01]  /*c3c0*/  @!P5 IADD3 R153, -R153, RZ, RZ ;  /* 0x000000ff9999d210 */ /* 0x000fe20007ffe1ff */
[--C-:B------:R-:W-:Y:S01]  /*c3d0*/  @!P1 IMAD.IADD R87, R87, 0x1, -R8.reuse ;  /* 0x0000000157579824 */ /* 0x100fe200078e0a08 */
[C---:B------:R-:W-:Y:S01]  /*c3e0*/  ISETP.GT.U32.AND P5, PT, R8.reuse, R93, PT ;  /* 0x0000005d0800720c */ /* 0x040fe20003fa4070 */
[----:B------:R-:W-:Y:S01]  /*c3f0*/  @!P4 IMAD.IADD R89, R89, 0x1, -R8 ;  /* 0x000000015959c824 */ /* 0x000fe200078e0a08 */
[----:B------:R-:W-:-:S02]  /*c400*/  ISETP.GT.U32.AND P1, PT, R8, R154, PT ;  /* 0x0000009a0800720c */ /* 0x000fc40003f24070 */
[----:B------:R-:W-:Y:S01]  /*c410*/  @!P2 IADD3 R90, R90, -R8, RZ ;  /* 0x800000085a5aa210 */ /* 0x000fe20007ffe0ff */
[--C-:B------:R-:W-:Y:S01]  /*c420*/  @!P6 IMAD.IADD R92, R92, 0x1, -R8.reuse ;  /* 0x000000015c5ce824 */ /* 0x100fe200078e0a08 */
[----:B------:R-:W-:Y:S01]  /*c430*/  ISETP.GT.U32.AND P4, PT, R8, R94, PT ;  /* 0x0000005e0800720c */ /* 0x000fe20003f84070 */
[--C-:B------:R-:W-:Y:S01]  /*c440*/  @!P0 IMAD.IADD R88, R88, 0x1, -R8.reuse ;  /* 0x0000000158588824 */ /* 0x100fe200078e0a08 */
[C---:B------:R-:W-:Y:S01]  /*c450*/  ISETP.GT.U32.AND P2, PT, R8.reuse, R96, PT ;  /* 0x000000600800720c */ /* 0x040fe20003f44070 */
[----:B------:R-:W-:Y:S01]  /*c460*/  @!P3 IMAD.IADD R91, R91, 0x1, -R8 ;  /* 0x000000015b5bb824 */ /* 0x000fe200078e0a08 */
[----:B------:R-:W-:Y:S02]  /*c470*/  ISETP.GT.U32.AND P6, PT, R8, R95, PT ;  /* 0x0000005f0800720c */ /* 0x000fe40003fc4070 */
[----:B------:R-:W4:Y:S02]  /*c480*/  LDL R8, [R1+0x23dc] ;  /* 0x0023dc0001087983 */ /* 0x000f240000100800 */
[----:B----4-:R-:W-:-:S02]  /*c490*/  ISETP.GE.AND P3, PT, R8, RZ, PT ;  /* 0x000000ff0800720c */ /* 0x010fc40003f66270 */
[----:B------:R-:W-:-:S04]  /*c4a0*/  IABS R8, c[0x0][0x17c] ;  /* 0x00005f0000087a13 */ /* 0x000fc80000000000 */
[----:B------:R-:W-:Y:S01]  /*c4b0*/  @!P1 IADD3 R154, R154, -R8, RZ ;  /* 0x800000089a9a9210 */ /* 0x000fe20007ffe0ff */
[----:B------:R-:W-:Y:S01]  /*c4c0*/  @!P5 IMAD.IADD R93, R93, 0x1, -R8 ;  /* 0x000000015d5dd824 */ /* 0x000fe200078e0a08 */
[----:B------:R-:W-:Y:S02]  /*c4d0*/  ISETP.GT.U32.AND P5, PT, R8, R97, PT ;  /* 0x000000610800720c */ /* 0x000fe40003fa4070 */
[----:B------:R-:W4:Y:S02]  /*c4e0*/  LDL R8, [R1+0x23d8] ;  /* 0x0023d80001087983 */ /* 0x000f240000100800 */
[----:B----4-:R-:W-:Y:S02]  /*c4f0*/  ISETP.GE.AND P1, PT, R8, RZ, PT ;  /* 0x000000ff0800720c */ /* 0x010fe40003f26270 */
[----:B------:R-:W-:-:S05]  /*c500*/  IABS R8, c[0x0][0x17c] ;  /* 0x00005f0000087a13 */ /* 0x000fca0000000000 */
[--C-:B------:R-:W-:Y:S02]  /*c510*/  @!P4 IMAD.IADD R94, R94, 0x1, -R8.reuse ;  /* 0x000000015e5ec824 */ /* 0x100fe400078e0a08 */
[----:B------:R-:W-:Y:S02]  /*c520*/  @!P2 IMAD.IADD R96, R96, 0x1, -R8 ;  /* 0x000000016060a824 */ /* 0x000fe400078e0a08 */
[----:B------:R-:W4:Y:S01]  /*c530*/  LDL R8, [R1+0x23d0] ;  /* 0x0023d00001087983 */ /* 0x000f220000100800 */
[----:B------:R-:W-:Y:S02]  /*c540*/  ISETP.GE.AND P0, PT, R118, RZ, PT ;  /* 0x000000ff7600720c */ /* 0x000fe40003f06270 */
[----:B--2---:R-:W-:Y:S01]  /*c550*/  ISETP.GE.AND P4, PT, R250, RZ, PT ;  /* 0x000000fffa00720c */ /* 0x004fe20003f86270 */
[----:B------:R-:W-:Y:S01]  /*c560*/  @!P3 IMAD.MOV R87, RZ, RZ, -R87 ;  /* 0x000000ffff57b224 */ /* 0x000fe200078e0a57 */
[----:B------:R-:W-:Y:S02]  /*c570*/  IABS R118, R251 ;  /* 0x000000fb00767213 */ /* 0x000fe40000000000 */
[----:B------:R-:W-:-:S07]  /*c580*/  @!P1 IADD3 R89, -R89, RZ, RZ ;  /* 0x000000ff59599210 */ /* 0x000fce0007ffe1ff */
[----:B------:R-:W-:Y:S02]  /*c590*/  @!P0 IMAD.MOV R88, RZ, RZ, -R88 ;  /* 0x000000ffff588224 */ /* 0x000fe400078e0a58 */
[----:B------:R-:W-:Y:S02]  /*c5a0*/  @!P4 IMAD.MOV R90, RZ, RZ, -R90 ;  /* 0x000000ffff5ac224 */ /* 0x000fe400078e0a5a */
[----:B------:R-:W-:-:S05]  /*c5b0*/  IMAD.HI.U32 R250, R249, R118, RZ ;  /* 0x00000076f9fa7227 */ /* 0x000fca00078e00ff */
[----:B------:R-:W-:Y:S02]  /*c5c0*/  IADD3 R250, -R250, RZ, RZ ;  /* 0x000000fffafa7210 */ /* 0x000fe40007ffe1ff */
[----:B----4-:R-:W-:Y:S02]  /*c5d0*/  ISETP.GE.AND P2, PT, R8, RZ, PT ;  /* 0x000000ff0800720c */ /* 0x010fe40003f46270 */
[----:B------:R-:W-:-:S05]  /*c5e0*/  IABS R8, c[0x0][0x17c] ;  /* 0x00005f0000087a13 */ /* 0x000fca0000000000 */
[--C-:B------:R-:W-:Y:S02]  /*c5f0*/  @!P6 IMAD.IADD R95, R95, 0x1, -R8.reuse ;  /* 0x000000015f5fe824 */ /* 0x100fe400078e0a08 */
[----:B------:R-:W-:Y:S01]  /*c600*/  @!P5 IMAD.IADD R97, R97, 0x1, -R8 ;  /* 0x000000016161d824 */ /* 0x000fe200078e0a08 */
[----:B---3--:R-:W-:Y:S02]  /*c610*/  ISETP.GE.AND P6, PT, R159, RZ, PT ;  /* 0x000000ff9f00720c */ /* 0x008fe40003fc6270 */
[C---:B------:R-:W-:Y:S01]  /*c620*/  ISETP.GT.U32.AND P0, PT, R8.reuse, R93, PT ;  /* 0x0000005d0800720c */ /* 0x040fe20003f04070 */
[----:B------:R-:W-:Y:S01]  /*c630*/  @!P2 IMAD.MOV R92, RZ, RZ, -R92 ;  /* 0x000000ffff5ca224 */ /* 0x000fe200078e0a5c */
[C---:B------:R-:W-:Y:S01]  /*c640*/  ISETP.GT.U32.AND P3, PT, R8.reuse, R154, PT ;  /* 0x0000009a0800720c */ /* 0x040fe20003f64070 */
[C---:B------:R-:W-:Y:S01]  /*c650*/  IMAD R118, R8.reuse, R250, R118 ;  /* 0x000000fa08767224 */ /* 0x040fe200078e0276 */
[C---:B------:R-:W-:Y:S01]  /*c660*/  ISETP.GT.U32.AND P1, PT, R8.reuse, R94, PT ;  /* 0x0000005e0800720c */ /* 0x040fe20003f24070 */
[----:B------:R-:W2:Y:S01]  /*c670*/  LDL R159, [R1+0x238c] ;  /* 0x00238c00019f7983 */ /* 0x000ea20000100800 */
[----:B------:R-:W-:-:S02]  /*c680*/  ISETP.GT.U32.AND P4, PT, R8, R96, PT ;  /* 0x000000600800720c */ /* 0x000fc40003f84070 */
[C---:B------:R-:W-:Y:S01]  /*c690*/  ISETP.GT.U32.AND P5, PT, R8.reuse, R95, PT ;  /* 0x0000005f0800720c */ /* 0x040fe20003fa4070 */
[----:B------:R-:W3:Y:S01]  /*c6a0*/  LDL R250, [R1+0x23a4] ;  /* 0x0023a40001fa7983 */ /* 0x000ee20000100800 */
[C---:B------:R-:W-:Y:S01]  /*c6b0*/  ISETP.GT.U32.AND P2, PT, R8.reuse, R97, PT ;  /* 0x000000610800720c */ /* 0x040fe20003f44070 */
[----:B------:R-:W-:Y:S01]  /*c6c0*/  @!P6 IMAD.MOV R91, RZ, RZ, -R91 ;  /* 0x000000ffff5be224 */ /* 0x000fe200078e0a5b */
[----:B------:R-:W-:Y:S02]  /*c6d0*/  ISETP.GT.U32.AND P6, PT, R8, R98, PT ;  /* 0x000000620800720c */ /* 0x000fe40003fc4070 */
[----:B------:R-:W-:Y:S01]  /*c6e0*/  @!P0 IADD3 R93, R93, -R8, RZ ;  /* 0x800000085d5d8210 */ /* 0x000fe20007ffe0ff */
[--C-:B------:R-:W-:Y:S01]  /*c6f0*/  @!P3 IMAD.IADD R154, R154, 0x1, -R8.reuse ;  /* 0x000000019a9ab824 */ /* 0x100fe200078e0a08 */
[----:B------:R-:W-:Y:S01]  /*c700*/  ISETP.GT.U32.AND P0, PT, R8, R100, PT ;  /* 0x000000640800720c */ /* 0x000fe20003f04070 */
[--C-:B------:R-:W-:Y:S01]  /*c710*/  @!P1 IMAD.IADD R94, R94, 0x1, -R8.reuse ;  /* 0x000000015e5e9824 */ /* 0x100fe200078e0a08 */
[----:B------:R-:W-:Y:S01]  /*c720*/  ISETP.GT.U32.AND P3, PT, R8, R99, PT ;  /* 0x000000630800720c */ /* 0x000fe20003f64070 */
[----:B------:R-:W-:Y:S01]  /*c730*/  @!P4 IMAD.IADD R96, R96, 0x1, -R8 ;  /* 0x000000016060c824 */ /* 0x000fe200078e0a08 */
[----:B------:R-:W-:-:S02]  /*c740*/  ISETP.GT.U32.AND P1, PT, R8, R155, PT ;  /* 0x0000009b0800720c */ /* 0x000fc40003f24070 */
[----:B------:R-:W-:Y:S01]  /*c750*/  @!P5 IADD3 R95, R95, -R8, RZ ;  /* 0x800000085f5fd210 */ /* 0x000fe20007ffe0ff */
[----:B------:R-:W-:Y:S01]  /*c760*/  @!P2 IMAD.IADD R97, R97, 0x1, -R8 ;  /* 0x000000016161a824 */ /* 0x000fe200078e0a08 */
[C---:B------:R-:W-:Y:S02]  /*c770*/  ISETP.GT.U32.AND P4, PT, R8.reuse, R101, PT ;  /* 0x000000650800720c */ /* 0x040fe40003f84070 */
[----:B------:R-:W-:Y:S02]  /*c780*/  ISETP.GT.U32.AND P5, PT, R8, R102, PT ;  /* 0x000000660800720c */ /* 0x000fe40003fa4070 */
[----:B------:R-:W4:Y:S02]  /*c790*/  LDL R8, [R1+0x23b4] ;  /* 0x0023b40001087983 */ /* 0x000f240000100800 */
[----:B----4-:R-:W-:Y:S02]  /*c7a0*/  ISETP.GE.AND P2, PT, R8, RZ, PT ;  /* 0x000000ff0800720c */ /* 0x010fe40003f46270 */
[----:B------:R-:W-:-:S05]  /*c7b0*/  IABS R8, c[0x0][0x17c] ;  /* 0x00005f0000087a13 */ /* 0x000fca0000000000 */
[----:B------:R-:W-:Y:S02]  /*c7c0*/  @!P6 IMAD.IADD R98, R98, 0x1, -R8 ;  /* 0x000000016262e824 */ /* 0x000fe400078e0a08 */
[----:B------:R-:W4:Y:S02]  /*c7d0*/  LDL R8, [R1+0x23b0] ;  /* 0x0023b00001087983 */ /* 0x000f240000100800 */
[----:B----4-:R-:W-:Y:S02]  /*c7e0*/  ISETP.GE.AND P6, PT, R8, RZ, PT ;  /* 0x000000ff0800720c */ /* 0x010fe40003fc6270 */
[----:B------:R-:W-:-:S05]  /*c7f0*/  IABS R8, c[0x0][0x17c] ;  /* 0x00005f0000087a13 */ /* 0x000fca0000000000 */
[----:B------:R-:W-:Y:S02]  /*c800*/  @!P0 IMAD.IADD R100, R100, 0x1, -R8 ;  /* 0x0000000164648824 */ /* 0x000fe400078e0a08 */
[----:B------:R-:W4:Y:S02]  /*c810*/  LDL R8, [R1+0x23ac] ;  /* 0x0023ac0001087983 */ /* 0x000f240000100800 */
[----:B----4-:R-:W-:Y:S02]  /*c820*/  ISETP.GE.AND P0, PT, R8, RZ, PT ;  /* 0x000000ff0800720c */ /* 0x010fe40003f06270 */
[----:B------:R-:W-:-:S04]  /*c830*/  IABS R8, c[0x0][0x17c] ;  /* 0x00005f0000087a13 */ /* 0x000fc80000000000 */
[----:B------:R-:W-:Y:S02]  /*c840*/  @!P3 IADD3 R99, R99, -R8, RZ ;  /* 0x800000086363b210 */ /* 0x000fe40007ffe0ff */
[----:B------:R-:W4:Y:S01]  /*c850*/  LDL R8, [R1+0x23a8] ;  /* 0x0023a80001087983 */ /* 0x000f220000100800 */
[----:B------:R-:W-:Y:S01]  /*c860*/  @!P2 IADD3 R93, -R93, RZ, RZ ;  /* 0x000000ff5d5da210 */ /* 0x000fe20007ffe1ff */
[----:B------:R-:W-:-:S03]  /*c870*/  @!P6 IMAD.MOV R154, RZ, RZ, -R154 ;  /* 0x000000ffff9ae224 */ /* 0x000fc600078e0a9a */
[----:B------:R-:W-:Y:S01]  /*c880*/  @!P0 IMAD.MOV R94, RZ, RZ, -R94 ;  /* 0x000000ffff5e8224 */ /* 0x000fe200078e0a5e */
[----:B----4-:R-:W-:Y:S02]  /*c890*/  ISETP.GE.AND P3, PT, R8, RZ, PT ;  /* 0x000000ff0800720c */ /* 0x010fe40003f66270 */
[----:B------:R-:W-:-:S05]  /*c8a0*/  IABS R8, c[0x0][0x17c] ;  /* 0x00005f0000087a13 */ /* 0x000fca0000000000 */
[--C-:B------:R-:W-:Y:S01]  /*c8b0*/  @!P1 IMAD.IADD R155, R155, 0x1, -R8.reuse ;  /* 0x000000019b9b9824 */ /* 0x100fe200078e0a08 */
[----:B---3--:R-:W-:Y:S01]  /*c8c0*/  ISETP.GE.AND P1, PT, R250, RZ, PT ;  /* 0x000000fffa00720c */ /* 0x008fe20003f26270 */
[----:B------:R-:W-:Y:S01]  /*c8d0*/  @!P4 IMAD.IADD R101, R101, 0x1, -R8 ;  /* 0x000000016565c824 */ /* 0x000fe200078e0a08 */
[----:B--2---:R-:W-:Y:S02]  /*c8e0*/  ISETP.GE.AND P4, PT, R159, RZ, PT ;  /* 0x000000ff9f00720c */ /* 0x004fe40003f86270 */
[----:B------:R-:W2:Y:S01]  /*c8f0*/  LDL R159, [R1+0x2360] ;  /* 0x00236000019f7983 */ /* 0x000ea20000100800 */
[----:B------:R-:W-:-:S03]  /*c900*/  IADD3 R250, R106, 0xfe, RZ ;  /* 0x000000fe6afa7810 */ /* 0x000fc60007ffe0ff */
[----:B------:R-:W3:Y:S01]  /*c910*/  LDL.LU R106, [R1+0x2958] ;  /* 0x00295800016a7983 */ /* 0x000ee20000300800 */
[----:B------:R-:W-:Y:S01]  /*c920*/  @!P5 IMAD.IADD R102, R102, 0x1, -R8 ;  /* 0x000000016666d824 */ /* 0x000fe200078e0a08 */
[C---:B------:R-:W-:Y:S01]  /*c930*/  ISETP.GT.U32.AND P2, PT, R8.reuse, R98, PT ;  /* 0x000000620800720c */ /* 0x040fe20003f44070 */
[----:B------:R-:W-:Y:S01]  /*c940*/  @!P3 IMAD.MOV R96, RZ, RZ, -R96 ;  /* 0x000000ffff60b224 */ /* 0x000fe200078e0a60 */
[C---:B------:R-:W-:Y:S02]  /*c950*/  ISETP.GT.U32.AND P5, PT, R8.reuse, R100, PT ;  /* 0x000000640800720c */ /* 0x040fe40003fa4070 */
[----:B------:R-:W-:Y:S02]  /*c960*/  @!P1 IADD3 R95, -R95, RZ, RZ ;  /* 0x000000ff5f5f9210 */ /* 0x000fe40007ffe1ff */
[C---:B------:R-:W-:Y:S02]  /*c970*/  ISETP.GT.U32.AND P0, PT, R8.reuse, R99, PT ;  /* 0x000000630800720c */ /* 0x040fe40003f04070 */
[----:B------:R-:W-:-:S02]  /*c980*/  ISETP.GT.U32.AND P3, PT, R8, R155, PT ;  /* 0x0000009b0800720c */ /* 0x000fc40003f64070 */
[C---:B------:R-:W-:Y:S02]  /*c990*/  ISETP.GT.U32.AND P1, PT, R8.reuse, R101, PT ;  /* 0x000000650800720c */ /* 0x040fe40003f24070 */
[C---:B------:R-:W-:Y:S01]  /*c9a0*/  ISETP.GT.U32.AND P6, PT, R8.reuse, R102, PT ;  /* 0x000000660800720c */ /* 0x040fe20003fc4070 */
[----:B------:R-:W-:Y:S01]  /*c9b0*/  @!P4 IMAD.MOV R97, RZ, RZ, -R97 ;  /* 0x000000ffff61c224 */ /* 0x000fe200078e0a61 */
[----:B------:R-:W-:Y:S01]  /*c9c0*/  ISETP.GT.U32.AND P4, PT, R8, R104, PT ;  /* 0x000000680800720c */ /* 0x000fe20003f84070 */
[--C-:B------:R-:W-:Y:S01]  /*c9d0*/  @!P2 IMAD.IADD R98, R98, 0x1, -R8.reuse ;  /* 0x000000016262a824 */ /* 0x100fe200078e0a08 */
[----:B------:R1:W-:Y:S01]  /*c9e0*/  STL [R1+0x21f0], R250 ;  /* 0x0021f0fa01007387 */ /* 0x0003e20000100800 */
[--C-:B------:R-:W-:Y:S01]  /*c9f0*/  @!P5 IMAD.IADD R100, R100, 0x1, -R8.reuse ;  /* 0x000000016464d824 */ /* 0x100fe200078e0a08 */
[C---:B------:R-:W-:Y:S02]  /*ca00*/  ISETP.GT.U32.AND P2, PT, R8.reuse, R248, PT ;  /* 0x000000f80800720c */ /* 0x040fe40003f44070 */
[----:B------:R-:W-:Y:S01]  /*ca10*/  @!P0 IADD3 R99, R99, -R8, RZ ;  /* 0x8000000863638210 */ /* 0x000fe20007ffe0ff */
[--C-:B------:R-:W-:Y:S01]  /*ca20*/  @!P3 IMAD.IADD R155, R155, 0x1, -R8.reuse ;  /* 0x000000019b9bb824 */ /* 0x100fe200078e0a08 */
[C---:B------:R-:W-:Y:S01]  /*ca30*/  ISETP.GT.U32.AND P5, PT, R8.reuse, R103, PT ;  /* 0x000000670800720c */ /* 0x040fe20003fa4070 */
[--C-:B------:R-:W-:Y:S01]  /*ca40*/  @!P1 IMAD.IADD R101, R101, 0x1, -R8.reuse ;  /* 0x0000000165659824 */ /* 0x100fe200078e0a08 */
[----:B------:R-:W-:Y:S01]  /*ca50*/  ISETP.GT.U32.AND P0, PT, R8, R105, PT ;  /* 0x000000690800720c */ /* 0x000fe20003f04070 */
[----:B------:R-:W-:Y:S01]  /*ca60*/  @!P6 IMAD.IADD R102, R102, 0x1, -R8 ;  /* 0x000000016666e824 */ /* 0x000fe200078e0a08 */
[----:B------:R-:W-:-:S02]  /*ca70*/  ISETP.GT.U32.AND P1, PT, R8, R107, PT ;  /* 0x0000006b0800720c */ /* 0x000fc40003f24070 */
[----:B---3--:R-:W-:Y:S02]  /*ca80*/  ISETP.GT.U32.AND P3, PT, R8, R106, PT ;  /* 0x0000006a0800720c */ /* 0x008fe40003f64070 */
[----:B------:R-:W3:Y:S02]  /*ca90*/  LDL R8, [R1+0x2388] ;  /* 0x0023880001087983 */ /* 0x000ee40000100800 */
[----:B---3--:R-:W-:Y:S02]  /*caa0*/  ISETP.GE.AND P6, PT, R8, RZ, PT ;  /* 0x000000ff0800720c */ /* 0x008fe40003fc6270 */
[----:B------:R-:W-:-:S04]  /*cab0*/  IABS R8, c[0x0][0x17c] ;  /* 0x00005f0000087a13 */ /* 0x000fc80000000000 */
[----:B------:R-:W-:Y:S02]  /*cac0*/  @!P4 IADD3 R104, R104, -R8, RZ ;  /* 0x800000086868c210 */ /* 0x000fe40007ffe0ff */
[----:B------:R-:W3:Y:S02]  /*cad0*/  LDL R8, [R1+0x2384] ;  /* 0x0023840001087983 */ /* 0x000ee40000100800 */
[----:B---3--:R-:W-:Y:S02]  /*cae0*/  ISETP.GE.AND P4, PT, R8, RZ, PT ;  /* 0x000000ff0800720c */ /* 0x008fe40003f86270 */
[----:B------:R-:W-:-:S05]  /*caf0*/  IABS R8, c[0x0][0x17c] ;  /* 0x00005f0000087a13 */ /* 0x000fca0000000000 */
[----:B------:R-:W-:Y:S02]  /*cb00*/  @!P2 IMAD.IADD R248, R248, 0x1, -R8 ;  /* 0x00000001f8f8a824 */ /* 0x000fe400078e0a08 */
        /* <DEDUP_REMOVED lines=8> */
[----:B------:R-:W3:Y:S01]  /*cb90*/  LDL R8, [R1+0x2364] ;  /* 0x0023640001087983 */ /* 0x000ee20000100800 */
[----:B------:R-:W-:Y:S01]  /*cba0*/  @!P6 IMAD.MOV R98, RZ, RZ, -R98 ;  /* 0x000000ffff62e224 */ /* 0x000fe200078e0a62 */
[----:B------:R-:W-:Y:S01]  /*cbb0*/  @!P2 IADD3 R99, -R99, RZ, RZ ;  /* 0x000000ff6363a210 */ /* 0x000fe20007ffe1ff */
[----:B------:R-:W-:Y:S02]  /*cbc0*/  @!P4 IMAD.MOV R100, RZ, RZ, -R100 ;  /* 0x000000ffff64c224 */ /* 0x000fe400078e0a64 */
[----:B------:R-:W-:Y:S01]  /*cbd0*/  @!P5 IMAD.MOV R155, RZ, RZ, -R155 ;  /* 0x000000ffff9bd224 */ /* 0x000fe200078e0a9b */
[----:B---3--:R-:W-:Y:S02]  /*cbe0*/  ISETP.GE.AND P0, PT, R8, RZ, PT ;  /* 0x000000ff0800720c */ /* 0x008fe40003f06270 */
[----:B------:R-:W-:-:S04]  /*cbf0*/  IABS R8, c[0x0][0x17c] ;  /* 0x00005f0000087a13 */ /* 0x000fc80000000000 */
[----:B------:R-:W-:Y:S01]  /*cc00*/  @!P3 IADD3 R106, R106, -R8, RZ ;  /* 0x800000086a6ab210 */ /* 0x000fe20007ffe0ff */
[----:B------:R-:W-:Y:S01]  /*cc10*/  @!P1 IMAD.IADD R107, R107, 0x1, -R8 ;  /* 0x000000016b6b9824 */ /* 0x000fe200078e0a08 */
[----:B--2---:R-:W-:Y:S02]  /*cc20*/  ISETP.GE.AND P3, PT, R159, RZ, PT ;  /* 0x000000ff9f00720c */ /* 0x004fe40003f66270 */
[C---:B------:R-:W-:Y:S01]  /*cc30*/  ISETP.GT.U32.AND P1, PT, R8.reuse, R104, PT ;  /* 0x000000680800720c */ /* 0x040fe20003f24070 */
[----:B------:R-:W2:Y:S01]  /*cc40*/  LDL R159, [R1+0x2334] ;  /* 0x00233400019f7983 */ /* 0x000ea20000100800 */
[C---:B------:R-:W-:Y:S01]  /*cc50*/  ISETP.GT.U32.AND P4, PT, R8.reuse, R248, PT ;  /* 0x000000f80800720c */ /* 0x040fe20003f84070 */
[----:B------:R-:W-:Y:S01]  /*cc60*/  @!P0 IMAD.MOV R101, RZ, RZ, -R101 ;  /* 0x000000ffff658224 */ /* 0x000fe200078e0a65 */
[C---:B------:R-:W-:Y:S02]  /*cc70*/  ISETP.GT.U32.AND P2, PT, R8.reuse, R103, PT ;  /* 0x000000670800720c */ /* 0x040fe40003f44070 */
[----:B------:R-:W-:-:S02]  /*cc80*/  ISETP.GT.U32.AND P5, PT, R8, R105, PT ;  /* 0x000000690800720c */ /* 0x000fc40003fa4070 */
[C---:B------:R-:W-:Y:S02]  /*cc90*/  ISETP.GT.U32.AND P0, PT, R8.reuse, R106, PT ;  /* 0x0000006a0800720c */ /* 0x040fe40003f04070 */
[C---:B------:R-:W-:Y:S01]  /*cca0*/  ISETP.GT.U32.AND P6, PT, R8.reuse, R107, PT ;  /* 0x0000006b0800720c */ /* 0x040fe20003fc4070 */
[----:B------:R-:W-:Y:S01]  /*ccb0*/  @!P3 IMAD.MOV R102, RZ, RZ, -R102 ;  /* 0x000000ffff66b224 */ /* 0x000fe200078e0a66 */
[----:B------:R-:W-:Y:S02]  /*ccc0*/  ISETP.GT.U32.AND P3, PT, R8, R131, PT ;  /* 0x000000830800720c */ /* 0x000fe40003f64070 */
[----:B------:R-:W-:Y:S02]  /*ccd0*/  @!P1 IADD3 R104, R104, -R8, RZ ;  /* 0x8000000868689210 */ /* 0x000fe40007ffe0ff */
[----:B------:R-:W3:Y:S02]  /*cce0*/  LDL R8, [R1+0x235c] ;  /* 0x00235c0001087983 */ /* 0x000ee40000100800 */
[----:B---3--:R-:W-:-:S02]  /*ccf0*/  ISETP.GE.AND P1, PT, R8, RZ, PT ;  /* 0x000000ff0800720c */ /* 0x008fc40003f26270 */
[----:B------:R-:W-:-:S04]  /*cd00*/  IABS R8, c[0x0][0x17c] ;  /* 0x00005f0000087a13 */ /* 0x000fc80000000000 */
[----:B------:R-:W-:Y:S01]  /*cd10*/  @!P0 IADD3 R106, R106, -R8, RZ ;  /* 0x800000086a6a8210 */ /* 0x000fe20007ffe0ff */
[--C-:B------:R-:W-:Y:S01]  /*cd20*/  @!P4 IMAD.IADD R248, R248, 0x1, -R8.reuse ;  /* 0x00000001f8f8c824 */ /* 0x100fe200078e0a08 */
[C---:B------:R-:W-:Y:S01]  /*cd30*/  ISETP.GT.U32.AND P4, PT, R8.reuse, R5, PT ;  /* 0x000000050800720c */ /* 0x040fe20003f84070 */
[--C-:B------:R-:W-:Y:S01]  /*cd40*/  @!P2 IMAD.IADD R103, R103, 0x1, -R8.reuse ;  /* 0x000000016767a824 */ /* 0x100fe200078e0a08 */
[C---:B------:R-:W-:Y:S01]  /*cd50*/  ISETP.GT.U32.AND P2, PT, R8.reuse, R4, PT ;  /* 0x000000040800720c */ /* 0x040fe20003f44070 */
[--C-:B------:R-:W-:Y:S01]  /*cd60*/  @!P5 IMAD.IADD R105, R105, 0x1, -R8.reuse ;  /* 0x000000016969d824 */ /* 0x100fe200078e0a08 */
[C---:B------:R-:W-:Y:S01]  /*cd70*/  ISETP.GT.U32.AND P5, PT, R8.reuse, R3, PT ;  /* 0x000000030800720c */ /* 0x040fe20003fa4070 */
[----:B------:R-:W-:Y:S01]  /*cd80*/  @!P6 IMAD.IADD R107, R107, 0x1, -R8 ;  /* 0x000000016b6be824 */ /* 0x000fe200078e0a08 */
[----:B------:R-:W-:Y:S02]  /*cd90*/  ISETP.GT.U32.AND P0, PT, R8, R2, PT ;  /* 0x000000020800720c */ /* 0x000fe40003f04070 */
[----:B------:R-:W3:Y:S02]  /*cda0*/  LDL R8, [R1+0x2358] ;  /* 0x0023580001087983 */ /* 0x000ee40000100800 */
[----:B---3--:R-:W-:-:S02]  /*cdb0*/  ISETP.GE.AND P6, PT, R8, RZ, PT ;  /* 0x000000ff0800720c */ /* 0x008fc40003fc6270 */
[----:B------:R-:W-:-:S05]  /*cdc0*/  IABS R8, c[0x0][0x17c] ;  /* 0x00005f0000087a13 */ /* 0x000fca0000000000 */
[--C-:B------:R-:W-:Y:S01]  /*cdd0*/  @!P3 IMAD.IADD R131, R131, 0x1, -R8.reuse ;  /* 0x000000018383b824 */ /* 0x100fe200078e0a08 */
[----:B------:R-:W-:Y:S01]  /*cde0*/  ISETP.GT.U32.AND P3, PT, R8, R0, PT ;  /* 0x000000000800720c */ /* 0x000fe20003f64070 */
[----:B------:R-:W-:Y:S02]  /*cdf0*/  @!P4 IMAD.IADD R5, R5, 0x1, -R8 ;  /* 0x000000010505c824 */ /* 0x000fe400078e0a08 */
        /* <DEDUP_REMOVED lines=8> */
[----:B------:R-:W3:Y:S01]  /*ce80*/  LDL R8, [R1+0x2338] ;  /* 0x0023380001087983 */ /* 0x000ee20000100800 */
[----:B------:R-:W-:Y:S02]  /*ce90*/  @!P1 IMAD.MOV R104, RZ, RZ, -R104 ;  /* 0x000000ffff689224 */ /* 0x000fe400078e0a68 */
[----:B------:R-:W-:Y:S01]  /*cea0*/  @!P6 IMAD.MOV R248, RZ, RZ, -R248 ;  /* 0x000000fffff8e224 */ /* 0x000fe200078e0af8 */
[----:B------:R-:W-:Y:S01]  /*ceb0*/  @!P2 IADD3 R105, -R105, RZ, RZ ;  /* 0x000000ff6969a210 */ /* 0x000fe20007ffe1ff */
[----:B------:R-:W-:Y:S01]  /*cec0*/  @!P4 IMAD.MOV R103, RZ, RZ, -R103 ;  /* 0x000000ffff67c224 */ /* 0x000fe200078e0a67 */
[----:B-1----:R-:W-:-:S05]  /*ced0*/  IABS R250, R250 ;  /* 0x000000fa00fa7213 */ /* 0x002fca0000000000 */
[----:B------:R-:W-:-:S04]  /*cee0*/  IMAD.HI.U32 R249, R249, R250, RZ ;  /* 0x000000faf9f97227 */ /* 0x000fc800078e00ff */
[----:B------:R-:W-:Y:S01]  /*cef0*/  IMAD.MOV R249, RZ, RZ, -R249 ;  /* 0x000000fffff97224 */ /* 0x000fe200078e0af9 */
[----:B---3--:R-:W-:Y:S02]  /*cf00*/  ISETP.GE.AND P5, PT, R8, RZ, PT ;  /* 0x000000ff0800720c */ /* 0x008fe40003fa6270 */
[----:B------:R-:W-:-:S05]  /*cf10*/  IABS R8, c[0x0][0x17c] ;  /* 0x00005f0000087a13 */ /* 0x000fca0000000000 */
[----:B------:R-:W-:Y:S01]  /*cf20*/  @!P0 IMAD.IADD R2, R2, 0x1, -R8 ;  /* 0x0000000102028824 */ /* 0x000fe200078e0a08 */
[----:B------:R-:W-:Y:S02]  /*cf30*/  @!P3 IADD3 R0, R0, -R8, RZ ;  /* 0x800000080000b210 */ /* 0x000fe40007ffe0ff */
[----:B--2---:R-:W-:Y:S02]  /*cf40*/  ISETP.GE.AND P0, PT, R159, RZ, PT ;  /* 0x000000ff9f00720c */ /* 0x004fe40003f06270 */
        /* <DEDUP_REMOVED lines=11> */
[C---:B------:R-:W-:Y:S01]  /*d000*/  ISETP.GT.U32.AND P0, PT, R8.reuse, R6, PT ;  /* 0x000000060800720c */ /* 0x040fe20003f04070 */
[--C-:B------:R-:W-:Y:S01]  /*d010*/  @!P1 IMAD.IADD R131, R131, 0x1, -R8.reuse ;  /* 0x0000000183839824 */ /* 0x100fe200078e0a08 */
[----:B------:R-:W-:Y:S02]  /*d020*/  ISETP.GT.U32.AND P1, PT, R8, R109, PT ;  /* 0x0000006d0800720c */ /* 0x000fe40003f24070 */
[----:B------:R-:W-:Y:S01]  /*d030*/  @!P3 IADD3 R5, R5, -R8, RZ ;  /* 0x800000080505b210 */ /* 0x000fe20007ffe0ff */
[--C-:B------:R-:W-:Y:S01]  /*d040*/  @!P4 IMAD.IADD R4, R4, 0x1, -R8.reuse ;  /* 0x000000010404c824 */ /* 0x100fe200078e0a08 */
[C---:B------:R-:W-:Y:S01]  /*d050*/  ISETP.GT.U32.AND P3, PT, R8.reuse, R156, PT ;  /* 0x0000009c0800720c */ /* 0x040fe20003f64070 */
[--C-:B------:R-:W-:Y:S01]  /*d060*/  @!P2 IMAD.IADD R3, R3, 0x1, -R8.reuse ;  /* 0x000000010303a824 */ /* 0x100fe200078e0a08 */
[----:B------:R-:W-:Y:S01]  /*d070*/  ISETP.GT.U32.AND P4, PT, R8, R110, PT ;  /* 0x0000006e0800720c */ /* 0x000fe20003f84070 */
[----:B------:R-:W-:Y:S01]  /*d080*/  @!P6 IMAD.IADD R2, R2, 0x1, -R8 ;  /* 0x000000010202e824 */ /* 0x000fe200078e0a08 */
[----:B------:R-:W-:-:S02]  /*d090*/  ISETP.GT.U32.AND P2, PT, R8, R112, PT ;  /* 0x000000700800720c */ /* 0x000fc40003f44070 */
[----:B------:R-:W-:Y:S02]  /*d0a0*/  ISETP.GT.U32.AND P6, PT, R8, R111, PT ;  /* 0x0000006f0800720c */ /* 0x000fe40003fc4070 */
[----:B------:R-:W-:Y:S02]  /*d0b0*/  @!P5 IADD3 R0, R0, -R8, RZ ;  /* 0x800000080000d210 */ /* 0x000fe40007ffe0ff */
        /* <DEDUP_REMOVED lines=12> */
[----:B------:R-:W4:Y:S01]  /*d180*/  LDL R8, [R1+0x2310] ;  /* 0x0023100001087983 */ /* 0x000f220000100800 */
[----:B------:R-:W-:Y:S01]  /*d190*/  @!P5 IMAD.MOV R131, RZ, RZ, -R131 ;  /* 0x000000ffff83d224 */ /* 0x000fe200078e0a83 */
[----:B------:R-:W-:Y:S02]  /*d1a0*/  @!P0 IADD3 R5, -R5, RZ, RZ ;  /* 0x000000ff05058210 */ /* 0x000fe40007ffe1ff */
[----:B------:R-:W-:Y:S01]  /*d1b0*/  @!P1 IMAD.MOV R4, RZ, RZ, -R4 ;  /* 0x000000ffff049224 */ /* 0x000fe200078e0a04 */
[----:B----4-:R-:W-:Y:S02]  /*d1c0*/  ISETP.GE.AND P3, PT, R8, RZ, PT ;  /* 0x000000ff0800720c */ /* 0x010fe40003f66270 */
[----:B------:R-:W-:-:S04]  /*d1d0*/  IABS R8, c[0x0][0x17c] ;  /* 0x00005f0000087a13 */ /* 0x000fc80000000000 */
[----:B------:R-:W-:Y:S02]  /*d1e0*/  @!P4 IADD3 R110, R110, -R8, RZ ;  /* 0x800000086e6ec210 */ /* 0x000fe40007ffe0ff */
[----:B--2---:R-:W-:Y:S01]  /*d1f0*/  ISETP.GE.AND P4, PT, R250, RZ, PT ;  /* 0x000000fffa00720c */ /* 0x004fe20003f86270 */
[--C-:B------:R-:W-:Y:S01]  /*d200*/  @!P2 IMAD.IADD R112, R112, 0x1, -R8.reuse ;  /* 0x000000017070a824 */ /* 0x100fe200078e0a08 */
[----:B---3--:R-:W-:Y:S02]  /*d210*/  ISETP.GE.AND P2, PT, R159, RZ, PT ;  /* 0x000000ff9f00720c */ /* 0x008fe40003f46270 */
[C---:B------:R-:W-:Y:S01]  /*d220*/  ISETP.GT.U32.AND P5, PT, R8.reuse, R6, PT ;  /* 0x000000060800720c */ /* 0x040fe20003fa4070 */
[----:B------:R-:W-:Y:S01]  /*d230*/  @!P3 IMAD.MOV R3, RZ, RZ, -R3 ;  /* 0x000000ffff03b224 */ /* 0x000fe200078e0a03 */
[C---:B------:R-:W-:Y:S02]  /*d240*/  ISETP.GT.U32.AND P0, PT, R8.reuse, R109, PT ;  /* 0x0000006d0800720c */ /* 0x040fe40003f04070 */
[C---:B------:R-:W-:Y:S01]  /*d250*/  ISETP.GT.U32.AND P1, PT, R8.reuse, R156, PT ;  /* 0x0000009c0800720c */ /* 0x040fe20003f24070 */
[----:B------:R-:W-:Y:S01]  /*d260*/  @!P6 IMAD.IADD R111, R111, 0x1, -R8 ;  /* 0x000000016f6fe824 */ /* 0x000fe200078e0a08 */
[C---:B------:R-:W-:Y:S01]  /*d270*/  ISETP.GT.U32.AND P3, PT, R8.reuse, R110, PT ;  /* 0x0000006e0800720c */ /* 0x040fe20003f64070 */
[----:B------:R-:W2:Y:S02]  /*d280*/  LDL R250, [R1+0x22e4] ;  /* 0x0022e40001fa7983 */ /* 0x000ea40000100800 */
[----:B------:R-:W-:Y:S01]  /*d290*/  @!P4 IMAD.MOV R2, RZ, RZ, -R2 ;  /* 0x000000ffff02c224 */ /* 0x000fe200078e0a02 */
[C---:B------:R-:W-:Y:S01]  /*d2a0*/  ISETP.GT.U32.AND P4, PT, R8.reuse, R112, PT ;  /* 0x000000700800720c */ /* 0x040fe20003f84070 */
[----:B------:R-:W-:Y:S01]  /*d2b0*/  @!P2 IMAD.MOV R0, RZ, RZ, -R0 ;  /* 0x000000ffff00a224 */ /* 0x000fe200078e0a00 */
[----:B------:R-:W-:Y:S01]  /*d2c0*/  ISETP.GT.U32.AND P6, PT, R8, R111, PT ;  /* 0x0000006f0800720c */ /* 0x000fe20003fc4070 */
[--C-:B------:R-:W-:Y:S01]  /*d2d0*/  @!P5 IMAD.IADD R6, R6, 0x1, -R8.reuse ;  /* 0x000000010606d824 */ /* 0x100fe200078e0a08 */
[C---:B------:R-:W-:Y:S01]  /*d2e0*/  ISETP.GT.U32.AND P2, PT, R8.reuse, R113, PT ;  /* 0x000000710800720c */ /* 0x040fe20003f44070 */
[----:B------:R-:W-:Y:S01]  /*d2f0*/  @!P0 IMAD.IADD R109, R109, 0x1, -R8 ;  /* 0x000000016d6d8824 */ /* 0x000fe200078e0a08 */
[----:B------:R-:W-:-:S02]  /*d300*/  ISETP.GT.U32.AND P5, PT, R8, R114, PT ;  /* 0x000000720800720c */ /* 0x000fc40003fa4070 */
[----:B------:R-:W-:Y:S01]  /*d310*/  @!P1 IADD3 R156, R156, -R8, RZ ;  /* 0x800000089c9c9210 */ /* 0x000fe20007ffe0ff */
[--C-:B------:R-:W-:Y:S01]  /*d320*/  @!P3 IMAD.IADD R110, R110, 0x1, -R8.reuse ;  /* 0x000000016e6eb824 */ /* 0x100fe200078e0a08 */
[C---:B------:R-:W-:Y:S02]  /*d330*/  ISETP.GT.U32.AND P0, PT, R8.reuse, R116, PT ;  /* 0x000000740800720c */ /* 0x040fe40003f04070 */
[----:B------:R-:W-:Y:S01]  /*d340*/  ISETP.GT.U32.AND P1, PT, R8, R115, PT ;  /* 0x000000730800720c */ /* 0x000fe20003f24070 */
[----:B------:R-:W-:Y:S01]  /*d350*/  @!P4 IMAD.IADD R112, R112, 0x1, -R8 ;  /* 0x000000017070c824 */ /* 0x000fe200078e0a08 */
[----:B------:R-:W-:Y:S02]  /*d360*/  ISETP.GT.U32.AND P3, PT, R8, R157, PT ;  /* 0x0000009d0800720c */ /* 0x000fe40003f64070 */
[----:B------:R-:W3:Y:S02]  /*d370*/  LDL R8, [R1+0x2304] ;  /* 0x0023040001087983 */ /* 0x000ee40000100800 */
[----:B---3--:R-:W-:-:S02]  /*d380*/  ISETP.GE.AND P4, PT, R8, RZ, PT ;  /* 0x000000ff0800720c */ /* 0x008fc40003f86270 */
[----:B------:R-:W-:-:S05]  /*d390*/  IABS R8, c[0x0][0x17c] ;  /* 0x00005f0000087a13 */ /* 0x000fca0000000000 */
        /* <DEDUP_REMOVED lines=8> */
[--C-:B------:R-:W-:Y:S02]  /*d420*/  @!P5 IMAD.IADD R114, R114, 0x1, -R8.reuse ;  /* 0x000000017272d824 */ /* 0x100fe400078e0a08 */
[----:B------:R-:W-:Y:S02]  /*d430*/  @!P0 IMAD.IADD R116, R116, 0x1, -R8 ;  /* 0x0000000174748824 */ /* 0x000fe400078e0a08 */
[----:B------:R-:W3:Y:S02]  /*d440*/  LDL R8, [R1+0x22e0] ;  /* 0x0022e00001087983 */ /* 0x000ee40000100800 */
[----:B---3--:R-:W-:Y:S02]  /*d450*/  ISETP.GE.AND P0, PT, R8, RZ, PT ;  /* 0x000000ff0800720c */ /* 0x008fe40003f06270 */
[----:B------:R-:W-:-:S05]  /*d460*/  IABS R8, c[0x0][0x17c] ;  /* 0x00005f0000087a13 */ /* 0x000fca0000000000 */
[----:B------:R-:W-:Y:S02]  /*d470*/  @!P1 IMAD.IADD R115, R115, 0x1, -R8 ;  /* 0x0000000173739824 */ /* 0x000fe400078e0a08 */
[----:B------:R-:W3:Y:S01]  /*d480*/  LDL R8, [R1+0x22d8] ;  /* 0x0022d80001087983 */ /* 0x000ee20000100800 */
[----:B--2---:R-:W-:Y:S01]  /*d490*/  ISETP.GE.AND P5, PT, R250, RZ, PT ;  /* 0x000000fffa00720c */ /* 0x004fe20003fa6270 */
[----:B------:R-:W-:Y:S02]  /*d4a0*/  @!P4 IMAD.MOV R6, RZ, RZ, -R6 ;  /* 0x000000ffff06c224 */ /* 0x000fe400078e0a06 */
[----:B------:R-:W-:Y:S01]  /*d4b0*/  @!P6 IMAD.MOV R109, RZ, RZ, -R109 ;  /* 0x000000ffff6de224 */ /* 0x000fe200078e0a6d */
[----:B------:R-:W2:Y:S01]  /*d4c0*/  LDL R250, [R1+0x22b0] ;  /* 0x0022b00001fa7983 */ /* 0x000ea20000100800 */
[----:B------:R-:W-:Y:S02]  /*d4d0*/  @!P2 IMAD.MOV R156, RZ, RZ, -R156 ;  /* 0x000000ffff9ca224 */ /* 0x000fe400078e0a9c */
[----:B------:R-:W-:-:S06]  /*d4e0*/  @!P0 IMAD.MOV R112, RZ, RZ, -R112 ;  /* 0x000000ffff708224 */ /* 0x000fcc00078e0a70 */
[----:B------:R-:W-:Y:S02]  /*d4f0*/  @!P5 IADD3 R110, -R110, RZ, RZ ;  /* 0x000000ff6e6ed210 */ /* 0x000fe40007ffe1ff */
[----:B---3--:R-:W-:Y:S02]  /*d500*/  ISETP.GE.AND P1, PT, R8, RZ, PT ;  /* 0x000000ff0800720c */ /* 0x008fe40003f26270 */
[----:B------:R-:W-:-:S04]  /*d510*/  IABS R8, c[0x0][0x17c] ;  /* 0x00005f0000087a13 */ /* 0x000fc80000000000 */
[----:B------:R-:W-:Y:S02]  /*d520*/  @!P3 IADD3 R157, R157, -R8, RZ ;  /* 0x800000089d9db210 */ /* 0x000fe40007ffe0ff */
[C---:B------:R-:W-:Y:S02]  /*d530*/  ISETP.GT.U32.AND P3, PT, R8.reuse, R113, PT ;  /* 0x000000710800720c */ /* 0x040fe40003f64070 */
[C---:B------:R-:W-:Y:S02]  /*d540*/  ISETP.GT.U32.AND P4, PT, R8.reuse, R114, PT ;  /* 0x000000720800720c */ /* 0x040fe40003f84070 */
[C---:B------:R-:W-:Y:S01]  /*d550*/  ISETP.GT.U32.AND P2, PT, R8.reuse, R116, PT ;  /* 0x000000740800720c */ /* 0x040fe20003f44070 */
[----:B------:R-:W-:Y:S01]  /*d560*/  @!P1 IMAD.MOV R111, RZ, RZ, -R111 ;  /* 0x000000ffff6f9224 */ /* 0x000fe200078e0a6f */
[C---:B------:R-:W-:Y:S02]  /*d570*/  ISETP.GT.U32.AND P5, PT, R8.reuse, R115, PT ;  /* 0x000000730800720c */ /* 0x040fe40003fa4070 */
[----:B------:R-:W-:-:S02]  /*d580*/  ISETP.GT.U32.AND P6, PT, R8, R157, PT ;  /* 0x0000009d0800720c */ /* 0x000fc40003fc4070 */
[C---:B------:R-:W-:Y:S02]  /*d590*/  ISETP.GT.U32.AND P0, PT, R8.reuse, R117, PT ;  /* 0x000000750800720c */ /* 0x040fe40003f04070 */
        /* <DEDUP_REMOVED lines=11> */
[----:B------:R-:W-:Y:S01]  /*d650*/  @!P3 IMAD.MOV R113, RZ, RZ, -R113 ;  /* 0x000000ffff71b224 */ /* 0x000fe200078e0a71 */
[----:B------:R-:W-:Y:S02]  /*d660*/  ISETP.GE.AND P3, PT, R164, RZ, PT ;  /* 0x000000ffa400720c */ /* 0x000fe40003f66270 */
[----:B------:R-:W-:Y:S01]  /*d670*/  @!P4 IMAD.MOV R114, RZ, RZ, -R114 ;  /* 0x000000ffff72c224 */ /* 0x000fe200078e0a72 */
[----:B------:R-:W4:Y:S01]  /*d680*/  LDL.LU R164, [R1+0x2954] ;  /* 0x0029540001a47983 */ /* 0x000f220000300800 */
[----:B------:R-:W-:-:S03]  /*d690*/  ISETP.GE.AND P4, PT, R163, RZ, PT ;  /* 0x000000ffa300720c */ /* 0x000fc60003f86270 */
[----:B------:R-:W2:Y:S01]  /*d6a0*/  LDL.LU R163, [R1+0x2950] ;  /* 0x0029500001a37983 */ /* 0x000ea20000300800 */
[----:B---3--:R-:W-:Y:S02]  /*d6b0*/  ISETP.GE.AND P2, PT, R8, RZ, PT ;  /* 0x000000ff0800720c */ /* 0x008fe40003f46270 */
[----:B------:R-:W-:-:S05]  /*d6c0*/  IABS R8, c[0x0][0x17c] ;  /* 0x00005f0000087a13 */ /* 0x000fca0000000000 */
[--C-:B------:R-:W-:Y:S01]  /*d6d0*/  @!P6 IMAD.IADD R157, R157, 0x1, -R8.reuse ;  /* 0x000000019d9de824 */ /* 0x100fe200078e0a08 */
[----:B------:R-:W-:Y:S01]  /*d6e0*/  ISETP.GT.U32.AND P6, PT, R8, R120, PT ;  /* 0x000000780800720c */ /* 0x000fe20003fc4070 */
[--C-:B------:R-:W-:Y:S01]  /*d6f0*/  @!P1 IMAD.IADD R122, R122, 0x1, -R8.reuse ;  /* 0x000000017a7a9824 */ /* 0x100fe200078e0a08 */
[----:B------:R-:W-:Y:S02]  /*d700*/  @!P0 IADD3 R117, R117, -R8, RZ ;  /* 0x8000000875758210 */ /* 0x000fe40007ffe0ff */
[----:B------:R-:W-:Y:S01]  /*d710*/  ISETP.GT.U32.AND P0, PT, R8, R119, PT ;  /* 0x000000770800720c */ /* 0x000fe20003f04070 */
[----:B------:R-:W-:Y:S01]  /*d720*/  @!P5 IMAD.IADD R115, R115, 0x1, -R8 ;  /* 0x000000017373d824 */ /* 0x000fe200078e0a08 */
[----:B------:R-:W-:Y:S02]  /*d730*/  @!P2 IADD3 R116, -R116, RZ, RZ ;  /* 0x000000ff7474a210 */ /* 0x000fe40007ffe1ff */
[----:B--2---:R-:W-:Y:S02]  /*d740*/  ISETP.GE.AND P5, PT, R250, RZ, PT ;  /* 0x000000fffa00720c */ /* 0x004fe40003fa6270 */
[----:B------:R-:W-:-:S02]  /*d750*/  ISETP.GT.U32.AND P1, PT, R8, R117, PT ;  /* 0x000000750800720c */ /* 0x000fc40003f24070 */
[----:B------:R-:W-:Y:S01]  /*d760*/  ISETP.GT.U32.AND P2, PT, R8, R122, PT ;  /* 0x0000007a0800720c */ /* 0x000fe20003f44070 */
[----:B------:R-:W-:Y:S01]  /*d770*/  @!P6 IMAD.IADD R120, R120, 0x1, -R8 ;  /* 0x000000017878e824 */ /* 0x000fe200078e0a08 */
[----:B------:R-:W-:-:S03]  /*d780*/  ISETP.GT.U32.AND P6, PT, R8, R121, PT ;  /* 0x000000790800720c */ /* 0x000fc60003fc4070 */
[--C-:B------:R-:W-:Y:S02]  /*d790*/  @!P0 IMAD.IADD R119, R119, 0x1, -R8.reuse ;  /* 0x0000000177778824 */ /* 0x100fe400078e0a08 */
[----:B------:R-:W-:Y:S01]  /*d7a0*/  @!P3 IMAD.MOV R157, RZ, RZ, -R157 ;  /* 0x000000ffff9db224 */ /* 0x000fe200078e0a9d */
[----:B------:R-:W-:Y:S01]  /*d7b0*/  ISETP.GE.AND P3, PT, R162, RZ, PT ;  /* 0x000000ffa200720c */ /* 0x000fe20003f66270 */
[----:B------:R-:W-:Y:S01]  /*d7c0*/  @!P5 IMAD.MOV R115, RZ, RZ, -R115 ;  /* 0x000000ffff73d224 */ /* 0x000fe200078e0a73 */
[----:B------:R-:W-:Y:S01]  /*d7d0*/  ISETP.GT.U32.AND P0, PT, R8, R120, PT ;  /* 0x000000780800720c */ /* 0x000fe20003f04070 */
[----:B------:R-:W2:Y:S01]  /*d7e0*/  LDL.LU R162, [R1+0x294c] ;  /* 0x00294c0001a27983 */ /* 0x000ea20000300800 */
[----:B------:R-:W-:Y:S01]  /*d7f0*/  @!P1 IADD3 R117, R117, -R8, RZ ;  /* 0x8000000875759210 */ /* 0x000fe20007ffe0ff */
[--C-:B------:R-:W-:Y:S01]  /*d800*/  @!P2 IMAD.IADD R122, R122, 0x1, -R8.reuse ;  /* 0x000000017a7aa824 */ /* 0x100fe200078e0a08 */
[C---:B------:R-:W-:Y:S01]  /*d810*/  ISETP.GT.U32.AND P5, PT, R8.reuse, R119, PT ;  /* 0x000000770800720c */ /* 0x040fe20003fa4070 */
[----:B------:R-:W-:Y:S01]  /*d820*/  @!P6 IMAD.IADD R121, R121, 0x1, -R8 ;  /* 0x000000017979e824 */ /* 0x000fe200078e0a08 */
[----:B------:R-:W-:-:S02]  /*d830*/  ISETP.GT.U32.AND P1, PT, R8, R123, PT ;  /* 0x0000007b0800720c */ /* 0x000fc40003f24070 */
[----:B------:R-:W-:Y:S02]  /*d840*/  ISETP.GT.U32.AND P2, PT, R8, R124, PT ;  /* 0x0000007c0800720c */ /* 0x000fe40003f44070 */
[----:B------:R-:W3:Y:S01]  /*d850*/  LDL R8, [R1+0x226c] ;  /* 0x00226c0001087983 */ /* 0x000ee20000100800 */
[----:B------:R-:W-:Y:S02]  /*d860*/  @!P4 IADD3 R117, -R117, RZ, RZ ;  /* 0x000000ff7575c210 */ /* 0x000fe40007ffe1ff */
[----:B---3--:R-:W-:Y:S02]  /*d870*/  ISETP.GE.AND P6, PT, R8, RZ, PT ;  /* 0x000000ff0800720c */ /* 0x008fe40003fc6270 */
[----:B------:R-:W-:-:S04]  /*d880*/  IABS R8, c[0x0][0x17c] ;  /* 0x00005f0000087a13 */ /* 0x000fc80000000000 */
[----:B------:R-:W-:Y:S01]  /*d890*/  ISETP.GT.U32.AND P4, PT, R8, R121, PT ;  /* 0x000000790800720c */ /* 0x000fe20003f84070 */
[----:B------:R-:W-:Y:S02]  /*d8a0*/  @!P0 IMAD.IADD R120, R120, 0x1, -R8 ;  /* 0x0000000178788824 */ /* 0x000fe400078e0a08 */
[----:B------:R-:W3:Y:S02]  /*d8b0*/  LDL R8, [R1+0x2264] ;  /* 0x0022640001087983 */ /* 0x000ee40000100800 */
[----:B---3--:R-:W-:Y:S02]  /*d8c0*/  ISETP.GE.AND P0, PT, R8, RZ, PT ;  /* 0x000000ff0800720c */ /* 0x008fe40003f06270 */
[----:B------:R-:W-:-:S05]  /*d8d0*/  IABS R8, c[0x0][0x17c] ;  /* 0x00005f0000087a13 */ /* 0x000fca0000000000 */
[----:B------:R-:W-:Y:S02]  /*d8e0*/  @!P5 IMAD.IADD R119, R119, 0x1, -R8 ;  /* 0x000000017777d824 */ /* 0x000fe400078e0a08 */
[----:B------:R-:W3:Y:S01]  /*d8f0*/  LDL R8, [R1+0x2250] ;  /* 0x0022500001087983 */ /* 0x000ee20000100800 */
[----:B------:R-:W-:Y:S01]  /*d900*/  @!P3 IMAD.MOV R122, RZ, RZ, -R122 ;  /* 0x000000ffff7ab224 */ /* 0x000fe200078e0a7a */
[----:B------:R-:W-:-:S04]  /*d910*/  MOV R159, c[0x0][0x180] ;  /* 0x00006000009f7a02 */ /* 0x000fc80000000f00 */
[----:B------:R-:W-:Y:S01]  /*d920*/  IADD3 R250, R159, -0x1, RZ ;  /* 0xffffffff9ffa7810 */ /* 0x000fe20007ffe0ff */
[----:B------:R-:W-:Y:S01]  /*d930*/  @!P6 IMAD.MOV R120, RZ, RZ, -R120 ;  /* 0x000000ffff78e224 */ /* 0x000fe200078e0a78 */
[----:B------:R-:W-:Y:S02]  /*d940*/  ISETP.GE.AND P6, PT, R252, RZ, PT ;  /* 0x000000fffc00720c */ /* 0x000fe40003fc6270 */
[----:B---3--:R-:W-:Y:S02]  /*d950*/  ISETP.GE.AND P5, PT, R8, RZ, PT ;  /* 0x000000ff0800720c */ /* 0x008fe40003fa6270 */
[----:B------:R-:W-:-:S05]  /*d960*/  IABS R8, c[0x0][0x17c] ;  /* 0x00005f0000087a13 */ /* 0x000fca0000000000 */
[----:B------:R-:W-:Y:S01]  /*d970*/  @!P1 IMAD.IADD R123, R123, 0x1, -R8 ;  /* 0x000000017b7b9824 */ /* 0x000fe200078e0a08 */
[----:B------:R-:W-:-:S04]  /*d980*/  ISETP.GT.U32.AND P1, PT, R8, R158, PT ;  /* 0x0000009e0800720c */ /* 0x000fc80003f24070 */
[C---:B------:R-:W-:Y:S01]  /*d990*/  ISETP.GT.U32.AND P3, PT, R8.reuse, R123, PT ;  /* 0x0000007b0800720c */ /* 0x040fe20003f64070 */
[----:B------:R-:W-:Y:S01]  /*d9a0*/  @!P4 IMAD.IADD R121, R121, 0x1, -R8 ;  /* 0x000000017979c824 */ /* 0x000fe200078e0a08 */
[----:B------:R-:W-:Y:S02]  /*d9b0*/  ISETP.GT.U32.AND P4, PT, R8, R125, PT ;  /* 0x0000007d0800720c */ /* 0x000fe40003f84070 */
[----:B------:R-:W-:Y:S01]  /*d9c0*/  @!P2 IADD3 R124, R124, -R8, RZ ;  /* 0x800000087c7ca210 */ /* 0x000fe20007ffe0ff */
[----:B------:R-:W-:-:S04]  /*d9d0*/  @!P5 IMAD.MOV R121, RZ, RZ, -R121 ;  /* 0x000000ffff79d224 */ /* 0x000fc800078e0a79 */
[----:B------:R-:W-:-:S04]  /*d9e0*/  @!P1 IMAD.IADD R158, R158, 0x1, -R8 ;  /* 0x000000019e9e9824 */ /* 0x000fc800078e0a08 */
[--C-:B------:R-:W-:Y:S01]  /*d9f0*/  @!P3 IMAD.IADD R123, R123, 0x1, -R8.reuse ;  /* 0x000000017b7bb824 */ /* 0x100fe200078e0a08 */
[C---:B------:R-:W-:Y:S02]  /*da00*/  ISETP.GT.U32.AND P3, PT, R8.reuse, R249, PT ;  /* 0x000000f90800720c */ /* 0x040fe40003f64070 */
[C---:B------:R-:W-:Y:S02]  /*da10*/  ISETP.GT.U32.AND P5, PT, R8.reuse, R158, PT ;  /* 0x0000009e0800720c */ /* 0x040fe40003fa4070 */
[----:B------:R-:W-:Y:S01]  /*da20*/  ISETP.GT.U32.AND P2, PT, R8, R124, PT ;  /* 0x0000007c0800720c */ /* 0x000fe20003f44070 */
[----:B------:R-:W-:Y:S01]  /*da30*/  @!P4 IMAD.IADD R125, R125, 0x1, -R8 ;  /* 0x000000017d7dc824 */ /* 0x000fe200078e0a08 */
[----:B------:R-:W-:-:S07]  /*da40*/  ISETP.GE.AND P4, PT, R160, RZ, PT ;  /* 0x000000ffa000720c */ /* 0x000fce0003f86270 */
[----:B------:R-:W-:Y:S01]  /*da50*/  @!P3 IMAD.IADD R249, R249, 0x1, -R8 ;  /* 0x00000001f9f9b824 */ /* 0x000fe200078e0a08 */
[----:B------:R-:W-:Y:S01]  /*da60*/  ISETP.GE.AND P3, PT, R251, RZ, PT ;  /* 0x000000fffb00720c */ /* 0x000fe20003f66270 */
[----:B------:R-:W-:Y:S01]  /*da70*/  IMAD.MOV.U32 R251, RZ, RZ, c[0x0][0x180] ;  /* 0x00006000fffb7624 */ /* 0x000fe200078e00ff */
[-C--:B------:R-:W-:Y:S02]  /*da80*/  @!P5 IADD3 R158, R158, -R8.reuse, RZ ;  /* 0x800000089e9ed210 */ /* 0x080fe40007ffe0ff */
[----:B------:R-:W-:Y:S02]  /*da90*/  @!P2 IADD3 R124, R124, -R8, RZ ;  /* 0x800000087c7ca210 */ /* 0x000fe40007ffe0ff */
[----:B------:R-:W-:Y:S02]  /*daa0*/  ISETP.GE.AND P5, PT, R128, RZ, PT ;  /* 0x000000ff8000720c */ /* 0x000fe40003fa6270 */
[----:B------:R-:W-:Y:S01]  /*dab0*/  IADD3 R251, R251, -0x5, RZ ;  /* 0xfffffffbfbfb7810 */ /* 0x000fe20007ffe0ff */
[----:B------:R-:W3:Y:S01]  /*dac0*/  LDL.LU R128, [R1+0x18] ;  /* 0x0000180001807983 */ /* 0x000ee20000300800 */
[----:B------:R-:W-:-:S02]  /*dad0*/  ISETP.GE.AND P2, PT, R161, RZ, PT ;  /* 0x000000ffa100720c */ /* 0x000fc40003f46270 */
[----:B------:R-:W-:Y:S01]  /*dae0*/  ISETP.GE.U32.AND P1, PT, R250, 0x7fffffc0, PT ;  /* 0x7fffffc0fa00780c */ /* 0x000fe20003f26070 */
[----:B------:R-:W2:Y:S01]  /*daf0*/  LDL.LU R161, [R1+0x14] ;  /* 0x0000140001a17983 */ /* 0x000ea20000300800 */
[----:B------:R-:W-:Y:S02]  /*db00*/  IADD3 R250, R159, -0x9, RZ ;  /* 0xfffffff79ffa7810 */ /* 0x000fe40007ffe0ff */
[----:B------:R-:W-:Y:S01]  /*db10*/  @!P4 IADD3 R158, -R158, RZ, RZ ;  /* 0x000000ff9e9ec210 */ /* 0x000fe20007ffe1ff */
[----:B------:R-:W2:Y:S01]  /*db20*/  LDL.LU R160, [R1+0x10] ;  /* 0x0000100001a07983 */ /* 0x000ea20000300800 */
[----:B------:R-:W-:-:S03]  /*db30*/  ISETP.GE.U32.AND P4, PT, R251, 0x7fffffbc, PT ;  /* 0x7fffffbcfb00780c */ /* 0x000fc60003f86070 */
[----:B------:R-:W2:Y:S04]  /*db40*/  LDL.LU R159, [R1+0xc] ;  /* 0x00000c00019f7983 */ /* 0x000ea80000300800 */
[----:B------:R-:W2:Y:S04]  /*db50*/  LDL.LU R252, [R1+0x8] ;  /* 0x0000080001fc7983 */ /* 0x000ea80000300800 */
[----:B------:R-:W2:Y:S01]  /*db60*/  LDL R251, [R1+0x21f0] ;  /* 0x0021f00001fb7983 */ /* 0x000ea20000100800 */
[----:B------:R-:W-:Y:S02]  /*db70*/  @!P0 IADD3 R119, -R119, RZ, RZ ;  /* 0x000000ff77778210 */ /* 0x000fe40007ffe1ff */
[----:B------:R-:W-:Y:S01]  /*db80*/  ISETP.GT.U32.AND P0, PT, R8, R118, PT ;  /* 0x000000760800720c */ /* 0x000fe20003f04070 */
[----:B------:R-:W-:-:S12]  /*db90*/  @!P6 IMAD.MOV R123, RZ, RZ, -R123 ;  /* 0x000000ffff7be224 */ /* 0x000fd800078e0a7b */
[----:B------:R-:W-:-:S05]  /*dba0*/  @!P0 IMAD.IADD R118, R118, 0x1, -R8 ;  /* 0x0000000176768824 */ /* 0x000fca00078e0a08 */
[C---:B------:R-:W-:Y:S02]  /*dbb0*/  ISETP.GT.U32.AND P6, PT, R8.reuse, R118, PT ;  /* 0x000000760800720c */ /* 0x040fe40003fc4070 */
[C---:B------:R-:W-:Y:S01]  /*dbc0*/  ISETP.GT.U32.AND P0, PT, R8.reuse, R125, PT ;  /* 0x0000007d0800720c */ /* 0x040fe20003f04070 */
[----:B------:R-:W-:Y:S01]  /*dbd0*/  @!P2 IMAD.MOV R124, RZ, RZ, -R124 ;  /* 0x000000ffff7ca224 */ /* 0x000fe200078e0a7c */
[----:B------:R-:W-:-:S09]  /*dbe0*/  ISETP.GT.U32.AND P2, PT, R8, R249, PT ;  /* 0x000000f90800720c */ /* 0x000fd20003f44070 */
[--C-:B------:R-:W-:Y:S02]  /*dbf0*/  @!P6 IMAD.IADD R118, R118, 0x1, -R8.reuse ;  /* 0x000000017676e824 */ /* 0x100fe400078e0a08 */
[----:B------:R-:W-:Y:S01]  /*dc00*/  @!P0 IMAD.IADD R125, R125, 0x1, -R8 ;  /* 0x000000017d7d8824 */ /* 0x000fe200078e0a08 */
[----:B------:R-:W-:Y:S01]  /*dc10*/  ISETP.GE.U32.AND P0, PT, R250, 0x7fffffb8, PT ;  /* 0x7fffffb8fa00780c */ /* 0x000fe20003f06070 */
[----:B------:R-:W-:Y:S02]  /*dc20*/  IMAD.MOV.U32 R250, RZ, RZ, c[0x0][0x180] ;  /* 0x00006000fffa7624 */ /* 0x000fe400078e00ff */
[----:B------:R-:W-:Y:S02]  /*dc30*/  @!P5 IMAD.MOV R125, RZ, RZ, -R125 ;  /* 0x000000ffff7dd224 */ /* 0x000fe400078e0a7d */
[----:B------:R-:W-:Y:S01]  /*dc40*/  @!P3 IMAD.MOV R118, RZ, RZ, -R118 ;  /* 0x000000ffff76b224 */ /* 0x000fe200078e0a76 */
[----:B------:R-:W-:Y:S02]  /*dc50*/  ISETP.NE.AND P3, PT, RZ, c[0x0][0x17c], PT ;  /* 0x00005f00ff007a0c */ /* 0x000fe40003f65270 */
[----:B------:R-:W-:Y:S01]  /*dc60*/  IADD3 R250, R250, -0x11, RZ ;  /* 0xffffffeffafa7810 */ /* 0x000fe20007ffe0ff */
[----:B------:R-:W-:-:S02]  /*dc70*/  @!P2 IMAD.IADD R249, R249, 0x1, -R8 ;  /* 0x00000001f9f9a824 */ /* 0x000fc400078e0a08 */
[----:B------:R-:W4:Y:S01]  /*dc80*/  LDL.LU R8, [R1] ;  /* 0x0000000001087983 */ /* 0x000f220000300800 */
[----:B------:R-:W-:-:S03]  /*dc90*/  ISETP.GE.U32.AND P2, PT, R250, 0x7fffffb0, PT ;  /* 0x7fffffb0fa00780c */ /* 0x000fc60003f46070 */
[----:B------:R-:W4:Y:S01]  /*dca0*/  LDL.LU R250, [R1+0x4] ;  /* 0x0000040001fa7983 */ /* 0x000f220000300800 */
[----:B--2---:R-:W-:Y:S02]  /*dcb0*/  ISETP.GE.AND P6, PT, R251, RZ, PT ;  /* 0x000000fffb00720c */ /* 0x004fe40003fc6270 */
[----:B------:R-:W-:-:S04]  /*dcc0*/  MOV R251, c[0x0][0x180] ;  /* 0x0000600000fb7a02 */ /* 0x000fc80000000f00 */
[----:B------:R-:W-:-:S04]  /*dcd0*/  IADD3 R251, R251, -0xd, RZ ;  /* 0xfffffff3fbfb7810 */ /* 0x000fc80007ffe0ff */
[----:B------:R-:W-:Y:S02]  /*dce0*/  ISETP.GE.U32.AND P5, PT, R251, 0x7fffffb4, PT ;  /* 0x7fffffb4fb00780c */ /* 0x000fe40003fa6070 */
[----:B------:R-:W-:-:S04]  /*dcf0*/  LOP3.LUT R251, RZ, c[0x0][0x17c], RZ, 0x33, !PT ;  /* 0x00005f00fffb7a12 */ /* 0x000fc800078e33ff */
[C---:B---3--:R-:W-:Y:S02]  /*dd00*/  SEL R128, R251.reuse, R128, !P3 ;  /* 0x00000080fb807207 */ /* 0x048fe40005800000 */
[C---:B------:R-:W-:Y:S02]  /*dd10*/  SEL R161, R251.reuse, R161, !P3 ;  /* 0x000000a1fba17207 */ /* 0x040fe40005800000 */
[C---:B------:R-:W-:Y:S01]  /*dd20*/  SEL R160, R251.reuse, R160, !P3 ;  /* 0x000000a0fba07207 */ /* 0x040fe20005800000 */
[----:B------:R1:W-:Y:S01]  /*dd30*/  STL [R1+0x3c4], R128 ;  /* 0x0003c48001007387 */ /* 0x0003e20000100800 */
[C---:B------:R-:W-:Y:S02]  /*dd40*/  SEL R159, R251.reuse, R159, !P3 ;  /* 0x0000009ffb9f7207 */ /* 0x040fe40005800000 */
[C---:B------:R-:W-:Y:S01]  /*dd50*/  SEL R252, R251.reuse, R252, !P3 ;  /* 0x000000fcfbfc7207 */ /* 0x040fe20005800000 */
[----:B-1----:R-:W2:Y:S04]  /*dd60*/  LDL.LU R128, [R1+0x2948] ;  /* 0x0029480001807983 */ /* 0x002ea80000300800 */
[----:B------:R1:W-:Y:S04]  /*dd70*/  STL [R1+0x3c8], R161 ;  /* 0x0003c8a101007387 */ /* 0x0003e80000100800 */
[----:B-1----:R-:W3:Y:S04]  /*dd80*/  LDL.LU R161, [R1+0x2944] ;  /* 0x0029440001a17983 */ /* 0x002ee80000300800 */
[----:B------:R1:W-:Y:S04]  /*dd90*/  STL [R1+0x3c0], R160 ;  /* 0x0003c0a001007387 */ /* 0x0003e80000100800 */
[----:B-1----:R-:W3:Y:S04]  /*dda0*/  LDL.LU R160, [R1+0x2940] ;  /* 0x0029400001a07983 */ /* 0x002ee80000300800 */
[----:B------:R1:W-:Y:S04]  /*ddb0*/  STL [R1+0x3bc], R159 ;  /* 0x0003bc9f01007387 */ /* 0x0003e80000100800 */
[----:B-1----:R-:W3:Y:S04]  /*ddc0*/  LDL.LU R159, [R1+0x293c] ;  /* 0x00293c00019f7983 */ /* 0x002ee80000300800 */
[----:B------:R1:W-:Y:S04]  /*ddd0*/  STL [R1+0x3b8], R252 ;  /* 0x0003b8fc01007387 */ /* 0x0003e80000100800 */
[----:B-1----:R-:W3:Y:S01]  /*dde0*/  LDL.LU R252, [R1+0x2938] ;  /* 0x0029380001fc7983 */ /* 0x002ee20000300800 */
[----:B----4-:R-:W-:-:S05]  /*ddf0*/  SEL R250, R251, R250, !P3 ;  /* 0x000000fafbfa7207 */ /* 0x010fca0005800000 */
[----:B------:R1:W-:Y:S02]  /*de00*/  STL [R1+0x3b4], R250 ;  /* 0x0003b4fa01007387 */ /* 0x0003e40000100800 */
[----:B-1----:R-:W-:-:S05]  /*de10*/  SEL R250, R251, R8, !P3 ;  /* 0x00000008fbfa7207 */ /* 0x002fca0005800000 */
[----:B------:R3:W-:Y:S01]  /*de20*/  STL [R1+0x3b0], R250 ;  /* 0x0003b0fa01007387 */ /* 0x0007e20000100800 */
[C---:B------:R-:W-:Y:S02]  /*de30*/  SEL R129, R251.reuse, R129, !P3 ;  /* 0x00000081fb817207 */ /* 0x040fe40005800000 */
[C---:B------:R-:W-:Y:S02]  /*de40*/  SEL R7, R251.reuse, R7, !P3 ;  /* 0x00000007fb077207 */ /* 0x040fe40005800000 */
[C---:B------:R-:W-:Y:S02]  /*de50*/  SEL R9, R251.reuse, R9, !P3 ;  /* 0x00000009fb097207 */ /* 0x040fe40005800000 */
[C---:B--2---:R-:W-:Y:S02]  /*de60*/  SEL R128, R251.reuse, R128, !P3 ;  /* 0x00000080fb807207 */ /* 0x044fe40005800000 */
[C---:B---3--:R-:W-:Y:S02]  /*de70*/  SEL R250, R251.reuse, R159, !P3 ;  /* 0x0000009ffbfa7207 */ /* 0x048fe40005800000 */
[----:B------:R-:W-:-:S02]  /*de80*/  SEL R159, R251, R160, !P3 ;  /* 0x000000a0fb9f7207 */ /* 0x000fc40005800000 */
[----:B------:R-:W-:-:S05]  /*de90*/  SEL R8, R251, R252, !P3 ;  /* 0x000000fcfb087207 */ /* 0x000fca0005800000 */
[----:B------:R1:W-:Y:S04]  /*dea0*/  STL [R1+0x3ac], R8 ;  /* 0x0003ac0801007387 */ /* 0x0003e80000100800 */
[----:B------:R-:W-:Y:S01]  /*deb0*/  STL [R1+0x3a8], R250 ;  /* 0x0003a8fa01007387 */ /* 0x000fe20000100800 */
[----:B-1----:R-:W-:-:S03]  /*dec0*/  SEL R8, R251, R161, !P3 ;  /* 0x000000a1fb087207 */ /* 0x002fc60005800000 */
[----:B------:R1:W-:Y:S04]  /*ded0*/  STL [R1+0x3a4], R159 ;  /* 0x0003a49f01007387 */ /* 0x0003e80000100800 */
[----:B------:R2:W-:Y:S01]  /*dee0*/  STL [R1+0x3a0], R8 ;  /* 0x0003a00801007387 */ /* 0x0005e20000100800 */
[----:B-1----:R-:W-:-:S03]  /*def0*/  SEL R159, R251, R162, !P3 ;  /* 0x000000a2fb9f7207 */ /* 0x002fc60005800000 */
[----:B------:R1:W-:Y:S01]  /*df00*/  STL [R1+0x39c], R128 ;  /* 0x00039c8001007387 */ /* 0x0003e20000100800 */
[----:B--2---:R-:W-:-:S03]  /*df10*/  SEL R8, R251, R163, !P3 ;  /* 0x000000a3fb087207 */ /* 0x004fc60005800000 */
[----:B------:R2:W-:Y:S04]  /*df20*/  STL [R1+0x398], R159 ;  /* 0x0003989f01007387 */ /* 0x0005e80000100800 */
[----:B------:R3:W-:Y:S01]  /*df30*/  STL [R1+0x394], R8 ;  /* 0x0003940801007387 */ /* 0x0007e20000100800 */
[C---:B-1----:R-:W-:Y:S02]  /*df40*/  SEL R128, R251.reuse, R164, !P3 ;  /* 0x000000a4fb807207 */ /* 0x042fe40005800000 */
[----:B--2---:R-:W-:-:S03]  /*df50*/  SEL R159, R251, R165, !P3 ;  /* 0x000000a5fb9f7207 */ /* 0x004fc60005800000 */
[----:B------:R1:W-:Y:S01]  /*df60*/  STL [R1+0x390], R128 ;  /* 0x0003908001007387 */ /* 0x0003e20000100800 */
[----:B---3--:R-:W-:-:S03]  /*df70*/  SEL R8, R251, R166, !P3 ;  /* 0x000000a6fb087207 */ /* 0x008fc60005800000 */
[----:B------:R2:W-:Y:S04]  /*df80*/  STL [R1+0x38c], R159 ;  /* 0x00038c9f01007387 */ /* 0x0005e80000100800 */
[----:B------:R3:W-:Y:S01]  /*df90*/  STL [R1+0x388], R8 ;  /* 0x0003880801007387 */ /* 0x0007e20000100800 */
[C---:B-1----:R-:W-:Y:S02]  /*dfa0*/  SEL R128, R251.reuse, R167, !P3 ;  /* 0x000000a7fb807207 */ /* 0x042fe40005800000 */
[----:B--2---:R-:W-:-:S03]  /*dfb0*/  SEL R159, R251, R168, !P3 ;  /* 0x000000a8fb9f7207 */ /* 0x004fc60005800000 */
[----:B------:R1:W-:Y:S01]  /*dfc0*/  STL [R1+0x384], R128 ;  /* 0x0003848001007387 */ /* 0x0003e20000100800 */
[----:B---3--:R-:W-:-:S03]  /*dfd0*/  SEL R8, R251, R130, !P3 ;  /* 0x00000082fb087207 */ /* 0x008fc60005800000 */
[----:B------:R-:W-:Y:S01]  /*dfe0*/  STL [R1+0x380], R159 ;  /* 0x0003809f01007387 */ /* 0x000fe20000100800 */
[----:B------:R-:W-:-:S03]  /*dff0*/  SEL R130, R251, R170, !P3 ;  /* 0x000000aafb827207 */ /* 0x000fc60005800000 */
[----:B------:R2:W-:Y:S01]  /*e000*/  STL [R1+0x37c], R8 ;  /* 0x00037c0801007387 */ /* 0x0005e20000100800 */
[----:B-1----:R-:W-:-:S05]  /*e010*/  SEL R128, R251, R169, !P3 ;  /* 0x000000a9fb807207 */ /* 0x002fca0005800000 */
        /* <DEDUP_REMOVED lines=8> */
[----:B------:R-:W-:Y:S04]  /*e0a0*/  STL [R1+0x368], R130 ;  /* 0x0003688201007387 */ /* 0x000fe80000100800 */
        /* <DEDUP_REMOVED lines=168> */
[C---:B-1----:R-:W-:Y:S02]  /*eb30*/  SEL R128, R251.reuse, R108, !P3 ;  /* 0x0000006cfb807207 */ /* 0x042fe40005800000 */
[----:B------:R-:W-:-:S03]  /*eb40*/  SEL R108, R251, R126, !P3 ;  /* 0x0000007efb6c7207 */ /* 0x000fc60005800000 */
[----:B------:R-:W-:Y:S01]  /*eb50*/  STL [R1+0x210], R128 ;  /* 0x0002108001007387 */ /* 0x000fe20000100800 */
[----:B--2---:R-:W-:-:S03]  /*eb60*/  SEL R8, R251, R127, !P3 ;  /* 0x0000007ffb087207 */ /* 0x004fc60005800000 */
[----:B------:R-:W-:Y:S04]  /*eb70*/  STL [R1+0x20c], R108 ;  /* 0x00020c6c01007387 */ /* 0x000fe80000100800 */
[----:B------:R1:W-:Y:S04]  /*eb80*/  STL [R1+0x208], R8 ;  /* 0x0002080801007387 */ /* 0x0003e80000100800 */
[----:B------:R2:W-:Y:S04]  /*eb90*/  STL [R1+0x204], R7 ;  /* 0x0002040701007387 */ /* 0x0005e80000100800 */
[----:B------:R3:W-:Y:S01]  /*eba0*/  STL [R1+0x200], R9 ;  /* 0x0002000901007387 */ /* 0x0007e20000100800 */
[----:B-1----:R-:W-:-:S02]  /*ebb0*/  SEL R8, R251, R142, !P3 ;  /* 0x0000008efb087207 */ /* 0x002fc40005800000 */
        /* <DEDUP_REMOVED lines=215> */
[----:B-1----:R-:W-:-:S03]  /*f930*/  SEL R8, R251, R248, !P3 ;  /* 0x000000f8fb087207 */ /* 0x002fc60005800000 */
[----:B------:R-:W4:Y:S01]  /*f940*/  LDL.LU R160, [R1+0x3cc] ;  /* 0x0003cc0001a07983 */ /* 0x000f220000300800 */
[C---:B--2---:R-:W-:Y:S02]  /*f950*/  SEL R7, R251.reuse, R103, !P3 ;  /* 0x00000067fb077207 */ /* 0x044fe40005800000 */
[C---:B---3--:R-:W-:Y:S01]  /*f960*/  SEL R9, R251.reuse, R105, !P3 ;  /* 0x00000069fb097207 */ /* 0x048fe20005800000 */
[----:B------:R-:W-:Y:S04]  /*f970*/  STL [R1+0x4c], R8 ;  /* 0x00004c0801007387 */ /* 0x000fe80000100800 */
[----:B------:R1:W-:Y:S04]  /*f980*/  STL [R1+0x48], R7 ;  /* 0x0000480701007387 */ /* 0x0003e80000100800 */
[----:B------:R-:W-:Y:S04]  /*f990*/  STL [R1+0x44], R9 ;  /* 0x0000440901007387 */ /* 0x000fe80000100800 */
[----:B------:R-:W2:Y:S04]  /*f9a0*/  LDL.LU R161, [R1+0x3d0] ;  /* 0x0003d00001a17983 */ /* 0x000ea80000300800 */
[----:B------:R-:W3:Y:S01]  /*f9b0*/  S2R R159, SR_TID.X ;  /* 0x00000000009f7919 */ /* 0x000ee20000002100 */
[----:B-1----:R-:W-:-:S02]  /*f9c0*/  SEL R7, R251, R106, !P3 ;  /* 0x0000006afb077207 */ /* 0x002fc40005800000 */
[----:B------:R-:W-:-:S03]  /*f9d0*/  SEL R8, R251, R107, !P3 ;  /* 0x0000006bfb087207 */ /* 0x000fc60005800000 */
[----:B------:R1:W-:Y:S01]  /*f9e0*/  STL [R1+0x40], R7 ;  /* 0x0000400701007387 */ /* 0x0003e20000100800 */
[C---:B------:R-:W-:Y:S02]  /*f9f0*/  SEL R5, R251.reuse, R5, !P3 ;  /* 0x00000005fb057207 */ /* 0x040fe40005800000 */
[C---:B------:R-:W-:Y:S01]  /*fa00*/  SEL R4, R251.reuse, R4, !P3 ;  /* 0x00000004fb047207 */ /* 0x040fe20005800000 */
[----:B------:R-:W-:Y:S01]  /*fa10*/  STL [R1+0x3c], R8 ;  /* 0x00003c0801007387 */ /* 0x000fe20000100800 */
[----:B-1----:R-:W-:-:S05]  /*fa20*/  SEL R7, R251, R131, !P3 ;  /* 0x00000083fb077207 */ /* 0x002fca0005800000 */
[----:B------:R-:W-:Y:S04]  /*fa30*/  STL [R1+0x38], R7 ;  /* 0x0000380701007387 */ /* 0x000fe80000100800 */
[----:B------:R-:W-:Y:S04]  /*fa40*/  STL [R1+0x34], R5 ;  /* 0x0000340501007387 */ /* 0x000fe80000100800 */
[----:B------:R-:W-:Y:S01]  /*fa50*/  STL [R1+0x30], R4 ;  /* 0x0000300401007387 */ /* 0x000fe20000100800 */
[C---:B------:R-:W-:Y:S02]  /*fa60*/  SEL R3, R251.reuse, R3, !P3 ;  /* 0x00000003fb037207 */ /* 0x040fe40005800000 */
[----:B------:R-:W-:-:S02]  /*fa70*/  SEL R2, R251, R2, !P3 ;  /* 0x00000002fb027207 */ /* 0x000fc40005800000 */
[C---:B------:R-:W-:Y:S01]  /*fa80*/  SEL R0, R251.reuse, R0, !P3 ;  /* 0x00000000fb007207 */ /* 0x040fe20005800000 */
[----:B------:R1:W-:Y:S04]  /*fa90*/  STL [R1+0x2c], R3 ;  /* 0x00002c0301007387 */ /* 0x0003e80000100800 */
[----:B------:R3:W-:Y:S04]  /*faa0*/  STL [R1+0x28], R2 ;  /* 0x0000280201007387 */ /* 0x0007e80000100800 */
[----:B------:R3:W-:Y:S01]  /*fab0*/  STL [R1+0x24], R0 ;  /* 0x0000240001007387 */ /* 0x0007e20000100800 */
[----:B-1----:R-:W-:-:S02]  /*fac0*/  SEL R3, R251, R6, !P3 ;  /* 0x00000006fb037207 */ /* 0x002fc40005800000 */
[----:B---3--:R-:W-:-:S03]  /*fad0*/  SEL R2, R251, R109, !P3 ;  /* 0x0000006dfb027207 */ /* 0x008fc60005800000 */
[----:B------:R1:W-:Y:S01]  /*fae0*/  STL [R1+0x20], R3 ;  /* 0x0000200301007387 */ /* 0x0003e20000100800 */
[----:B------:R-:W-:-:S03]  /*faf0*/  SEL R0, R251, R156, !P3 ;  /* 0x0000009cfb007207 */ /* 0x000fc60005800000 */
[----:B------:R3:W-:Y:S04]  /*fb00*/  STL [R1+0x1c], R2 ;  /* 0x00001c0201007387 */ /* 0x0007e80000100800 */
[----:B------:R3:W-:Y:S01]  /*fb10*/  STL [R1+0x18], R0 ;  /* 0x0000180001007387 */ /* 0x0007e20000100800 */
[C---:B-1----:R-:W-:Y:S02]  /*fb20*/  SEL R3, R251.reuse, R110, !P3 ;  /* 0x0000006efb037207 */ /* 0x042fe40005800000 */
[----:B---3--:R-:W-:-:S03]  /*fb30*/  SEL R2, R251, R112, !P3 ;  /* 0x00000070fb027207 */ /* 0x008fc60005800000 */
[----:B------:R1:W-:Y:S01]  /*fb40*/  STL [R1+0x14], R3 ;  /* 0x0000140301007387 */ /* 0x0003e20000100800 */
[----:B------:R-:W-:-:S03]  /*fb50*/  SEL R0, R251, R111, !P3 ;  /* 0x0000006ffb007207 */ /* 0x000fc60005800000 */
[----:B------:R3:W-:Y:S01]  /*fb60*/  STL [R1+0x10], R2 ;  /* 0x0000100201007387 */ /* 0x0007e20000100800 */
[----:B------:R-:W-:-:S03]  /*fb70*/  @!P6 IADD3 R249, -R249, RZ, RZ ;  /* 0x000000fff9f9e210 */ /* 0x000fc60007ffe1ff */
[----:B------:R3:W-:Y:S01]  /*fb80*/  STL [R1+0xc], R0 ;  /* 0x00000c0001007387 */ /* 0x0007e20000100800 */
[C---:B-1----:R-:W-:Y:S02]  /*fb90*/  SEL R3, R251.reuse, R113, !P3 ;  /* 0x00000071fb037207 */ /* 0x042fe40005800000 */
[----:B---3--:R-:W-:-:S03]  /*fba0*/  SEL R2, R251, R114, !P3 ;  /* 0x00000072fb027207 */ /* 0x008fc60005800000 */
[----:B------:R1:W-:Y:S01]  /*fbb0*/  STL [R1+0x8], R3 ;  /* 0x0000080301007387 */ /* 0x0003e20000100800 */
[----:B------:R-:W-:-:S03]  /*fbc0*/  SEL R0, R251, R116, !P3 ;  /* 0x00000074fb007207 */ /* 0x000fc60005800000 */
[----:B------:R3:W-:Y:S01]  /*fbd0*/  STL [R1+0x4], R2 ;  /* 0x0000040201007387 */ /* 0x0007e20000100800 */
[C---:B------:R-:W-:Y:S02]  /*fbe0*/  SEL R252, R251.reuse, R115, !P3 ;  /* 0x00000073fbfc7207 */ /* 0x040fe40005800000 */
[C---:B------:R-:W-:Y:S01]  /*fbf0*/  SEL R250, R251.reuse, R157, !P3 ;  /* 0x0000009dfbfa7207 */ /* 0x040fe20005800000 */
[----:B------:R3:W-:Y:S01]  /*fc00*/  STL [R1], R0 ;  /* 0x0000000001007387 */ /* 0x0007e20000100800 */
[C---:B------:R-:W-:Y:S02]  /*fc10*/  SEL R248, R251.reuse, R117, !P3 ;  /* 0x00000075fbf87207 */ /* 0x040fe40005800000 */
[C---:B-1----:R-:W-:Y:S02]  /*fc20*/  SEL R3, R251.reuse, R119, !P3 ;  /* 0x00000077fb037207 */ /* 0x042fe40005800000 */
[C---:B------:R-:W-:Y:S02]  /*fc30*/  SEL R6, R251.reuse, R121, !P3 ;  /* 0x00000079fb067207 */ /* 0x040fe40005800000 */
[----:B---3--:R-:W-:-:S02]  /*fc40*/  SEL R2, R251, R120, !P3 ;  /* 0x00000078fb027207 */ /* 0x008fc40005800000 */
[C---:B------:R-:W-:Y:S02]  /*fc50*/  SEL R7, R251.reuse, R123, !P3 ;  /* 0x0000007bfb077207 */ /* 0x040fe40005800000 */
[C---:B------:R-:W-:Y:S02]  /*fc60*/  SEL R0, R251.reuse, R122, !P3 ;  /* 0x0000007afb007207 */ /* 0x040fe40005800000 */
[C---:B------:R-:W-:Y:S02]  /*fc70*/  SEL R8, R251.reuse, R124, !P3 ;  /* 0x0000007cfb087207 */ /* 0x040fe40005800000 */
[C---:B------:R-:W-:Y:S02]  /*fc80*/  SEL R9, R251.reuse, R158, !P3 ;  /* 0x0000009efb097207 */ /* 0x040fe40005800000 */
[C---:B------:R-:W-:Y:S02]  /*fc90*/  SEL R244, R251.reuse, R125, !P3 ;  /* 0x0000007dfbf47207 */ /* 0x040fe40005800000 */
[----:B------:R-:W-:-:S02]  /*fca0*/  SEL R245, R251, R118, !P3 ;  /* 0x00000076fbf57207 */ /* 0x000fc40005800000 */
[----:B------:R-:W-:Y:S02]  /*fcb0*/  SEL R249, R251, R249, !P3 ;  /* 0x000000f9fbf97207 */ /* 0x000fe40005800000 */
[----:B------:R-:W-:-:S05]  /*fcc0*/  MOV R14, c[0x0][0x188] ;  /* 0x00006200000e7a02 */ /* 0x000fca0000000f00 */
[C---:B------:R-:W-:Y:S01]  /*fcd0*/  IMAD.SHL.U32 R236, R14.reuse, 0x4, RZ ;  /* 0x000000040eec7824 */ /* 0x040fe200078e00ff */
[----:B------:R-:W-:Y:S01]  /*fce0*/  ULDC.64 UR8, c[0x0][0x118] ;  /* 0x0000460000087ab9 */ /* 0x000fe20000000a00 */
[----:B------:R-:W-:Y:S02]  /*fcf0*/  IMAD.SHL.U32 R232, R14, 0x8, RZ ;  /* 0x000000080ee87824 */ /* 0x000fe400078e00ff */
[----:B----4-:R-:W-:Y:S01]  /*fd00*/  IMAD R4, R160, c[0x0][0x184], RZ ;  /* 0x00006100a0047a24 */ /* 0x010fe200078e02ff */
[----:B------:R-:W-:Y:S01]  /*fd10*/  LOP3.LUT R160, R159, 0x1f, RZ, 0xc0, !PT ;  /* 0x0000001f9fa07812 */ /* 0x000fe200078ec0ff */
[----:B--2---:R-:W-:-:S04]  /*fd20*/  IMAD R5, R161, c[0x0][0x184], RZ ;  /* 0x00006100a1057a24 */ /* 0x004fc800078e02ff */
[----:B------:R-:W-:Y:S02]  /*fd30*/  IMAD R161, R160, c[0x0][0x18c], RZ ;  /* 0x00006300a0a17a24 */ /* 0x000fe400078e02ff */
[----:B------:R-:W-:-:S04]  /*fd40*/  IMAD.MOV.U32 R160, RZ, RZ, c[0x0][0x18c] ;  /* 0x00006300ffa07624 */ /* 0x000fc800078e00ff */
[----:B------:R-:W-:Y:S02]  /*fd50*/  IMAD R11, R160, 0x20, R161 ;  /* 0x00000020a00b7824 */ /* 0x000fe400078e02a1 */
[----:B------:R-:W1:Y:S01]  /*fd60*/  S2R R160, SR_TID.X ;  /* 0x0000000000a07919 */ /* 0x000e620000002100 */
[C---:B------:R-:W-:Y:S01]  /*fd70*/  LEA R240, P3, R4.reuse, c[0x0][0x160], 0x2 ;  /* 0x0000580004f07a11 */ /* 0x040fe200078610ff */
[----:B------:R-:W-:Y:S01]  /*fd80*/  IMAD.MOV.U32 R159, RZ, RZ, c[0x0][0x180] ;  /* 0x00006000ff9f7624 */ /* 0x000fe200078e00ff */
[C---:B------:R-:W-:Y:S02]  /*fd90*/  LEA R242, P6, R5.reuse, c[0x0][0x160], 0x2 ;  /* 0x0000580005f27a11 */ /* 0x040fe400078c10ff */
[----:B------:R-:W-:Y:S02]  /*fda0*/  LEA.HI.X.SX32 R241, R4, c[0x0][0x164], 0x2, P3 ;  /* 0x0000590004f17a11 */ /* 0x000fe400018f16ff */
[----:B------:R-:W-:Y:S02]  /*fdb0*/  LEA.HI.X.SX32 R243, R5, c[0x0][0x164], 0x2, P6 ;  /* 0x0000590005f37a11 */ /* 0x000fe400030f16ff */
[----:B------:R-:W-:Y:S01]  /*fdc0*/  LEA R10, P6, R11, c[0x0][0x168], 0x2 ;  /* 0x00005a000b0a7a11 */ /* 0x000fe200078c10ff */
[----:B------:R-:W-:Y:S01]  /*fdd0*/  IMAD.WIDE R238, R236, 0x4, R240 ;  /* 0x00000004ecee7825 */ /* 0x000fe200078e02f0 */
[----:B------:R-:W-:-:S02]  /*fde0*/  IADD3 R12, R159, -0x19, RZ ;  /* 0xffffffe79f0c7810 */ /* 0x000fc40007ffe0ff */
[----:B------:R-:W-:Y:S02]  /*fdf0*/  LEA.HI.X.SX32 R11, R11, c[0x0][0x16c], 0x2, P6 ;  /* 0x00005b000b0b7a11 */ /* 0x000fe400030f16ff */
[----:B------:R-:W-:Y:S02]  /*fe00*/  ISETP.GE.U32.AND P6, PT, R12, 0x7fffffa8, PT ;  /* 0x7fffffa80c00780c */ /* 0x000fe40003fc6070 */
[----:B-1----:R-:W-:-:S05]  /*fe10*/  LOP3.LUT R160, R160, 0x1f, RZ, 0xc0, !PT ;  /* 0x0000001fa0a07812 */ /* 0x002fca00078ec0ff */
[----:B------:R-:W-:Y:S01]  /*fe20*/  IMAD.SHL.U32 R27, R160, 0x4, RZ ;  /* 0x00000004a01b7824 */ /* 0x000fe200078e00ff */
[----:B------:R-:W-:Y:S01]  /*fe30*/  IADD3 R12, R159, -0x1d, RZ ;  /* 0xffffffe39f0c7810 */ /* 0x000fe20007ffe0ff */
[----:B------:R-:W-:Y:S01]  /*fe40*/  STL [R1+0x2544], R238 ;  /* 0x002544ee01007387 */ /* 0x000fe20000100800 */
[----:B------:R-:W-:-:S03]  /*fe50*/  IMAD.WIDE R236, R236, 0x4, R242 ;  /* 0x00000004ecec7825 */ /* 0x000fc600078e02f2 */
[----:B------:R1:W-:Y:S04]  /*fe60*/  LDGSTS.E [R27+0x20000], [R240.64], !P1 ;  /* 0x20000000f01b7fae */ /* 0x0003e8000c921848 */
[----:B------:R1:W-:Y:S01]  /*fe70*/  LDGSTS.E [R27+0x20080], [R242.64], !P1 ;  /* 0x20080000f21b7fae */ /* 0x0003e2000c921848 */
[----:B------:R-:W-:-:S03]  /*fe80*/  ISETP.GE.U32.AND P1, PT, R12, 0x7fffffa4, PT ;  /* 0x7fffffa40c00780c */ /* 0x000fc60003f26070 */
[----:B------:R2:W-:Y:S01]  /*fe90*/  LDGSTS.E [R27+0x20400], [R238.64], !P4 ;  /* 0x20400000ee1b7fae */ /* 0x0005e2000e121848 */
[----:B------:R-:W-:-:S03]  /*fea0*/  IADD3 R12, R159, -0x21, RZ ;  /* 0xffffffdf9f0c7810 */ /* 0x000fc60007ffe0ff */
[----:B------:R2:W-:Y:S01]  /*feb0*/  STL [R1+0x2540], R239 ;  /* 0x002540ef01007387 */ /* 0x0005e20000100800 */
[C---:B------:R-:W-:Y:S01]  /*fec0*/  IMAD.WIDE R234, R232.reuse, 0x4, R240 ;  /* 0x00000004e8ea7825 */ /* 0x040fe200078e02f0 */
[----:B------:R-:W-:Y:S02]  /*fed0*/  LEA R4, P3, R161, c[0x0][0x168], 0x2 ;  /* 0x00005a00a1047a11 */ /* 0x000fe400078610ff */
[----:B------:R1:W-:Y:S01]  /*fee0*/  LDGSTS.E [R27+0x20480], [R236.64], !P4 ;  /* 0x20480000ec1b7fae */ /* 0x0003e2000e121848 */
[----:B------:R-:W-:Y:S01]  /*fef0*/  IMAD.WIDE R232, R232, 0x4, R242 ;  /* 0x00000004e8e87825 */ /* 0x000fe200078e02f2 */
[----:B--2---:R-:W-:-:S03]  /*ff00*/  MOV R239, c[0x0][0x188] ;  /* 0x0000620000ef7a02 */ /* 0x004fc60000000f00 */
[----:B------:R-:W-:Y:S01]  /*ff10*/  IMAD.MOV.U32 R238, RZ, RZ, c[0x0][0x180] ;  /* 0x00006000ffee7624 */ /* 0x000fe200078e00ff */
[----:B------:R-:W-:Y:S01]  /*ff20*/  ISETP.GE.U32.AND P4, PT, R12, 0x7fffffa0, PT ;  /* 0x7fffffa00c00780c */ /* 0x000fe20003f86070 */
[----:B------:R1:W-:Y:S01]  /*ff30*/  LDGSTS.E [R27+0x20800], [R234.64], !P0 ;  /* 0x20800000ea1b7fae */ /* 0x0003e2000c121848 */
[----:B------:R-:W-:Y:S01]  /*ff40*/  IMAD R228, R239, 0xc, RZ ;  /* 0x0000000cefe47824 */ /* 0x000fe200078e02ff */
[----:B------:R-:W-:Y:S02]  /*ff50*/  IADD3 R13, R159, -0x15, RZ ;  /* 0xffffffeb9f0d7810 */ /* 0x000fe40007ffe0ff */
[----:B------:R1:W-:Y:S01]  /*ff60*/  LDGSTS.E [R27+0x20880], [R232.64], !P0 ;  /* 0x20880000e81b7fae */ /* 0x0003e2000c121848 */
[----:B------:R-:W-:Y:S01]  /*ff70*/  IADD3 R12, R238, -0x25, RZ ;  /* 0xffffffdbee0c7810 */ /* 0x000fe20007ffe0ff */
[C---:B------:R-:W-:Y:S01]  /*ff80*/  IMAD.WIDE R230, R228.reuse, 0x4, R240 ;  /* 0x00000004e4e67825 */ /* 0x040fe200078e02f0 */
[----:B------:R-:W-:Y:S02]  /*ff90*/  LEA.HI.X.SX32 R5, R161, c[0x0][0x16c], 0x2, P3 ;  /* 0x00005b00a1057a11 */ /* 0x000fe400018f16ff */
[----:B------:R-:W-:Y:S01]  /*ffa0*/  ISETP.GE.U32.AND P3, PT, R13, 0x7fffffac, PT ;  /* 0x7fffffac0d00780c */ /* 0x000fe20003f66070 */
[----:B------:R-:W-:Y:S01]  /*ffb0*/  IMAD.WIDE R228, R228, 0x4, R242 ;  /* 0x00000004e4e47825 */ /* 0x000fe200078e02f2 */
[----:B------:R-:W-:Y:S01]  /*ffc0*/  ISETP.GE.U32.AND P0, PT, R12, 0x7fffff9c, PT ;  /* 0x7fffff9c0c00780c */ /* 0x000fe20003f06070 */
[----:B------:R1:W-:Y:S02]  /*ffd0*/  LDGSTS.E [R27+0x20c00], [R230.64], !P5 ;  /* 0x20c00000e61b7fae */ /* 0x0003e4000e921848 */
[C---:B------:R-:W-:Y:S01]  /*ffe0*/  IMAD.SHL.U32 R224, R239.reuse, 0x10, RZ ;  /* 0x00000010efe07824 */ /* 0x040fe200078e00ff */
[----:B------:R-:W-:Y:S01]  /*fff0*/  IADD3 R12, R238, -0x29, RZ ;  /* 0xffffffd7ee0c7810 */ /* 0x000fe20007ffe0ff */
[----:B------:R1:W-:Y:S01]  /*10000*/  LDGSTS.E [R27+0x20c80], [R228.64], !P5 ;  /* 0x20c80000e41b7fae */ /* 0x0003e2000e921848 */
[----:B------:R-:W-:-:S02]  /*10010*/  IMAD R220, R239, 0x14, RZ ;  /* 0x00000014efdc7824 */ /* 0x000fc400078e02ff */
[----:B------:R-:W-:Y:S01]  /*10020*/  IMAD.WIDE R226, R224, 0x4, R240 ;  /* 0x00000004e0e27825 */ /* 0x000fe200078e02f0 */
[----:B------:R-:W-:-:S03]  /*10030*/  ISETP.GE.U32.AND P5, PT, R12, 0x7fffff98, PT ;  /* 0x7fffff980c00780c */ /* 0x000fc60003fa6070 */
[----:B------:R-:W-:Y:S01]  /*10040*/  IMAD.WIDE R224, R224, 0x4, R242 ;  /* 0x00000004e0e07825 */ /* 0x000fe200078e02f2 */
[----:B------:R-:W-:Y:S01]  /*10050*/  IADD3 R12, R238, -0x2d, RZ ;  /* 0xffffffd3ee0c7810 */ /* 0x000fe20007ffe0ff */
[----:B------:R1:W-:Y:S02]  /*10060*/  LDGSTS.E [R27+0x21000], [R226.64], !P2 ;  /* 0x21000000e21b7fae */ /* 0x0003e4000d121848 */
[----:B------:R-:W-:Y:S02]  /*10070*/  IMAD.WIDE R222, R220, 0x4, R240 ;  /* 0x00000004dcde7825 */ /* 0x000fe400078e02f0 */
[----:B------:R1:W-:Y:S01]  /*10080*/  LDGSTS.E [R27+0x21080], [R224.64], !P2 ;  /* 0x21080000e01b7fae */ /* 0x0003e2000d121848 */
[----:B------:R-:W-:Y:S01]  /*10090*/  ISETP.GE.U32.AND P2, PT, R12, 0x7fffff94, PT ;  /* 0x7fffff940c00780c */ /* 0x000fe20003f46070 */
[----:B------:R-:W-:Y:S01]  /*100a0*/  IMAD.WIDE R220, R220, 0x4, R242 ;  /* 0x00000004dcdc7825 */ /* 0x000fe200078e02f2 */
[----:B------:R-:W-:Y:S01]  /*100b0*/  IADD3 R12, R238, -0x31, RZ ;  /* 0xffffffcfee0c7810 */ /* 0x000fe20007ffe0ff */
[----:B------:R1:W-:Y:S02]  /*100c0*/  LDGSTS.E [R27+0x21400], [R222.64], !P3 ;  /* 0x21400000de1b7fae */ /* 0x0003e4000d921848 */
[----:B------:R-:W-:-:S02]  /*100d0*/  IMAD R216, R239, 0x18, RZ ;  /* 0x00000018efd87824 */ /* 0x000fc400078e02ff */
[----:B------:R1:W-:Y:S01]  /*100e0*/  LDGSTS.E [R27+0x21480], [R220.64], !P3 ;  /* 0x21480000dc1b7fae */ /* 0x0003e2000d921848 */
[----:B------:R-:W-:Y:S02]  /*100f0*/  IMAD R212, R239, 0x1c, RZ ;  /* 0x0000001cefd47824 */ /* 0x000fe400078e02ff */
        /* <DEDUP_REMOVED lines=11> */
[----:B------:R-:W-:-:S02]  /*101b0*/  IMAD.SHL.U32 R208, R239, 0x20, RZ ;  /* 0x00000020efd07824 */ /* 0x000fc400078e00ff */
        /* <DEDUP_REMOVED lines=35> */
[C---:B------:R-:W-:Y:S02]  /*103f0*/  IMAD R184, R239.reuse, 0x38, RZ ;  /* 0x00000038efb87824 */ /* 0x040fe400078e02ff */
[----:B------:R-:W-:Y:S01]  /*10400*/  IMAD.WIDE R190, R188, 0x4, R240 ;  /* 0x00000004bcbe7825 */ /* 0x000fe200078e02f0 */
[----:B------:R1:W-:Y:S01]  /*10410*/  LDGSTS.E [R27+0x23080], [R192.64], !P3 ;  /* 0x23080000c01b7fae */ /* 0x0003e2000d921848 */
[----:B------:R-:W-:Y:S02]  /*10420*/  ISETP.GE.U32.AND P3, PT, R12, 0x7fffffb3, PT ;  /* 0x7fffffb30c00780c */ /* 0x000fe40003f66070 */
[----:B------:R-:W-:Y:S01]  /*10430*/  IMAD.WIDE R188, R188, 0x4, R242 ;  /* 0x00000004bcbc7825 */ /* 0x000fe200078e02f2 */
[----:B------:R-:W-:Y:S01]  /*10440*/  IADD3 R12, R238, -0x12, RZ ;  /* 0xffffffeeee0c7810 */ /* 0x000fe20007ffe0ff */
[----:B------:R1:W-:Y:S02]  /*10450*/  LDGSTS.E [R27+0x23400], [R190.64], !P6 ;  /* 0x23400000be1b7fae */ /* 0x0003e4000f121848 */
[----:B------:R-:W-:-:S02]  /*10460*/  IMAD R180, R239, 0x3c, RZ ;  /* 0x0000003cefb47824 */ /* 0x000fc400078e02ff */
[C---:B------:R-:W-:Y:S01]  /*10470*/  IMAD.WIDE R186, R184.reuse, 0x4, R240 ;  /* 0x00000004b8ba7825 */ /* 0x040fe200078e02f0 */
[----:B------:R1:W-:Y:S03]  /*10480*/  LDGSTS.E [R27+0x23480], [R188.64], !P6 ;  /* 0x23480000bc1b7fae */ /* 0x0003e6000f121848 */
[----:B------:R-:W-:Y:S01]  /*10490*/  IMAD.WIDE R184, R184, 0x4, R242 ;  /* 0x00000004b8b87825 */ /* 0x000fe200078e02f2 */
[----:B------:R-:W-:Y:S01]  /*104a0*/  ISETP.GE.U32.AND P6, PT, R12, 0x7fffffaf, PT ;  /* 0x7fffffaf0c00780c */ /* 0x000fe20003fc6070 */
[----:B------:R1:W-:Y:S02]  /*104b0*/  LDGSTS.E [R27+0x23800], [R186.64], !P1 ;  /* 0x23800000ba1b7fae */ /* 0x0003e4000c921848 */
[----:B------:R-:W-:Y:S01]  /*104c0*/  IMAD.WIDE R182, R180, 0x4, R240 ;  /* 0x00000004b4b67825 */ /* 0x000fe200078e02f0 */
[----:B------:R-:W-:Y:S01]  /*104d0*/  IADD3 R12, R238, -0x1a, RZ ;  /* 0xffffffe6ee0c7810 */ /* 0x000fe20007ffe0ff */
[----:B------:R1:W-:Y:S02]  /*104e0*/  LDGSTS.E [R27+0x23880], [R184.64], !P1 ;  /* 0x23880000b81b7fae */ /* 0x0003e4000c921848 */
[----:B------:R-:W-:Y:S01]  /*104f0*/  IMAD.WIDE R180, R180, 0x4, R242 ;  /* 0x00000004b4b47825 */ /* 0x000fe200078e02f2 */
[----:B------:R-:W-:Y:S01]  /*10500*/  LOP3.LUT R14, R27, 0x20, RZ, 0x3c, !PT ;  /* 0x000000201b0e7812 */ /* 0x000fe200078e3cff */
[----:B------:R1:W-:Y:S02]  /*10510*/  LDGSTS.E [R27+0x23c00], [R182.64], !P4 ;  /* 0x23c00000b61b7fae */ /* 0x0003e4000e121848 */
[----:B------:R-:W-:-:S02]  /*10520*/  IMAD.WIDE R178, R239, 0x4, R240 ;  /* 0x00000004efb27825 */ /* 0x000fc400078e02f0 */
[----:B------:R1:W-:Y:S01]  /*10530*/  LDGSTS.E [R27+0x23c80], [R180.64], !P4 ;  /* 0x23c80000b41b7fae */ /* 0x0003e2000e121848 */
[----:B------:R-:W-:Y:S01]  /*10540*/  ISETP.GE.U32.AND P4, PT, R12, 0x7fffffa7, PT ;  /* 0x7fffffa70c00780c */ /* 0x000fe20003f86070 */
[C---:B------:R-:W-:Y:S02]  /*10550*/  IMAD R172, R239.reuse, 0x5, RZ ;  /* 0x00000005efac7824 */ /* 0x040fe400078e02ff */
[----:B------:R-:W-:Y:S01]  /*10560*/  IMAD.WIDE R176, R239, 0x4, R242 ;  /* 0x00000004efb07825 */ /* 0x000fe200078e02f2 */
[----:B------:R-:W-:Y:S01]  /*10570*/  IADD3 R12, R238, -0x1e, RZ ;  /* 0xffffffe2ee0c7810 */ /* 0x000fe20007ffe0ff */
[----:B------:R2:W-:Y:S02]  /*10580*/  LDGSTS.E [R14+0x20100], [R178.64], !P0 ;  /* 0x20100000b20e7fae */ /* 0x0005e4000c121848 */
[C---:B------:R-:W-:Y:S02]  /*10590*/  IMAD.WIDE R174, R172.reuse, 0x4, R240 ;  /* 0x00000004acae7825 */ /* 0x040fe400078e02f0 */
[----:B------:R-:W-:Y:S02]  /*105a0*/  STL [R1+0x254c], R236 ;  /* 0x00254cec01007387 */ /* 0x000fe40000100800 */
[----:B------:R-:W-:-:S02]  /*105b0*/  IMAD.WIDE R172, R172, 0x4, R242 ;  /* 0x00000004acac7825 */ /* 0x000fc400078e02f2 */
[----:B------:R2:W-:Y:S01]  /*105c0*/  LDGSTS.E [R14+0x20180], [R176.64], !P0 ;  /* 0x20180000b00e7fae */ /* 0x0005e2000c121848 */
[----:B------:R-:W-:Y:S01]  /*105d0*/  ISETP.GE.U32.AND P0, PT, R12, 0x7fffffa3, PT ;  /* 0x7fffffa30c00780c */ /* 0x000fe20003f06070 */
[C---:B------:R-:W-:Y:S01]  /*105e0*/  IMAD R168, R239.reuse, 0x9, RZ ;  /* 0x00000009efa87824 */ /* 0x040fe200078e02ff */
[----:B------:R-:W-:Y:S01]  /*105f0*/  IADD3 R12, R238, -0x22, RZ ;  /* 0xffffffdeee0c7810 */ /* 0x000fe20007ffe0ff */
[----:B------:R-:W-:Y:S01]  /*10600*/  STL [R1+0x2548], R237 ;  /* 0x002548ed01007387 */ /* 0x000fe20000100800 */
[----:B------:R-:W-:-:S03]  /*10610*/  IMAD R164, R239, 0xd, RZ ;  /* 0x0000000defa47824 */ /* 0x000fc600078e02ff */
[----:B------:R-:W-:Y:S01]  /*10620*/  STL [R1+0x2554], R234 ;  /* 0x002554ea01007387 */ /* 0x000fe20000100800 */
[----:B------:R-:W-:-:S03]  /*10630*/  IMAD.WIDE R170, R168, 0x4, R240 ;  /* 0x00000004a8aa7825 */ /* 0x000fc600078e02f0 */
[----:B------:R-:W-:Y:S01]  /*10640*/  STL [R1+0x2550], R235 ;  /* 0x002550eb01007387 */ /* 0x000fe20000100800 */
[----:B------:R-:W-:-:S03]  /*10650*/  IMAD.WIDE R168, R168, 0x4, R242 ;  /* 0x00000004a8a87825 */ /* 0x000fc600078e02f2 */
[----:B------:R-:W-:Y:S01]  /*10660*/  STL [R1+0x255c], R232 ;  /* 0x00255ce801007387 */ /* 0x000fe20000100800 */
[----:B------:R-:W-:-:S03]  /*10670*/  IADD3 R13, R238, -0x16, RZ ;  /* 0xffffffeaee0d7810 */ /* 0x000fc60007ffe0ff */
[----:B------:R2:W-:Y:S04]  /*10680*/  LDGSTS.E [R14+0x20500], [R174.64], !P5 ;  /* 0x20500000ae0e7fae */ /* 0x0005e8000e921848 */
[----:B------:R-:W-:Y:S04]  /*10690*/  STL [R1+0x2558], R233 ;  /* 0x002558e901007387 */ /* 0x000fe80000100800 */
[----:B------:R2:W-:Y:S01]  /*106a0*/  LDGSTS.E [R14+0x20580], [R172.64], !P5 ;  /* 0x20580000ac0e7fae */ /* 0x0005e2000e921848 */
[----:B------:R-:W-:Y:S02]  /*106b0*/  ISETP.GE.U32.AND P5, PT, R12, 0x7fffff9f, PT ;  /* 0x7fffff9f0c00780c */ /* 0x000fe40003fa6070 */
[----:B------:R-:W-:Y:S01]  /*106c0*/  IADD3 R12, R238, -0x26, RZ ;  /* 0xffffffdaee0c7810 */ /* 0x000fe20007ffe0ff */
[----:B------:R-:W-:Y:S01]  /*106d0*/  STL [R1+0x2564], R230 ;  /* 0x002564e601007387 */ /* 0x000fe20000100800 */
[----:B------:R-:W-:-:S03]  /*106e0*/  IMAD.WIDE R166, R164, 0x4, R240 ;  /* 0x00000004a4a67825 */ /* 0x000fc600078e02f0 */
[----:B------:R-:W-:Y:S01]  /*106f0*/  STL [R1+0x2560], R231 ;  /* 0x002560e701007387 */ /* 0x000fe20000100800 */
[----:B------:R-:W-:-:S03]  /*10700*/  IMAD.WIDE R164, R164, 0x4, R242 ;  /* 0x00000004a4a47825 */ /* 0x000fc600078e02f2 */
[----:B------:R-:W-:Y:S01]  /*10710*/  STL [R1+0x256c], R228 ;  /* 0x00256ce401007387 */ /* 0x000fe20000100800 */
[----:B------:R-:W-:Y:S01]  /*10720*/  IMAD R160, R239, 0x11, RZ ;  /* 0x00000011efa07824 */ /* 0x000fe200078e02ff */
[----:B------:R-:W-:Y:S02]  /*10730*/  ISETP.GE.U32.AND P1, PT, R13, 0x7fffffab, PT ;  /* 0x7fffffab0d00780c */ /* 0x000fe40003f26070 */
[----:B------:R-:W-:Y:S04]  /*10740*/  STL [R1+0x2568], R229 ;  /* 0x002568e501007387 */ /* 0x000fe80000100800 */
[----:B------:R2:W-:Y:S04]  /*10750*/  LDGSTS.E [R14+0x20900], [R170.64], !P2 ;  /* 0x20900000aa0e7fae */ /* 0x0005e8000d121848 */
[----:B------:R-:W-:Y:S04]  /*10760*/  STL [R1+0x2574], R226 ;  /* 0x002574e201007387 */ /* 0x000fe80000100800 */
[----:B------:R2:W-:Y:S01]  /*10770*/  LDGSTS.E [R14+0x20980], [R168.64], !P2 ;  /* 0x20980000a80e7fae */ /* 0x0005e2000d121848 */
[----:B------:R-:W-:-:S02]  /*10780*/  ISETP.GE.U32.AND P2, PT, R12, 0x7fffff9b, PT ;  /* 0x7fffff9b0c00780c */ /* 0x000fc40003f46070 */
[----:B------:R-:W-:Y:S01]  /*10790*/  IADD3 R12, R238, -0x2a, RZ ;  /* 0xffffffd6ee0c7810 */ /* 0x000fe20007ffe0ff */
[----:B------:R-:W-:Y:S01]  /*107a0*/  STL [R1+0x2570], R227 ;  /* 0x002570e301007387 */ /* 0x000fe20000100800 */
[----:B------:R-:W-:-:S03]  /*107b0*/  IMAD.WIDE R162, R160, 0x4, R240 ;  /* 0x00000004a0a27825 */ /* 0x000fc600078e02f0 */
[----:B------:R-:W-:Y:S01]  /*107c0*/  STL [R1+0x257c], R224 ;  /* 0x00257ce001007387 */ /* 0x000fe20000100800 */
[----:B------:R-:W-:-:S03]  /*107d0*/  IMAD R156, R239, 0x15, RZ ;  /* 0x00000015ef9c7824 */ /* 0x000fc600078e02ff */
[----:B------:R-:W-:Y:S01]  /*107e0*/  STL [R1+0x2578], R225 ;  /* 0x002578e101007387 */ /* 0x000fe20000100800 */
[----:B------:R-:W-:-:S03]  /*107f0*/  IMAD.WIDE R160, R160, 0x4, R242 ;  /* 0x00000004a0a07825 */ /* 0x000fc600078e02f2 */
        /* <DEDUP_REMOVED lines=9> */
[----:B------:R-:W-:-:S03]  /*10890*/  IMAD.WIDE R156, R156, 0x4, R242 ;  /* 0x000000049c9c7825 */ /* 0x000fc600078e02f2 */
[----:B------:R-:W-:Y:S01]  /*108a0*/  STL [R1+0x2594], R218 ;  /* 0x002594da01007387 */ /* 0x000fe20000100800 */
[----:B------:R-:W-:-:S03]  /*108b0*/  IMAD R152, R239, 0x19, RZ ;  /* 0x00000019ef987824 */ /* 0x000fc600078e02ff */
        /* <DEDUP_REMOVED lines=115> */
[C---:B------:R-:W-:Y:S01]  /*10ff0*/  IMAD.WIDE R118, R116.reuse, 0x4, R240 ;  /* 0x0000000474767825 */ /* 0x040fe200078e02f0 */
[----:B------:R-:W-:Y:S02]  /*11000*/  SHF.L.U32 R100, R239, 0x1, RZ ;  /* 0x00000001ef647819 */ /* 0x000fe400000006ff */
[----:B------:R-:W-:Y:S01]  /*11010*/  STL [R1+0x2650], R171 ;  /* 0x002650ab01007387 */ /* 0x000fe20000100800 */
[----:B------:R-:W-:-:S03]  /*11020*/  IMAD.WIDE R116, R116, 0x4, R242 ;  /* 0x0000000474747825 */ /* 0x000fc600078e02f2 */
[----:B------:R-:W-:Y:S04]  /*11030*/  STL [R1+0x265c], R168 ;  /* 0x00265ca801007387 */ /* 0x000fe80000100800 */
[----:B------:R-:W-:Y:S04]  /*11040*/  STL [R1+0x2658], R169 ;  /* 0x002658a901007387 */ /* 0x000fe80000100800 */
[----:B------:R2:W-:Y:S04]  /*11050*/  LDGSTS.E [R14+0x23900], [R122.64], !P0 ;  /* 0x239000007a0e7fae */ /* 0x0005e8000c121848 */
[----:B------:R-:W-:Y:S04]  /*11060*/  STL [R1+0x2664], R166 ;  /* 0x002664a601007387 */ /* 0x000fe80000100800 */
[----:B------:R2:W-:Y:S01]  /*11070*/  LDGSTS.E [R14+0x23980], [R120.64], !P0 ;  /* 0x23980000780e7fae */ /* 0x0005e2000c121848 */
[----:B------:R-:W-:-:S02]  /*11080*/  ISETP.GE.U32.AND P0, PT, R12, 0x7fffffaa, PT ;  /* 0x7fffffaa0c00780c */ /* 0x000fc40003f06070 */
[----:B------:R-:W-:Y:S01]  /*11090*/  IADD3 R12, R238, -0x1b, RZ ;  /* 0xffffffe5ee0c7810 */ /* 0x000fe20007ffe0ff */
[----:B------:R-:W-:Y:S01]  /*110a0*/  STL [R1+0x2660], R167 ;  /* 0x002660a701007387 */ /* 0x000fe20000100800 */
[----:B------:R-:W-:Y:S01]  /*110b0*/  LOP3.LUT R28, R27, 0x40, RZ, 0x3c, !PT ;  /* 0x000000401b1c7812 */ /* 0x000fe200078e3cff */
[C---:B------:R-:W-:Y:S02]  /*110c0*/  IMAD.WIDE R102, R100.reuse, 0x4, R240 ;  /* 0x0000000464667825 */ /* 0x040fe400078e02f0 */
[----:B------:R-:W-:Y:S02]  /*110d0*/  STL [R1+0x266c], R164 ;  /* 0x00266ca401007387 */ /* 0x000fe40000100800 */
[----:B------:R-:W-:Y:S02]  /*110e0*/  IMAD R92, R239, 0x6, RZ ;  /* 0x00000006ef5c7824 */ /* 0x000fe400078e02ff */
        /* <DEDUP_REMOVED lines=92> */
[----:B------:R-:W-:Y:S04]  /*116b0*/  STL [R1+0x2700], R127 ;  /* 0x0027007f01007387 */ /* 0x000fe80000100800 */
[----:B------:R-:W-:Y:S01]  /*116c0*/  STL [R1+0x270c], R124 ;  /* 0x00270c7c01007387 */ /* 0x000fe20000100800 */
[----:B------:R-:W-:-:S03]  /*116d0*/  IMAD.WIDE R38, R36, 0x4, R240 ;  /* 0x0000000424267825 */ /* 0x000fc600078e02f0 */
[----:B------:R-:W-:Y:S01]  /*116e0*/  STL [R1+0x2708], R125 ;  /* 0x0027087d01007387 */ /* 0x000fe20000100800 */
[----:B------:R-:W-:-:S03]  /*116f0*/  IMAD.WIDE R36, R36, 0x4, R242 ;  /* 0x0000000424247825 */ /* 0x000fc600078e02f2 */
[----:B------:R-:W-:Y:S04]  /*11700*/  STL [R1+0x2714], R122 ;  /* 0x0027147a01007387 */ /* 0x000fe80000100800 */
[----:B------:R3:W-:Y:S04]  /*11710*/  LDGSTS.E [R28+0x21e00], [R46.64], !P2 ;  /* 0x21e000002e1c7fae */ /* 0x0007e8000d121848 */
[----:B------:R-:W-:Y:S04]  /*11720*/  STL [R1+0x2710], R123 ;  /* 0x0027107b01007387 */ /* 0x000fe80000100800 */
[----:B------:R3:W-:Y:S01]  /*11730*/  LDGSTS.E [R28+0x21e80], [R44.64], !P2 ;  /* 0x21e800002c1c7fae */ /* 0x0007e2000d121848 */
[----:B------:R-:W-:Y:S01]  /*11740*/  ISETP.GE.U32.AND P2, PT, R12, 0x7fffff86, PT ;  /* 0x7fffff860c00780c */ /* 0x000fe20003f46070 */
[----:B------:R-:W-:-:S02]  /*11750*/  IMAD R12, R239, 0x26, RZ ;  /* 0x00000026ef0c7824 */ /* 0x000fc400078e02ff */
[----:B------:R-:W-:Y:S01]  /*11760*/  STL [R1+0x271c], R120 ;  /* 0x00271c7801007387 */ /* 0x000fe20000100800 */
[----:B--2---:R-:W-:-:S03]  /*11770*/  IADD3 R14, R238, -0x3f, RZ ;  /* 0xffffffc1ee0e7810 */ /* 0x004fc60007ffe0ff */
[----:B------:R-:W-:Y:S01]  /*11780*/  STL [R1+0x2718], R121 ;  /* 0x0027187901007387 */ /* 0x000fe20000100800 */
[----:B------:R-:W-:-:S03]  /*11790*/  IMAD.WIDE R30, R12, 0x4, R240 ;  /* 0x000000040c1e7825 */ /* 0x000fc600078e02f0 */
[----:B------:R-:W-:Y:S01]  /*117a0*/  STL [R1+0x2724], R118 ;  /* 0x0027247601007387 */ /* 0x000fe20000100800 */
[----:B------:R-:W-:-:S03]  /*117b0*/  IMAD.WIDE R12, R12, 0x4, R242 ;  /* 0x000000040c0c7825 */ /* 0x000fc600078e02f2 */
[----:B------:R-:W-:Y:S04]  /*117c0*/  STL [R1+0x2720], R119 ;  /* 0x0027207701007387 */ /* 0x000fe80000100800 */
[----:B------:R-:W-:Y:S04]  /*117d0*/  STL [R1+0x272c], R116 ;  /* 0x00272c7401007387 */ /* 0x000fe80000100800 */
[----:B------:R-:W-:Y:S04]  /*117e0*/  STL [R1+0x2728], R117 ;  /* 0x0027287501007387 */ /* 0x000fe80000100800 */
[----:B------:R3:W-:Y:S01]  /*117f0*/  LDGSTS.E [R28+0x22200], [R38.64], !P3 ;  /* 0x22200000261c7fae */ /* 0x0007e2000d921848 */
[----:B------:R-:W-:-:S03]  /*11800*/  IMAD R16, R239, 0x2a, RZ ;  /* 0x0000002aef107824 */ /* 0x000fc600078e02ff */
[----:B------:R-:W-:Y:S04]  /*11810*/  STL [R1+0x2734], R102 ;  /* 0x0027346601007387 */ /* 0x000fe80000100800 */
[----:B------:R3:W-:Y:S01]  /*11820*/  LDGSTS.E [R28+0x22280], [R36.64], !P3 ;  /* 0x22280000241c7fae */ /* 0x0007e2000d921848 */
[----:B------:R-:W-:Y:S02]  /*11830*/  ISETP.GE.U32.AND P3, PT, R14, 0x7fffff82, PT ;  /* 0x7fffff820e00780c */ /* 0x000fe40003f66070 */
[----:B------:R-:W-:Y:S01]  /*11840*/  IADD3 R14, R238, -0x4, RZ ;  /* 0xfffffffcee0e7810 */ /* 0x000fe20007ffe0ff */
[----:B------:R-:W-:Y:S04]  /*11850*/  STL [R1+0x2730], R103 ;  /* 0x0027306701007387 */ /* 0x000fe80000100800 */
[----:B------:R-:W-:Y:S04]  /*11860*/  STL [R1+0x273c], R100 ;  /* 0x00273c6401007387 */ /* 0x000fe80000100800 */
[----:B------:R-:W-:Y:S04]  /*11870*/  STL [R1+0x2738], R101 ;  /* 0x0027386501007387 */ /* 0x000fe80000100800 */
[----:B------:R-:W-:Y:S04]  /*11880*/  STL [R1+0x2744], R94 ;  /* 0x0027445e01007387 */ /* 0x000fe80000100800 */
[----:B------:R3:W-:Y:S01]  /*11890*/  LDGSTS.E [R28+0x22600], [R30.64], !P6 ;  /* 0x226000001e1c7fae */ /* 0x0007e2000f121848 */
[----:B------:R-:W-:-:S03]  /*118a0*/  IMAD R20, R239, 0x2e, RZ ;  /* 0x0000002eef147824 */ /* 0x000fc600078e02ff */
[----:B------:R-:W-:Y:S04]  /*118b0*/  STL [R1+0x2740], R95 ;  /* 0x0027405f01007387 */ /* 0x000fe80000100800 */
[----:B------:R2:W-:Y:S01]  /*118c0*/  LDGSTS.E [R28+0x22680], [R12.64], !P6 ;  /* 0x226800000c1c7fae */ /* 0x0005e2000f121848 */
[----:B------:R-:W-:Y:S01]  /*118d0*/  ISETP.GE.U32.AND P6, PT, R14, 0x7fffffbd, PT ;  /* 0x7fffffbd0e00780c */ /* 0x000fe20003fc6070 */
[C---:B------:R-:W-:Y:S02]  /*118e0*/  IMAD.WIDE R14, R16.reuse, 0x4, R240 ;  /* 0x00000004100e7825 */ /* 0x040fe400078e02f0 */
[----:B------:R-:W-:Y:S02]  /*118f0*/  STL [R1+0x274c], R92 ;  /* 0x00274c5c01007387 */ /* 0x000fe40000100800 */
[----:B------:R-:W-:-:S02]  /*11900*/  IMAD.WIDE R16, R16, 0x4, R242 ;  /* 0x0000000410107825 */ /* 0x000fc400078e02f2 */
[----:B------:R-:W-:Y:S01]  /*11910*/  STL [R1+0x2748], R93 ;  /* 0x0027485d01007387 */ /* 0x000fe20000100800 */
[----:B------:R-:W-:-:S03]  /*11920*/  IADD3 R22, R238, -0x8, RZ ;  /* 0xfffffff8ee167810 */ /* 0x000fc60007ffe0ff */
        /* <DEDUP_REMOVED lines=31> */
[----:B------:R-:W-:Y:S01]  /*11b20*/  STL [R1+0x2788], R61 ;  /* 0x0027883d01007387 */ /* 0x000fe20000100800 */
[----:B------:R-:W-:-:S03]  /*11b30*/  IMAD R108, R239, 0x3a, RZ ;  /* 0x0000003aef6c7824 */ /* 0x000fc600078e02ff */
        /* <DEDUP_REMOVED lines=33> */
[----:B------:R2:W-:Y:S01]  /*11d50*/  STL [R1+0x27cc], R12 ;  /* 0x0027cc0c01007387 */ /* 0x0005e20000100800 */
[----:B------:R-:W-:-:S03]  /*11d60*/  IMAD R88, R239, 0x7, RZ ;  /* 0x00000007ef587824 */ /* 0x000fc600078e02ff */
[----:B------:R-:W-:Y:S01]  /*11d70*/  STL [R1+0x27c8], R13 ;  /* 0x0027c80d01007387 */ /* 0x000fe20000100800 */
[----:B------:R-:W-:-:S03]  /*11d80*/  IMAD.WIDE R96, R96, 0x4, R242 ;  /* 0x0000000460607825 */ /* 0x000fc600078e02f2 */
[----:B------:R-:W-:Y:S01]  /*11d90*/  STL [R1+0x27d4], R14 ;  /* 0x0027d40e01007387 */ /* 0x000fe20000100800 */
[----:B--2---:R-:W-:-:S03]  /*11da0*/  LOP3.LUT R12, R27, 0x60, RZ, 0x3c, !PT ;  /* 0x000000601b0c7812 */ /* 0x004fc600078e3cff */
        /* <DEDUP_REMOVED lines=17> */
[----:B------:R4:W-:Y:S01]  /*11ec0*/  STL [R1+0x27e8], R21 ;  /* 0x0027e81501007387 */ /* 0x0009e20000100800 */
[----:B------:R-:W-:-:S03]  /*11ed0*/  IMAD.WIDE R82, R80, 0x4, R240 ;  /* 0x0000000450527825 */ /* 0x000fc600078e02f0 */
[----:B------:R-:W-:Y:S01]  /*11ee0*/  STL [R1+0x27f4], R22 ;  /* 0x0027f41601007387 */ /* 0x000fe20000100800 */
[----:B------:R-:W-:-:S03]  /*11ef0*/  IMAD R72, R239, 0xf, RZ ;  /* 0x0000000fef487824 */ /* 0x000fc600078e02ff */
[----:B------:R-:W-:Y:S01]  /*11f00*/  STL [R1+0x27f0], R23 ;  /* 0x0027f01701007387 */ /* 0x000fe20000100800 */
[----:B------:R-:W-:-:S03]  /*11f10*/  IMAD.WIDE R80, R80, 0x4, R242 ;  /* 0x0000000450507825 */ /* 0x000fc600078e02f2 */
[----:B------:R-:W-:Y:S04]  /*11f20*/  STL [R1+0x27fc], R24 ;  /* 0x0027fc1801007387 */ /* 0x000fe80000100800 */
[----:B------:R2:W-:Y:S04]  /*11f30*/  LDGSTS.E [R12+0x20700], [R90.64], !P1 ;  /* 0x207000005a0c7fae */ /* 0x0005e8000c921848 */
[----:B------:R1:W-:Y:S04]  /*11f40*/  STL [R1+0x27f8], R25 ;  /* 0x0027f81901007387 */ /* 0x0003e80000100800 */
        /* <DEDUP_REMOVED lines=75> */
[----:B------:R-:W-:-:S03]  /*12400*/  IADD3 R246, R238, -0x41, RZ ;  /* 0xffffffbfeef67810 */ /* 0x000fc60007ffe0ff */
[----:B------:R-:W-:Y:S01]  /*12410*/  STL [R1+0x2878], R65 ;  /* 0x0028784101007387 */ /* 0x000fe20000100800 */
[----:B---3--:R-:W-:-:S03]  /*12420*/  IMAD.WIDE R28, R26, 0x4, R240 ;  /* 0x000000041a1c7825 */ /* 0x008fc600078e02f0 */
[----:B------:R-:W-:Y:S01]  /*12430*/  STL [R1+0x2884], R58 ;  /* 0x0028843a01007387 */ /* 0x000fe20000100800 */
[----:B-1----:R-:W-:-:S03]  /*12440*/  IMAD.WIDE R26, R26, 0x4, R242 ;  /* 0x000000041a1a7825 */ /* 0x002fc600078e02f2 */
[----:B------:R-:W-:Y:S04]  /*12450*/  STL [R1+0x2880], R59 ;  /* 0x0028803b01007387 */ /* 0x000fe80000100800 */
[----:B------:R-:W-:Y:S01]  /*12460*/  STL [R1+0x288c], R56 ;  /* 0x00288c3801007387 */ /* 0x000fe20000100800 */
[----:B------:R-:W-:-:S03]  /*12470*/  IADD3 R247, R238, -0x45, RZ ;  /* 0xffffffbbeef77810 */ /* 0x000fc60007ffe0ff */
[----:B------:R-:W-:Y:S04]  /*12480*/  STL [R1+0x2888], R57 ;  /* 0x0028883901007387 */ /* 0x000fe80000100800 */
[----:B------:R2:W-:Y:S04]  /*12490*/  LDGSTS.E [R12+0x22300], [R34.64], !P1 ;  /* 0x22300000220c7fae */ /* 0x0005e8000c921848 */
[----:B------:R-:W-:Y:S04]  /*124a0*/  STL [R1+0x2894], R50 ;  /* 0x0028943201007387 */ /* 0x000fe80000100800 */
[----:B------:R2:W-:Y:S01]  /*124b0*/  LDGSTS.E [R12+0x22380], [R32.64], !P1 ;  /* 0x22380000200c7fae */ /* 0x0005e2000c921848 */
[----:B------:R-:W-:Y:S01]  /*124c0*/  ISETP.GE.U32.AND P1, PT, R246, 0x7fffff80, PT ;  /* 0x7fffff80f600780c */ /* 0x000fe20003f26070 */
[----:B------:R-:W-:-:S02]  /*124d0*/  IMAD R246, R239, 0x2b, RZ ;  /* 0x0000002beff67824 */ /* 0x000fc400078e02ff */
[----:B------:R-:W-:Y:S04]  /*124e0*/  STL [R1+0x2890], R51 ;  /* 0x0028903301007387 */ /* 0x000fe80000100800 */
[----:B------:R-:W-:Y:S01]  /*124f0*/  STL [R1+0x289c], R48 ;  /* 0x00289c3001007387 */ /* 0x000fe20000100800 */
[----:B----4-:R-:W-:-:S03]  /*12500*/  IMAD.WIDE R20, R246, 0x4, R240 ;  /* 0x00000004f6147825 */ /* 0x010fc600078e02f0 */
        /* <DEDUP_REMOVED lines=18> */
[----:B------:R-:W-:-:S03]  /*12630*/  IMAD.MOV.U32 R247, RZ, RZ, 0x3f ;  /* 0x0000003ffff77424 */ /* 0x000fc600078e00ff */
[----:B------:R-:W-:Y:S04]  /*12640*/  STL [R1+0x28c4], R28 ;  /* 0x0028c41c01007387 */ /* 0x000fe80000100800 */
[----:B------:R3:W-:Y:S01]  /*12650*/  LDGSTS.E [R12+0x22b80], [R18.64], !P0 ;  /* 0x22b80000120c7fae */ /* 0x0007e2000c121848 */
[----:B------:R-:W-:Y:S02]  /*12660*/  ISETP.GE.U32.AND P0, PT, R246, 0x7fffff78, PT ;  /* 0x7fffff78f600780c */ /* 0x000fe40003f06070 */
[----:B------:R-:W-:Y:S01]  /*12670*/  IADD3 R246, R238, -0x4d, RZ ;  /* 0xffffffb3eef67810 */ /* 0x000fe20007ffe0ff */
[----:B------:R-:W-:Y:S04]  /*12680*/  STL [R1+0x28c0], R29 ;  /* 0x0028c01d01007387 */ /* 0x000fe80000100800 */
[----:B------:R-:W-:Y:S04]  /*12690*/  STL [R1+0x28cc], R26 ;  /* 0x0028cc1a01007387 */ /* 0x000fe80000100800 */
[----:B------:R-:W-:Y:S04]  /*126a0*/  STL [R1+0x28c8], R27 ;  /* 0x0028c81b01007387 */ /* 0x000fe80000100800 */
[----:B------:R-:W-:Y:S04]  /*126b0*/  STL.64 [R1+0xce0], R20 ;  /* 0x000ce01401007387 */ /* 0x000fe80000100a00 */
[----:B------:R4:W-:Y:S04]  /*126c0*/  LDGSTS.E [R12+0x22f00], [R16.64], !P5 ;  /* 0x22f00000100c7fae */ /* 0x0009e8000e921848 */
[----:B------:R3:W-:Y:S04]  /*126d0*/  STL.64 [R1+0xcf0], R18 ;  /* 0x000cf01201007387 */ /* 0x0007e80000100a00 */
[----:B------:R1:W-:Y:S01]  /*126e0*/  LDGSTS.E [R12+0x22f80], [R14.64], !P5 ;  /* 0x22f800000e0c7fae */ /* 0x0003e2000e921848 */
[----:B------:R-:W-:Y:S01]  /*126f0*/  ISETP.GE.U32.AND P5, PT, R246, 0x7fffff74, PT ;  /* 0x7fffff74f600780c */ /* 0x000fe20003fa6070 */
[----:B------:R-:W-:-:S02]  /*12700*/  IMAD R246, R239, 0x33, RZ ;  /* 0x00000033eff67824 */ /* 0x000fc400078e02ff */
[----:B------:R-:W-:Y:S04]  /*12710*/  STL.64 [R1+0xcf8], R16 ;  /* 0x000cf81001007387 */ /* 0x000fe80000100a00 */
[----:B------:R1:W-:Y:S01]  /*12720*/  STL.64 [R1+0xd08], R14 ;  /* 0x000d080e01007387 */ /* 0x0003e20000100a00 */
[----:B------:R-:W-:-:S04]  /*12730*/  IMAD.WIDE R24, R246, 0x4, R240 ;  /* 0x00000004f6187825 */ /* 0x000fc800078e02f0 */
[----:B---3--:R-:W-:Y:S01]  /*12740*/  IMAD.WIDE R18, R246, 0x4, R242 ;  /* 0x00000004f6127825 */ /* 0x008fe200078e02f2 */
[----:B-1----:R-:W-:-:S03]  /*12750*/  IADD3 R15, R247, c[0x0][0x180], RZ ;  /* 0x00006000f70f7a10 */ /* 0x002fc60007ffe0ff */
[----:B------:R-:W-:Y:S01]  /*12760*/  IMAD R247, R239, 0x37, RZ ;  /* 0x00000037eff77824 */ /* 0x000fe200078e02ff */
[----:B------:R-:W-:Y:S03]  /*12770*/  STL.64 [R1+0xd10], R24 ;  /* 0x000d101801007387 */ /* 0x000fe60000100a00 */
[C---:B------:R-:W-:Y:S01]  /*12780*/  IMAD.WIDE R22, R247.reuse, 0x4, R240 ;  /* 0x00000004f7167825 */ /* 0x040fe200078e02f0 */
[----:B------:R1:W-:Y:S03]  /*12790*/  STL.64 [R1+0xd20], R18 ;  /* 0x000d201201007387 */ /* 0x0003e60000100a00 */
[----:B------:R-:W-:Y:S01]  /*127a0*/  IMAD.WIDE R20, R247, 0x4, R242 ;  /* 0x00000004f7147825 */ /* 0x000fe200078e02f2 */
[----:B------:R-:W-:Y:S03]  /*127b0*/  STL.64 [R1+0xd28], R22 ;  /* 0x000d281601007387 */ /* 0x000fe60000100a00 */
[C---:B------:R-:W-:Y:S01]  /*127c0*/  IMAD R251, R239.reuse, 0x3b, RZ ;  /* 0x0000003beffb7824 */ /* 0x040fe200078e02ff */
[----:B------:R-:W3:Y:S01]  /*127d0*/  LDL.LU R235, [R1+0x3c4] ;  /* 0x0003c40001eb7983 */ /* 0x000ee20000300800 */
[----:B------:R-:W-:-:S03]  /*127e0*/  IMAD R14, R239, 0x3f, RZ ;  /* 0x0000003fef0e7824 */ /* 0x000fc600078e02ff */
[----:B------:R-:W-:Y:S04]  /*127f0*/  STL.64 [R1+0xd38], R20 ;  /* 0x000d381401007387 */ /* 0x000fe80000100a00 */
[----:B------:R-:W2:Y:S01]  /*12800*/  LDL.LU R239, [R1+0x3c0] ;  /* 0x0003c00001ef7983 */ /* 0x000ea20000300800 */
[C---:B----4-:R-:W-:Y:S02]  /*12810*/  IADD3 R16, R238.reuse, -0x40, RZ ;  /* 0xffffffc0ee107810 */ /* 0x050fe40007ffe0ff */
[----:B------:R-:W-:Y:S01]  /*12820*/  IADD3 R13, R238, -0x51, RZ ;  /* 0xffffffafee0d7810 */ /* 0x000fe20007ffe0ff */
[----:B------:R-:W4:Y:S04]  /*12830*/  S2R R236, SR_TID.X ;  /* 0x0000000000ec7919 */ /* 0x000f280000002100 */
[----:B------:R-:W3:Y:S04]  /*12840*/  LDL.LU R238, [R1+0x3bc] ;  /* 0x0003bc0001ee7983 */ /* 0x000ee80000300800 */
[----:B------:R1:W-:Y:S04]  /*12850*/  LDGSTS.E [R12+0x23300], [R24.64], !P2 ;  /* 0x23300000180c7fae */ /* 0x0003e8000d121848 */
[----:B------:R1:W-:Y:S01]  /*12860*/  LDGSTS.E [R12+0x23380], [R18.64], !P2 ;  /* 0x23380000120c7fae */ /* 0x0003e2000d121848 */
[----:B------:R-:W-:Y:S01]  /*12870*/  ISETP.GE.U32.AND P2, PT, R16, 0x7fffff81, PT ;  /* 0x7fffff811000780c */ /* 0x000fe20003f46070 */
[----:B------:R-:W-:-:S02]  /*12880*/  IMAD.WIDE R16, R251, 0x4, R242 ;  /* 0x00000004fb107825 */ /* 0x000fc400078e02f2 */
[----:B------:R2:W-:Y:S04]  /*12890*/  LDGSTS.E [R12+0x23700], [R22.64], !P3 ;  /* 0x23700000160c7fae */ /* 0x0005e8000d921848 */
[----:B------:R2:W-:Y:S01]  /*128a0*/  LDGSTS.E [R12+0x23780], [R20.64], !P3 ;  /* 0x23780000140c7fae */ /* 0x0005e2000d921848 */
[----:B-1----:R-:W-:Y:S01]  /*128b0*/  IMAD.WIDE R18, R251, 0x4, R240 ;  /* 0x00000004fb127825 */ /* 0x002fe200078e02f0 */
[----:B----4-:R-:W-:-:S04]  /*128c0*/  LOP3.LUT R236, R236, 0x1f, RZ, 0xc0, !PT ;  /* 0x0000001fecec7812 */ /* 0x010fc800078ec0ff */
[----:B------:R-:W-:Y:S01]  /*128d0*/  STL.64 [R1+0xd40], R18 ;  /* 0x000d401201007387 */ /* 0x000fe20000100a00 */
[----:B------:R-:W-:-:S03]  /*128e0*/  ISETP.GT.AND P3, PT, R15, 0x3f, PT ;  /* 0x0000003f0f00780c */ /* 0x000fc60003f64270 */
[----:B------:R1:W-:Y:S01]  /*128f0*/  STL.64 [R1+0xd50], R16 ;  /* 0x000d501001007387 */ /* 0x0003e20000100a00 */
[----:B------:R-:W-:-:S03]  /*12900*/  LOP3.LUT R15, R236, 0x20, RZ, 0xfc, !PT ;  /* 0x00000020ec0f7812 */ /* 0x000fc600078efcff */
[----:B------:R-:W4:Y:S01]  /*12910*/  LDL.LU R234, [R1+0x3b8] ;  /* 0x0003b80001ea7983 */ /* 0x000f220000300800 */
[----:B------:R-:W-:-:S03]  /*12920*/  SEL R247, RZ, 0x4, !P3 ;  /* 0x00000004fff77807 */ /* 0x000fc60005800000 */
[----:B------:R1:W-:Y:S01]  /*12930*/  LDGSTS.E [R12+0x23b00], [R18.64], !P6 ;  /* 0x23b00000120c7fae */ /* 0x0003e2000f121848 */
[----:B------:R-:W-:-:S03]  /*12940*/  ISETP.GE.AND P3, PT, R15, c[0x0][0x180], PT ;  /* 0x000060000f007a0c */ /* 0x000fc60003f66270 */
[----:B------:R1:W-:Y:S04]  /*12950*/  LDGSTS.E [R12+0x23b80], [R16.64], !P6 ;  /* 0x23b80000100c7fae */ /* 0x0003e8000f121848 */
[----:B------:R-:W4:Y:S04]  /*12960*/  LDL.LU R237, [R1+0x3b4] ;  /* 0x0003b40001ed7983 */ /* 0x000f280000300800 */
[----:B------:R-:W-:Y:S01]  /*12970*/  STL [R1+0x28d4], R240 ;  /* 0x0028d4f001007387 */ /* 0x000fe20000100800 */
[----:B-1----:R-:W-:-:S03]  /*12980*/  IMAD.WIDE R16, R14, 0x4, R240 ;  /* 0x000000040e107825 */ /* 0x002fc600078e02f0 */
[----:B------:R-:W-:Y:S01]  /*12990*/  STL [R1+0x28d0], R241 ;  /* 0x0028d0f101007387 */ /* 0x000fe20000100800 */
[----:B------:R-:W-:-:S03]  /*129a0*/  IMAD.WIDE R14, R14, 0x4, R242 ;  /* 0x000000040e0e7825 */ /* 0x000fc600078e02f2 */
[----:B------:R-:W-:Y:S01]  /*129b0*/  STL.64 [R1+0xd58], R16 ;  /* 0x000d581001007387 */ /* 0x000fe20000100a00 */
[----:B------:R-:W-:-:S03]  /*129c0*/  ISETP.GE.AND P6, PT, R236, c[0x0][0x180], PT ;  /* 0x00006000ec007a0c */ /* 0x000fc60003fc6270 */
[----:B------:R-:W-:Y:S04]  /*129d0*/  STL [R1+0x28dc], R242 ;  /* 0x0028dcf201007387 */ /* 0x000fe80000100800 */
[----:B------:R-:W-:Y:S04]  /*129e0*/  STL [R1+0x28d8], R243 ;  /* 0x0028d8f301007387 */ /* 0x000fe80000100800 */
[----:B------:R-:W-:Y:S04]  /*129f0*/  STL.64 [R1+0xd68], R14 ;  /* 0x000d680e01007387 */ /* 0x000fe80000100a00 */
[----:B------:R-:W4:Y:S04]  /*12a00*/  LDL.LU R236, [R1+0x3b0] ;  /* 0x0003b00001ec7983 */ /* 0x000f280000300800 */
[----:B------:R-:W4:Y:S01]  /*12a10*/  LDL.LU R218, [R1+0x3ac] ;  /* 0x0003ac0001da7983 */ /* 0x000f220000300800 */
[----:B--2---:R-:W-:-:S03]  /*12a20*/  IMAD R42, R239, c[0x0][0x190], RZ ;  /* 0x00006400ef2a7a24 */ /* 0x004fc600078e02ff */
[----:B------:R1:W-:Y:S04]  /*12a30*/  LDGSTS.E [R12+0x23f00], [R16.64], !P2 ;  /* 0x23f00000100c7fae */ /* 0x0003e8000d121848 */
[----:B------:R-:W2:Y:S04]  /*12a40*/  LDL.LU R239, [R1+0x3a8] ;  /* 0x0003a80001ef7983 */ /* 0x000ea80000300800 */
[----:B------:R-:W-:Y:S04]  /*12a50*/  STL [R1+0x2908], R42 ;  /* 0x0029082a01007387 */ /* 0x000fe80000100800 */
[----:B------:R-:W1:Y:S04]  /*12a60*/  LDL.LU R221, [R1+0x3a4] ;  /* 0x0003a40001dd7983 */ /* 0x000e680000300800 */
[----:B------:R-:W2:Y:S04]  /*12a70*/  LDL.LU R220, [R1+0x3a0] ;  /* 0x0003a00001dc7983 */ /* 0x000ea80000300800 */
[----:B------:R-:W2:Y:S04]  /*12a80*/  LDL.LU R223, [R1+0x39c] ;  /* 0x00039c0001df7983 */ /* 0x000ea80000300800 */
[----:B------:R-:W2:Y:S01]  /*12a90*/  LDL.LU R222, [R1+0x398] ;  /* 0x0003980001de7983 */ /* 0x000ea20000300800 */
[----:B---3--:R-:W-:-:S03]  /*12aa0*/  IMAD R43, R238, c[0x0][0x190], RZ ;  /* 0x00006400ee2b7a24 */ /* 0x008fc600078e02ff */
[----:B------:R-:W3:Y:S04]  /*12ab0*/  LDL.LU R225, [R1+0x394] ;  /* 0x0003940001e17983 */ /* 0x000ee80000300800 */
[----:B------:R-:W3:Y:S01]  /*12ac0*/  LDL.LU R238, [R1+0x390] ;  /* 0x0003900001ee7983 */ /* 0x000ee20000300800 */
[C---:B------:R-:W-:Y:S02]  /*12ad0*/  SEL R246, R247.reuse, RZ, !P6 ;  /* 0x000000fff7f67207 */ /* 0x040fe40007000000 */
[----:B------:R-:W-:Y:S01]  /*12ae0*/  SEL R247, R247, RZ, !P3 ;  /* 0x000000fff7f77207 */ /* 0x000fe20005800000 */
[----:B------:R-:W-:Y:S01]  /*12af0*/  STL [R1+0x290c], R43 ;  /* 0x00290c2b01007387 */ /* 0x000fe20000100800 */
[----:B------:R-:W-:Y:S01]  /*12b00*/  ISETP.NE.U32.AND P3, PT, R246, RZ, PT ;  /* 0x000000fff600720c */ /* 0x000fe20003f65070 */
[----:B------:R-:W-:-:S02]  /*12b10*/  IMAD R246, R235, c[0x0][0x190], RZ ;  /* 0x00006400ebf67a24 */ /* 0x000fc400078e02ff */
[----:B----4-:R-:W-:Y:S01]  /*12b20*/  IMAD R48, R234, c[0x0][0x190], RZ ;  /* 0x00006400ea307a24 */ /* 0x010fe200078e02ff */
[----:B------:R-:W4:Y:S04]  /*12b30*/  LDL.LU R235, [R1+0x38c] ;  /* 0x00038c0001eb7983 */ /* 0x000f280000300800 */
[----:B------:R-:W4:Y:S04]  /*12b40*/  LDL.LU R234, [R1+0x388] ;  /* 0x0003880001ea7983 */ /* 0x000f280000300800 */
[----:B------:R-:W-:Y:S01]  /*12b50*/  STL [R1+0x2910], R48 ;  /* 0x0029103001007387 */ /* 0x000fe20000100800 */
[----:B------:R-:W-:-:S03]  /*12b60*/  IMAD R49, R237, c[0x0][0x190], RZ ;  /* 0x00006400ed317a24 */ /* 0x000fc600078e02ff */
[----:B------:R-:W4:Y:S04]  /*12b70*/  LDL.LU R224, [R1+0x384] ;  /* 0x0003840001e07983 */ /* 0x000f280000300800 */
[----:B------:R-:W4:Y:S04]  /*12b80*/  LDL.LU R227, [R1+0x380] ;  /* 0x0003800001e37983 */ /* 0x000f280000300800 */
[----:B------:R-:W4:Y:S04]  /*12b90*/  LDL.LU R226, [R1+0x37c] ;  /* 0x00037c0001e27983 */ /* 0x000f280000300800 */
[----:B------:R-:W4:Y:S04]  /*12ba0*/  LDL.LU R229, [R1+0x378] ;  /* 0x0003780001e57983 */ /* 0x000f280000300800 */
[----:B------:R-:W4:Y:S04]  /*12bb0*/  LDL.LU R228, [R1+0x374] ;  /* 0x0003740001e47983 */ /* 0x000f280000300800 */
[----:B------:R-:W4:Y:S04]  /*12bc0*/  LDL.LU R237, [R1+0x370] ;  /* 0x0003700001ed7983 */ /* 0x000f280000300800 */
[----:B------:R-:W-:Y:S01]  /*12bd0*/  STL [R1+0x2914], R49 ;  /* 0x0029143101007387 */ /* 0x000fe20000100800 */
[----:B------:R-:W-:-:S03]  /*12be0*/  IMAD R50, R236, c[0x0][0x190], RZ ;  /* 0x00006400ec327a24 */ /* 0x000fc600078e02ff */
[----:B------:R-:W4:Y:S01]  /*12bf0*/  LDL.LU R231, [R1+0x36c] ;  /* 0x00036c0001e77983 */ /* 0x000f220000300800 */
[----:B------:R-:W-:-:S03]  /*12c00*/  IMAD R51, R218, c[0x0][0x190], RZ ;  /* 0x00006400da337a24 */ /* 0x000fc600078e02ff */
[----:B------:R-:W4:Y:S04]  /*12c10*/  LDL.LU R230, [R1+0x368] ;  /* 0x0003680001e67983 */ /* 0x000f280000300800 */
[----:B------:R-:W4:Y:S04]  /*12c20*/  LDL.LU R233, [R1+0x364] ;  /* 0x0003640001e97983 */ /* 0x000f280000300800 */
[----:B------:R-:W4:Y:S04]  /*12c30*/  LDL.LU R232, [R1+0x360] ;  /* 0x0003600001e87983 */ /* 0x000f280000300800 */
[----:B------:R-:W4:Y:S04]  /*12c40*/  LDL.LU R236, [R1+0x35c] ;  /* 0x00035c0001ec7983 */ /* 0x000f280000300800 */
[----:B------:R-:W-:Y:S04]  /*12c50*/  STL [R1+0x2918], R50 ;  /* 0x0029183201007387 */ /* 0x000fe80000100800 */
[----:B------:R-:W-:Y:S04]  /*12c60*/  STL [R1+0x291c], R51 ;  /* 0x00291c3301007387 */ /* 0x000fe80000100800 */
[----:B------:R1:W-:Y:S01]  /*12c70*/  LDGSTS.E [R12+0x23f80], [R14.64], !P2 ;  /* 0x23f800000e0c7fae */ /* 0x0003e2000d121848 */
[----:B--2---:R-:W-:-:S03]  /*12c80*/  IMAD R56, R239, c[0x0][0x190], RZ ;  /* 0x00006400ef387a24 */ /* 0x004fc600078e02ff */
[----:B------:R-:W2:Y:S01]  /*12c90*/  LDL.LU R239, [R1+0x358] ;  /* 0x0003580001ef7983 */ /* 0x000ea20000300800 */
[----:B-1----:R-:W-:-:S03]  /*12ca0*/  IMAD R12, R221, c[0x0][0x190], RZ ;  /* 0x00006400dd0c7a24 */ /* 0x002fc600078e02ff */
[----:B------:R-:W-:Y:S01]  /*12cb0*/  STL [R1+0x2920], R56 ;  /* 0x0029203801007387 */ /* 0x000fe20000100800 */
[----:B------:R-:W-:Y:S02]  /*12cc0*/  IMAD R58, R223, c[0x0][0x190], RZ ;  /* 0x00006400df3a7a24 */ /* 0x000fe400078e02ff */
[----:B------:R-:W-:Y:S01]  /*12cd0*/  IMAD R59, R222, c[0x0][0x190], RZ ;  /* 0x00006400de3b7a24 */ /* 0x000fe200078e02ff */
[----:B------:R1:W-:Y:S04]  /*12ce0*/  STL [R1+0x3a4], R12 ;  /* 0x0003a40c01007387 */ /* 0x0003e80000100800 */
[----:B------:R-:W-:Y:S01]  /*12cf0*/  STL.64 [R1+0x2928], R58 ;  /* 0x0029283a01007387 */ /* 0x000fe20000100a00 */
[----:B---3--:R-:W-:-:S03]  /*12d00*/  IMAD R65, R238, c[0x0][0x190], RZ ;  /* 0x00006400ee417a24 */ /* 0x008fc600078e02ff */
[----:B------:R-:W3:Y:S01]  /*12d10*/  LDL.LU R238, [R1+0x354] ;  /* 0x0003540001ee7983 */ /* 0x000ee20000300800 */
[----:B------:R-:W-:-:S05]  /*12d20*/  IMAD R64, R225, c[0x0][0x190], RZ ;  /* 0x00006400e1407a24 */ /* 0x000fca00078e02ff */
[----:B------:R-:W-:Y:S01]  /*12d30*/  STL.64 [R1+0x2930], R64 ;  /* 0x0029304001007387 */ /* 0x000fe20000100a00 */
[----:B----4-:R-:W-:-:S03]  /*12d40*/  IMAD R66, R235, c[0x0][0x190], RZ ;  /* 0x00006400eb427a24 */ /* 0x010fc600078e02ff */
[----:B------:R-:W4:Y:S01]  /*12d50*/  LDL.LU R235, [R1+0x350] ;  /* 0x0003500001eb7983 */ /* 0x000f220000300800 */
[----:B------:R-:W-:-:S03]  /*12d60*/  IMAD R67, R234, c[0x0][0x190], RZ ;  /* 0x00006400ea437a24 */ /* 0x000fc600078e02ff */
[----:B------:R-:W4:Y:S01]  /*12d70*/  LDL.LU R234, [R1+0x34c] ;  /* 0x00034c0001ea7983 */ /* 0x000f220000300800 */
[----:B-1----:R-:W-:-:S05]  /*12d80*/  IMAD R12, R224, c[0x0][0x190], RZ ;  /* 0x00006400e00c7a24 */ /* 0x002fca00078e02ff */
[----:B------:R1:W-:Y:S01]  /*12d90*/  STL [R1+0x384], R12 ;  /* 0x0003840c01007387 */ /* 0x0003e20000100800 */
[----:B------:R-:W-:Y:S02]  /*12da0*/  IMAD R57, R220, c[0x0][0x190], RZ ;  /* 0x00006400dc397a24 */ /* 0x000fe400078e02ff */
[----:B------:R-:W-:Y:S02]  /*12db0*/  IMAD R80, R237, c[0x0][0x190], RZ ;  /* 0x00006400ed507a24 */ /* 0x000fe400078e02ff */
[----:B------:R-:W4:Y:S04]  /*12dc0*/  LDL.LU R237, [R1+0x348] ;  /* 0x0003480001ed7983 */ /* 0x000f280000300800 */
[----:B------:R-:W4:Y:S04]  /*12dd0*/  LDL.LU R214, [R1+0x344] ;  /* 0x0003440001d67983 */ /* 0x000f280000300800 */
[----:B------:R-:W4:Y:S04]  /*12de0*/  LDL.LU R217, [R1+0x340] ;  /* 0x0003400001d97983 */ /* 0x000f280000300800 */
[----:B------:R-:W4:Y:S04]  /*12df0*/  LDL.LU R216, [R1+0x33c] ;  /* 0x00033c0001d87983 */ /* 0x000f280000300800 */
[----:B------:R-:W4:Y:S01]  /*12e00*/  LDL.LU R219, [R1+0x338] ;  /* 0x0003380001db7983 */ /* 0x000f220000300800 */
[----:B------:R-:W-:-:S03]  /*12e10*/  IMAD R56, R233, c[0x0][0x190], RZ ;  /* 0x00006400e9387a24 */ /* 0x000fc600078e02ff */
[----:B------:R-:W4:Y:S04]  /*12e20*/  LDL.LU R218, [R1+0x334] ;  /* 0x0003340001da7983 */ /* 0x000f280000300800 */
[----:B------:R-:W4:Y:S01]  /*12e30*/  LDL.LU R221, [R1+0x330] ;  /* 0x0003300001dd7983 */ /* 0x000f220000300800 */
[----:B------:R-:W-:Y:S02]  /*12e40*/  IMAD R88, R236, c[0x0][0x190], RZ ;  /* 0x00006400ec587a24 */ /* 0x000fe400078e02ff */
[----:B--2---:R-:W-:Y:S02]  /*12e50*/  IMAD R89, R239, c[0x0][0x190], RZ ;  /* 0x00006400ef597a24 */ /* 0x004fe400078e02ff */
[----:B------:R-:W2:Y:S04]  /*12e60*/  LDL.LU R239, [R1+0x32c] ;  /* 0x00032c0001ef7983 */ /* 0x000ea80000300800 */
[----:B------:R-:W2:Y:S04]  /*12e70*/  LDL.LU R220, [R1+0x328] ;  /* 0x0003280001dc7983 */ /* 0x000ea80000300800 */
[----:B------:R-:W2:Y:S04]  /*12e80*/  LDL.LU R223, [R1+0x324] ;  /* 0x0003240001df7983 */ /* 0x000ea80000300800 */
[----:B------:R-:W2:Y:S04]  /*12e90*/  LDL.LU R222, [R1+0x320] ;  /* 0x0003200001de7983 */ /* 0x000ea80000300800 */
[----:B------:R-:W2:Y:S04]  /*12ea0*/  LDL.LU R225, [R1+0x31c] ;  /* 0x00031c0001e17983 */ /* 0x000ea80000300800 */
[----:B------:R-:W2:Y:S04]  /*12eb0*/  LDL.LU R224, [R1+0x318] ;  /* 0x0003180001e07983 */ /* 0x000ea80000300800 */
[----:B------:R-:W-:Y:S01]  /*12ec0*/  STL [R1+0x364], R56 ;  /* 0x0003643801007387 */ /* 0x000fe20000100800 */
[----:B---3--:R-:W-:-:S03]  /*12ed0*/  IMAD R90, R238, c[0x0][0x190], RZ ;  /* 0x00006400ee5a7a24 */ /* 0x008fc600078e02ff */
[----:B------:R-:W3:Y:S04]  /*12ee0*/  LDL.LU R236, [R1+0x314] ;  /* 0x0003140001ec7983 */ /* 0x000ee80000300800 */
[----:B------:R-:W3:Y:S01]  /*12ef0*/  LDL.LU R238, [R1+0x310] ;  /* 0x0003100001ee7983 */ /* 0x000ee20000300800 */
[----:B------:R-:W-:Y:S02]  /*12f00*/  IMAD R72, R227, c[0x0][0x190], RZ ;  /* 0x00006400e3487a24 */ /* 0x000fe400078e02ff */
[----:B------:R-:W-:Y:S01]  /*12f10*/  IMAD R73, R226, c[0x0][0x190], RZ ;  /* 0x00006400e2497a24 */ /* 0x000fe200078e02ff */
[----:B------:R-:W3:Y:S01]  /*12f20*/  LDL.LU R227, [R1+0x30c] ;  /* 0x00030c0001e37983 */ /* 0x000ee20000300800 */
[----:B------:R-:W-:-:S03]  /*12f30*/  IMAD R74, R229, c[0x0][0x190], RZ ;  /* 0x00006400e54a7a24 */ /* 0x000fc600078e02ff */
[----:B------:R-:W3:Y:S04]  /*12f40*/  LDL.LU R226, [R1+0x308] ;  /* 0x0003080001e27983 */ /* 0x000ee80000300800 */
[----:B------:R-:W3:Y:S01]  /*12f50*/  LDL.LU R229, [R1+0x304] ;  /* 0x0003040001e57983 */ /* 0x000ee20000300800 */
[----:B------:R-:W-:Y:S02]  /*12f60*/  IMAD R75, R228, c[0x0][0x190], RZ ;  /* 0x00006400e44b7a24 */ /* 0x000fe400078e02ff */
[----:B------:R-:W-:Y:S01]  /*12f70*/  IMAD R81, R231, c[0x0][0x190], RZ ;  /* 0x00006400e7517a24 */ /* 0x000fe200078e02ff */
[----:B------:R-:W3:Y:S01]  /*12f80*/  LDL.LU R228, [R1+0x300] ;  /* 0x0003000001e47983 */ /* 0x000ee20000300800 */
[----:B------:R-:W-:-:S03]  /*12f90*/  IMAD R82, R230, c[0x0][0x190], RZ ;  /* 0x00006400e6527a24 */ /* 0x000fc600078e02ff */
[----:B------:R-:W3:Y:S01]  /*12fa0*/  LDL.LU R231, [R1+0x2fc] ;  /* 0x0002fc0001e77983 */ /* 0x000ee20000300800 */
[----:B------:R-:W-:-:S03]  /*12fb0*/  IMAD R83, R232, c[0x0][0x190], RZ ;  /* 0x00006400e8537a24 */ /* 0x000fc600078e02ff */
[----:B------:R-:W3:Y:S01]  /*12fc0*/  LDL.LU R230, [R1+0x2f8] ;  /* 0x0002f80001e67983 */ /* 0x000ee20000300800 */
[----:B----4-:R-:W-:-:S03]  /*12fd0*/  IMAD R91, R235, c[0x0][0x190], RZ ;  /* 0x00006400eb5b7a24 */ /* 0x010fc600078e02ff */
[----:B------:R-:W4:Y:S01]  /*12fe0*/  LDL.LU R233, [R1+0x2f4] ;  /* 0x0002f40001e97983 */ /* 0x000f220000300800 */
[----:B------:R-:W-:-:S03]  /*12ff0*/  IMAD R96, R234, c[0x0][0x190], RZ ;  /* 0x00006400ea607a24 */ /* 0x000fc600078e02ff */
[----:B------:R-:W4:Y:S01]  /*13000*/  LDL.LU R232, [R1+0x2f0] ;  /* 0x0002f00001e87983 */ /* 0x000f220000300800 */
[----:B------:R-:W-:-:S03]  /*13010*/  IMAD R97, R237, c[0x0][0x190], RZ ;  /* 0x00006400ed617a24 */ /* 0x000fc600078e02ff */
[----:B------:R-:W4:Y:S01]  /*13020*/  LDL.LU R235, [R1+0x2ec] ;  /* 0x0002ec0001eb7983 */ /* 0x000f220000300800 */
[----:B------:R-:W-:-:S03]  /*13030*/  IMAD R51, R214, c[0x0][0x190], RZ ;  /* 0x00006400d6337a24 */ /* 0x000fc600078e02ff */
[----:B------:R-:W4:Y:S04]  /*13040*/  LDL.LU R234, [R1+0x2e8] ;  /* 0x0002e80001ea7983 */ /* 0x000f280000300800 */
[----:B------:R-:W4:Y:S04]  /*13050*/  LDL.LU R237, [R1+0x2e4] ;  /* 0x0002e40001ed7983 */ /* 0x000f280000300800 */
[----:B------:R-:W-:Y:S01]  /*13060*/  STL [R1+0x344], R51 ;  /* 0x0003443301007387 */ /* 0x000fe20000100800 */
[----:B--2---:R-:W-:-:S03]  /*13070*/  IMAD R111, R239, c[0x0][0x190], RZ ;  /* 0x00006400ef6f7a24 */ /* 0x004fc600078e02ff */
[----:B------:R-:W2:Y:S01]  /*13080*/  LDL.LU R239, [R1+0x2e0] ;  /* 0x0002e00001ef7983 */ /* 0x000ea20000300800 */
[----:B------:R-:W-:-:S05]  /*13090*/  IMAD R50, R223, c[0x0][0x190], RZ ;  /* 0x00006400df327a24 */ /* 0x000fca00078e02ff */
[----:B------:R-:W-:Y:S01]  /*130a0*/  STL [R1+0x324], R50 ;  /* 0x0003243201007387 */ /* 0x000fe20000100800 */
[----:B---3--:R-:W-:-:S03]  /*130b0*/  IMAD R104, R236, c[0x0][0x190], RZ ;  /* 0x00006400ec687a24 */ /* 0x008fc600078e02ff */
[----:B------:R-:W3:Y:S01]  /*130c0*/  LDL.LU R236, [R1+0x2dc] ;  /* 0x0002dc0001ec7983 */ /* 0x000ee20000300800 */
[----:B------:R-:W-:-:S03]  /*130d0*/  IMAD R105, R238, c[0x0][0x190], RZ ;  /* 0x00006400ee697a24 */ /* 0x000fc600078e02ff */
[----:B------:R-:W3:Y:S01]  /*130e0*/  LDL.LU R238, [R1+0x2d8] ;  /* 0x0002d80001ee7983 */ /* 0x000ee20000300800 */
[----:B------:R-:W-:Y:S02]  /*130f0*/  IMAD R114, R217, c[0x0][0x190], RZ ;  /* 0x00006400d9727a24 */ /* 0x000fe400078e02ff */
[----:B------:R-:W-:-:S05]  /*13100*/  IMAD R49, R229, c[0x0][0x190], RZ ;  /* 0x00006400e5317a24 */ /* 0x000fca00078e02ff */
[----:B------:R-:W-:Y:S01]  /*13110*/  STL [R1+0x304], R49 ;  /* 0x0003043101007387 */ /* 0x000fe20000100800 */
[----:B------:R-:W-:-:S03]  /*13120*/  IMAD R115, R216, c[0x0][0x190], RZ ;  /* 0x00006400d8737a24 */ /* 0x000fc600078e02ff */
[----:B------:R-:W4:Y:S01]  /*13130*/  LDL.LU R212, [R1+0x2d4] ;  /* 0x0002d40001d47983 */ /* 0x000f220000300800 */
[----:B------:R-:W-:-:S03]  /*13140*/  IMAD R112, R219, c[0x0][0x190], RZ ;  /* 0x00006400db707a24 */ /* 0x000fc600078e02ff */
[----:B------:R-:W4:Y:S01]  /*13150*/  LDL.LU R215, [R1+0x2d0] ;  /* 0x0002d00001d77983 */ /* 0x000f220000300800 */
[----:B------:R-:W-:-:S03]  /*13160*/  IMAD R113, R218, c[0x0][0x190], RZ ;  /* 0x00006400da717a24 */ /* 0x000fc600078e02ff */
[----:B------:R-:W1:Y:S01]  /*13170*/  LDL.LU R214, [R1+0x2cc] ;  /* 0x0002cc0001d67983 */ /* 0x000e620000300800 */
[----:B------:R-:W-:-:S03]  /*13180*/  IMAD R110, R221, c[0x0][0x190], RZ ;  /* 0x00006400dd6e7a24 */ /* 0x000fc600078e02ff */
[----:B------:R-:W4:Y:S01]  /*13190*/  LDL.LU R217, [R1+0x2c8] ;  /* 0x0002c80001d97983 */ /* 0x000f220000300800 */
[----:B------:R-:W-:-:S03]  /*131a0*/  IMAD R108, R220, c[0x0][0x190], RZ ;  /* 0x00006400dc6c7a24 */ /* 0x000fc600078e02ff */
[----:B------:R-:W4:Y:S04]  /*131b0*/  LDL.LU R216, [R1+0x2c4] ;  /* 0x0002c40001d87983 */ /* 0x000f280000300800 */
[----:B------:R-:W4:Y:S01]  /*131c0*/  LDL.LU R219, [R1+0x2c0] ;  /* 0x0002c00001db7983 */ /* 0x000f220000300800 */
[----:B------:R-:W-:-:S03]  /*131d0*/  IMAD R109, R222, c[0x0][0x190], RZ ;  /* 0x00006400de6d7a24 */ /* 0x000fc600078e02ff */
        /* <DEDUP_REMOVED lines=10> */
[----:B------:R-:W4:Y:S01]  /*13280*/  LDL.LU R224, [R1+0x2a4] ;  /* 0x0002a40001e07983 */ /* 0x000f220000300800 */
[----:B------:R-:W-:-:S03]  /*13290*/  IMAD R24, R228, c[0x0][0x190], RZ ;  /* 0x00006400e4187a24 */ /* 0x000fc600078e02ff */
[----:B------:R-:W4:Y:S04]  /*132a0*/  LDL.LU R227, [R1+0x2a0] ;  /* 0x0002a00001e37983 */ /* 0x000f280000300800 */
[----:B------:R-:W4:Y:S01]  /*132b0*/  LDL.LU R226, [R1+0x29c] ;  /* 0x00029c0001e27983 */ /* 0x000f220000300800 */
[----:B--2---:R-:W-:-:S03]  /*132c0*/  IMAD R19, R239, c[0x0][0x190], RZ ;  /* 0x00006400ef137a24 */ /* 0x004fc600078e02ff */
[----:B------:R-:W2:Y:S04]  /*132d0*/  LDL.LU R239, [R1+0x298] ;  /* 0x0002980001ef7983 */ /* 0x000ea80000300800 */
[----:B------:R-:W2:Y:S04]  /*132e0*/  LDL.LU R229, [R1+0x294] ;  /* 0x0002940001e57983 */ /* 0x000ea80000300800 */
[----:B------:R-:W2:Y:S01]  /*132f0*/  LDL.LU R228, [R1+0x290] ;  /* 0x0002900001e47983 */ /* 0x000ea20000300800 */
[----:B---3--:R-:W-:-:S03]  /*13300*/  IMAD R17, R238, c[0x0][0x190], RZ ;  /* 0x00006400ee117a24 */ /* 0x008fc600078e02ff */
[----:B------:R-:W3:Y:S01]  /*13310*/  LDL.LU R238, [R1+0x28c] ;  /* 0x00028c0001ee7983 */ /* 0x000ee20000300800 */
[----:B------:R-:W-:Y:S02]  /*13320*/  IMAD R25, R231, c[0x0][0x190], RZ ;  /* 0x00006400e7197a24 */ /* 0x000fe400078e02ff */
[----:B------:R-:W-:Y:S01]  /*13330*/  IMAD R22, R230, c[0x0][0x190], RZ ;  /* 0x00006400e6167a24 */ /* 0x000fe200078e02ff */
[----:B------:R-:W3:Y:S04]  /*13340*/  LDL.LU R231, [R1+0x288] ;  /* 0x0002880001e77983 */ /* 0x000ee80000300800 */
[----:B------:R-:W3:Y:S01]  /*13350*/  LDL.LU R230, [R1+0x284] ;  /* 0x0002840001e67983 */ /* 0x000ee20000300800 */
[----:B----4-:R-:W-:Y:S02]  /*13360*/  IMAD R23, R233, c[0x0][0x190], RZ ;  /* 0x00006400e9177a24 */ /* 0x010fe400078e02ff */
[----:B------:R-:W-:Y:S01]  /*13370*/  IMAD R20, R232, c[0x0][0x190], RZ ;  /* 0x00006400e8147a24 */ /* 0x000fe200078e02ff */
[----:B------:R-:W4:Y:S01]  /*13380*/  LDL.LU R233, [R1+0x280] ;  /* 0x0002800001e97983 */ /* 0x000f220000300800 */
[----:B------:R-:W-:-:S02]  /*13390*/  IMAD R21, R235, c[0x0][0x190], RZ ;  /* 0x00006400eb157a24 */ /* 0x000fc400078e02ff */
[----:B------:R-:W-:Y:S01]  /*133a0*/  IMAD R18, R234, c[0x0][0x190], RZ ;  /* 0x00006400ea127a24 */ /* 0x000fe200078e02ff */
        /* <DEDUP_REMOVED lines=8> */
[----:B------:R-:W-:Y:S04]  /*13430*/  STL [R1+0x2e4], R48 ;  /* 0x0002e43001007387 */ /* 0x000fe80000100800 */
[----:B------:R-:W-:Y:S01]  /*13440*/  STL [R1+0x2c4], R43 ;  /* 0x0002c42b01007387 */ /* 0x000fe20000100800 */
[----:B------:R-:W-:Y:S02]  /*13450*/  IMAD R42, R224, c[0x0][0x190], RZ ;  /* 0x00006400e02a7a24 */ /* 0x000fe400078e02ff */
[----:B--2---:R-:W-:Y:S02]  /*13460*/  IMAD R47, R239, c[0x0][0x190], RZ ;  /* 0x00006400ef2f7a24 */ /* 0x004fe400078e02ff */
[----:B------:R-:W2:Y:S04]  /*13470*/  LDL.LU R239, [R1+0x268] ;  /* 0x0002680001ef7983 */ /* 0x000ea80000300800 */
[----:B------:R-:W-:Y:S01]  /*13480*/  STL [R1+0x2a4], R42 ;  /* 0x0002a42a01007387 */ /* 0x000fe20000100800 */
[----:B---3--:R-:W-:-:S03]  /*13490*/  IMAD R54, R238, c[0x0][0x190], RZ ;  /* 0x00006400ee367a24 */ /* 0x008fc600078e02ff */
[----:B------:R-:W3:Y:S01]  /*134a0*/  LDL.LU R238, [R1+0x264] ;  /* 0x0002640001ee7983 */ /* 0x000ee20000300800 */
[----:B------:R-:W-:Y:S02]  /*134b0*/  IMAD R26, R230, c[0x0][0x190], RZ ;  /* 0x00006400e61a7a24 */ /* 0x000fe400078e02ff */
[----:B------:R-:W-:-:S03]  /*134c0*/  IMAD R14, R212, c[0x0][0x190], RZ ;  /* 0x00006400d40e7a24 */ /* 0x000fc600078e02ff */
[----:B------:R3:W-:Y:S01]  /*134d0*/  STL [R1+0x284], R26 ;  /* 0x0002841a01007387 */ /* 0x0007e20000100800 */
[----:B------:R-:W-:-:S03]  /*134e0*/  IMAD R15, R215, c[0x0][0x190], RZ ;  /* 0x00006400d70f7a24 */ /* 0x000fc600078e02ff */
[----:B------:R-:W3:Y:S01]  /*134f0*/  LDL.LU R210, [R1+0x260] ;  /* 0x0002600001d27983 */ /* 0x000ee20000300800 */
[----:B------:R-:W-:Y:S01]  /*13500*/  ISETP.GE.U32.AND P6, PT, R13, 0x7fffff70, PT ;  /* 0x7fffff700d00780c */ /* 0x000fe20003fc6070 */
[----:B-1----:R-:W-:Y:S02]  /*13510*/  IMAD R12, R214, c[0x0][0x190], RZ ;  /* 0x00006400d60c7a24 */ /* 0x002fe400078e02ff */
[----:B------:R-:W3:Y:S01]  /*13520*/  LDL.LU R213, [R1+0x25c] ;  /* 0x00025c0001d57983 */ /* 0x000ee20000300800 */
[----:B------:R-:W-:-:S03]  /*13530*/  IMAD R13, R217, c[0x0][0x190], RZ ;  /* 0x00006400d90d7a24 */ /* 0x000fc600078e02ff */
        /* <DEDUP_REMOVED lines=14> */
[----:B------:R-:W3:Y:S04]  /*13620*/  LDL.LU R221, [R1+0x23c] ;  /* 0x00023c0001dd7983 */ /* 0x000ee80000300800 */
[----:B------:R-:W3:Y:S01]  /*13630*/  LDL.LU R220, [R1+0x238] ;  /* 0x0002380001dc7983 */ /* 0x000ee20000300800 */
[----:B------:R-:W-:-:S03]  /*13640*/  IMAD R45, R227, c[0x0][0x190], RZ ;  /* 0x00006400e32d7a24 */ /* 0x000fc600078e02ff */
[----:B------:R-:W3:Y:S04]  /*13650*/  LDL.LU R223, [R1+0x234] ;  /* 0x0002340001df7983 */ /* 0x000ee80000300800 */
[----:B------:R-:W3:Y:S04]  /*13660*/  LDL.LU R222, [R1+0x230] ;  /* 0x0002300001de7983 */ /* 0x000ee80000300800 */
[----:B------:R-:W3:Y:S04]  /*13670*/  LDL.LU R225, [R1+0x22c] ;  /* 0x00022c0001e17983 */ /* 0x000ee80000300800 */
[----:B------:R-:W3:Y:S01]  /*13680*/  LDL.LU R224, [R1+0x228] ;  /* 0x0002280001e07983 */ /* 0x000ee20000300800 */
[----:B------:R-:W-:-:S03]  /*13690*/  IMAD R46, R226, c[0x0][0x190], RZ ;  /* 0x00006400e22e7a24 */ /* 0x000fc600078e02ff */
[----:B------:R-:W3:Y:S01]  /*136a0*/  LDL.LU R227, [R1+0x224] ;  /* 0x0002240001e37983 */ /* 0x000ee20000300800 */
[----:B----4-:R-:W-:-:S03]  /*136b0*/  IMAD R69, R236, c[0x0][0x190], RZ ;  /* 0x00006400ec457a24 */ /* 0x010fc600078e02ff */
[----:B------:R-:W4:Y:S04]  /*136c0*/  LDL.LU R226, [R1+0x220] ;  /* 0x0002200001e27983 */ /* 0x000f280000300800 */
[----:B------:R-:W4:Y:S01]  /*136d0*/  LDL.LU R236, [R1+0x21c] ;  /* 0x00021c0001ec7983 */ /* 0x000f220000300800 */
[----:B------:R-:W-:Y:S02]  /*136e0*/  IMAD R52, R229, c[0x0][0x190], RZ ;  /* 0x00006400e5347a24 */ /* 0x000fe400078e02ff */
[----:B------:R-:W-:Y:S01]  /*136f0*/  IMAD R53, R228, c[0x0][0x190], RZ ;  /* 0x00006400e4357a24 */ /* 0x000fe200078e02ff */
[----:B------:R-:W4:Y:S01]  /*13700*/  LDL.LU R229, [R1+0x218] ;  /* 0x0002180001e57983 */ /* 0x000f220000300800 */
[----:B------:R-:W-:-:S03]  /*13710*/  IMAD R55, R231, c[0x0][0x190], RZ ;  /* 0x00006400e7377a24 */ /* 0x000fc600078e02ff */
[----:B------:R-:W4:Y:S01]  /*13720*/  LDL.LU R228, [R1+0x214] ;  /* 0x0002140001e47983 */ /* 0x000f220000300800 */
[----:B------:R-:W-:Y:S02]  /*13730*/  IMAD R60, R233, c[0x0][0x190], RZ ;  /* 0x00006400e93c7a24 */ /* 0x000fe400078e02ff */
[----:B------:R-:W-:Y:S02]  /*13740*/  IMAD R61, R232, c[0x0][0x190], RZ ;  /* 0x00006400e83d7a24 */ /* 0x000fe400078e02ff */
[----:B------:R-:W-:Y:S02]  /*13750*/  IMAD R62, R235, c[0x0][0x190], RZ ;  /* 0x00006400eb3e7a24 */ /* 0x000fe400078e02ff */
[----:B------:R-:W-:Y:S02]  /*13760*/  IMAD R63, R234, c[0x0][0x190], RZ ;  /* 0x00006400ea3f7a24 */ /* 0x000fe400078e02ff */
[----:B------:R-:W-:Y:S02]  /*13770*/  IMAD R68, R237, c[0x0][0x190], RZ ;  /* 0x00006400ed447a24 */ /* 0x000fe400078e02ff */
[----:B--2---:R-:W-:-:S02]  /*13780*/  IMAD R70, R239, c[0x0][0x190], RZ ;  /* 0x00006400ef467a24 */ /* 0x004fc400078e02ff */
[----:B------:R-:W2:Y:S04]  /*13790*/  LDL.LU R239, [R1+0x210] ;  /* 0x0002100001ef7983 */ /* 0x000ea80000300800 */
[----:B------:R-:W2:Y:S04]  /*137a0*/  LDL.LU R231, [R1+0x20c] ;  /* 0x00020c0001e77983 */ /* 0x000ea80000300800 */
[----:B------:R-:W2:Y:S01]  /*137b0*/  LDL.LU R230, [R1+0x208] ;  /* 0x0002080001e67983 */ /* 0x000ea20000300800 */
[----:B---3--:R-:W-:-:S05]  /*137c0*/  IMAD R26, R238, c[0x0][0x190], RZ ;  /* 0x00006400ee1a7a24 */ /* 0x008fca00078e02ff */
[----:B------:R1:W-:Y:S04]  /*137d0*/  STL [R1+0x264], R26 ;  /* 0x0002641a01007387 */ /* 0x0003e80000100800 */
[----:B------:R-:W3:Y:S04]  /*137e0*/  LDL.LU R233, [R1+0x204] ;  /* 0x0002040001e97983 */ /* 0x000ee80000300800 */
[----:B------:R-:W3:Y:S04]  /*137f0*/  LDL.LU R232, [R1+0x200] ;  /* 0x0002000001e87983 */ /* 0x000ee80000300800 */
[----:B------:R-:W3:Y:S04]  /*13800*/  LDL.LU R235, [R1+0x1fc] ;  /* 0x0001fc0001eb7983 */ /* 0x000ee80000300800 */
[----:B------:R-:W3:Y:S04]  /*13810*/  LDL.LU R234, [R1+0x1f8] ;  /* 0x0001f80001ea7983 */ /* 0x000ee80000300800 */
[----:B------:R-:W3:Y:S04]  /*13820*/  LDL.LU R237, [R1+0x1f4] ;  /* 0x0001f40001ed7983 */ /* 0x000ee80000300800 */
[----:B------:R-:W3:Y:S01]  /*13830*/  LDL.LU R238, [R1+0x1f0] ;  /* 0x0001f00001ee7983 */ /* 0x000ee20000300800 */
[----:B-1----:R-:W-:-:S05]  /*13840*/  IMAD R26, R219, c[0x0][0x190], RZ ;  /* 0x00006400db1a7a24 */ /* 0x002fca00078e02ff */
[----:B------:R1:W-:Y:S02]  /*13850*/  STL [R1+0x244], R26 ;  /* 0x0002441a01007387 */ /* 0x0003e40000100800 */
[----:B-1----:R-:W-:-:S05]  /*13860*/  IMAD R26, R227, c[0x0][0x190], RZ ;  /* 0x00006400e31a7a24 */ /* 0x002fca00078e02ff */
[----:B------:R3:W-:Y:S01]  /*13870*/  STL [R1+0x224], R26 ;  /* 0x0002241a01007387 */ /* 0x0007e20000100800 */
[----:B----4-:R-:W-:-:S03]  /*13880*/  IMAD R102, R236, c[0x0][0x190], RZ ;  /* 0x00006400ec667a24 */ /* 0x010fc600078e02ff */
[----:B------:R-:W4:Y:S01]  /*13890*/  LDL.LU R236, [R1+0x1ec] ;  /* 0x0001ec0001ec7983 */ /* 0x000f220000300800 */
[----:B------:R-:W-:Y:S02]  /*138a0*/  IMAD R71, R210, c[0x0][0x190], RZ ;  /* 0x00006400d2477a24 */ /* 0x000fe400078e02ff */
[----:B------:R-:W-:Y:S02]  /*138b0*/  IMAD R76, R213, c[0x0][0x190], RZ ;  /* 0x00006400d54c7a24 */ /* 0x000fe400078e02ff */
[----:B------:R-:W-:Y:S02]  /*138c0*/  IMAD R77, R212, c[0x0][0x190], RZ ;  /* 0x00006400d44d7a24 */ /* 0x000fe400078e02ff */
[----:B------:R-:W-:Y:S02]  /*138d0*/  IMAD R78, R215, c[0x0][0x190], RZ ;  /* 0x00006400d74e7a24 */ /* 0x000fe400078e02ff */
[----:B------:R-:W-:Y:S02]  /*138e0*/  IMAD R79, R214, c[0x0][0x190], RZ ;  /* 0x00006400d64f7a24 */ /* 0x000fe400078e02ff */
[----:B------:R-:W-:-:S02]  /*138f0*/  IMAD R84, R217, c[0x0][0x190], RZ ;  /* 0x00006400d9547a24 */ /* 0x000fc400078e02ff */
        /* <DEDUP_REMOVED lines=9> */
[----:B--2---:R-:W-:Y:S02]  /*13990*/  IMAD R117, R239, c[0x0][0x190], RZ ;  /* 0x00006400ef757a24 */ /* 0x004fe400078e02ff */
        /* <DEDUP_REMOVED lines=15> */
[----:B------:R-:W3:Y:S01]  /*13a90*/  LDL.LU R222, [R1+0x1b4] ;  /* 0x0001b40001de7983 */ /* 0x000ee20000300800 */
[----:B------:R-:W-:-:S03]  /*13aa0*/  IMAD R124, R238, c[0x0][0x190], RZ ;  /* 0x00006400ee7c7a24 */ /* 0x000fc600078e02ff */
[----:B------:R-:W3:Y:S04]  /*13ab0*/  LDL.LU R225, [R1+0x1b0] ;  /* 0x0001b00001e17983 */ /* 0x000ee80000300800 */
[----:B------:R-:W3:Y:S04]  /*13ac0*/  LDL.LU R224, [R1+0x1ac] ;  /* 0x0001ac0001e07983 */ /* 0x000ee80000300800 */
[----:B------:R-:W3:Y:S04]  /*13ad0*/  LDL.LU R227, [R1+0x1a8] ;  /* 0x0001a80001e37983 */ /* 0x000ee80000300800 */
[----:B------:R-:W3:Y:S04]  /*13ae0*/  LDL.LU R226, [R1+0x1a4] ;  /* 0x0001a40001e27983 */ /* 0x000ee80000300800 */
[----:B------:R-:W3:Y:S01]  /*13af0*/  LDL.LU R238, [R1+0x1a0] ;  /* 0x0001a00001ee7983 */ /* 0x000ee20000300800 */
[----:B------:R-:W-:-:S02]  /*13b00*/  IMAD R103, R229, c[0x0][0x190], RZ ;  /* 0x00006400e5677a24 */ /* 0x000fc400078e02ff */
[----:B------:R-:W-:Y:S01]  /*13b10*/  IMAD R116, R228, c[0x0][0x190], RZ ;  /* 0x00006400e4747a24 */ /* 0x000fe200078e02ff */
        /* <DEDUP_REMOVED lines=17> */
[----:B--2---:R-:W-:-:S03]  /*13c30*/  IMAD R126, R239, c[0x0][0x190], RZ ;  /* 0x00006400ef7e7a24 */ /* 0x004fc600078e02ff */
[----:B------:R-:W2:Y:S01]  /*13c40*/  LDL.LU R239, [R1+0x174] ;  /* 0x0001740001ef7983 */ /* 0x000ea20000300800 */
[----:B---3--:R-:W-:-:S03]  /*13c50*/  IMAD R141, R238, c[0x0][0x190], RZ ;  /* 0x00006400ee8d7a24 */ /* 0x008fc600078e02ff */
[----:B------:R-:W3:Y:S01]  /*13c60*/  LDL.LU R238, [R1+0x170] ;  /* 0x0001700001ee7983 */ /* 0x000ee20000300800 */
[----:B------:R-:W-:Y:S02]  /*13c70*/  IMAD R242, R210, c[0x0][0x190], RZ ;  /* 0x00006400d2f27a24 */ /* 0x000fe400078e02ff */
[----:B------:R-:W-:Y:S02]  /*13c80*/  IMAD R127, R213, c[0x0][0x190], RZ ;  /* 0x00006400d57f7a24 */ /* 0x000fe400078e02ff */
[----:B------:R-:W-:Y:S02]  /*13c90*/  IMAD R128, R212, c[0x0][0x190], RZ ;  /* 0x00006400d4807a24 */ /* 0x000fe400078e02ff */
[----:B----4-:R-:W-:Y:S02]  /*13ca0*/  IMAD R144, R236, c[0x0][0x190], RZ ;  /* 0x00006400ec907a24 */ /* 0x010fe400078e02ff */
        /* <DEDUP_REMOVED lines=30> */
[----:B------:R-:W4:Y:S04]  /*13e90*/  LDL.LU R227, [R1+0x12c] ;  /* 0x00012c0001e37983 */ /* 0x000f280000300800 */
[----:B------:R-:W4:Y:S01]  /*13ea0*/  LDL.LU R226, [R1+0x128] ;  /* 0x0001280001e27983 */ /* 0x000f220000300800 */
[----:B------:R-:W-:-:S02]  /*13eb0*/  IMAD R142, R229, c[0x0][0x190], RZ ;  /* 0x00006400e58e7a24 */ /* 0x000fc400078e02ff */
[----:B------:R-:W-:Y:S02]  /*13ec0*/  IMAD R143, R228, c[0x0][0x190], RZ ;  /* 0x00006400e48f7a24 */ /* 0x000fe400078e02ff */
[----:B--2---:R-:W-:Y:S02]  /*13ed0*/  IMAD R151, R239, c[0x0][0x190], RZ ;  /* 0x00006400ef977a24 */ /* 0x004fe400078e02ff */
[----:B------:R-:W2:Y:S04]  /*13ee0*/  LDL.LU R239, [R1+0x124] ;  /* 0x0001240001ef7983 */ /* 0x000ea80000300800 */
[----:B------:R-:W2:Y:S04]  /*13ef0*/  LDL.LU R229, [R1+0x120] ;  /* 0x0001200001e57983 */ /* 0x000ea80000300800 */
[----:B------:R-:W2:Y:S01]  /*13f00*/  LDL.LU R228, [R1+0x11c] ;  /* 0x00011c0001e47983 */ /* 0x000ea20000300800 */
[----:B---3--:R-:W-:-:S03]  /*13f10*/  IMAD R152, R238, c[0x0][0x190], RZ ;  /* 0x00006400ee987a24 */ /* 0x008fc600078e02ff */
[----:B------:R-:W3:Y:S01]  /*13f20*/  LDL.LU R238, [R1+0x118] ;  /* 0x0001180001ee7983 */ /* 0x000ee20000300800 */
[----:B------:R-:W-:Y:S02]  /*13f30*/  IMAD R145, R231, c[0x0][0x190], RZ ;  /* 0x00006400e7917a24 */ /* 0x000fe400078e02ff */
[----:B------:R-:W-:Y:S01]  /*13f40*/  IMAD R146, R230, c[0x0][0x190], RZ ;  /* 0x00006400e6927a24 */ /* 0x000fe200078e02ff */
        /* <DEDUP_REMOVED lines=8> */
[----:B------:R-:W-:-:S03]  /*13fd0*/  IMAD R150, R237, c[0x0][0x190], RZ ;  /* 0x00006400ed967a24 */ /* 0x000fc600078e02ff */
[----:B------:R-:W3:Y:S01]  /*13fe0*/  LDL.LU R235, [R1+0x104] ;  /* 0x0001040001eb7983 */ /* 0x000ee20000300800 */
[----:B----4-:R-:W-:-:S03]  /*13ff0*/  IMAD R153, R236, c[0x0][0x190], RZ ;  /* 0x00006400ec997a24 */ /* 0x010fc600078e02ff */
        /* <DEDUP_REMOVED lines=8> */
[----:B-1----:R-:W-:Y:S01]  /*14080*/  IMAD R26, R213, c[0x0][0x190], RZ ;  /* 0x00006400d51a7a24 */ /* 0x002fe200078e02ff */
        /* <DEDUP_REMOVED lines=35> */
[----:B------:R-:W4:Y:S04]  /*142c0*/  LDL.LU R236, [R1+0xa8] ;  /* 0x0000a80001ec7983 */ /* 0x000f280000300800 */
[----:B------:R-:W4:Y:S04]  /*142d0*/  LDL.LU R229, [R1+0xa4] ;  /* 0x0000a40001e57983 */ /* 0x000f280000300800 */
[----:B------:R-:W4:Y:S01]  /*142e0*/  LDL.LU R228, [R1+0xa0] ;  /* 0x0000a00001e47983 */ /* 0x000f220000300800 */
[----:B------:R-:W-:Y:S02]  /*142f0*/  IMAD R172, R231, c[0x0][0x190], RZ ;  /* 0x00006400e7ac7a24 */ /* 0x000fe400078e02ff */
[----:B------:R-:W-:-:S02]  /*14300*/  IMAD R173, R230, c[0x0][0x190], RZ ;  /* 0x00006400e6ad7a24 */ /* 0x000fc400078e02ff */
        /* <DEDUP_REMOVED lines=8> */
[----:B------:R-:W2:Y:S04]  /*14390*/  LDL.LU R230, [R1+0x94] ;  /* 0x0000940001e67983 */ /* 0x000ea80000300800 */
[----:B------:R-:W2:Y:S04]  /*143a0*/  LDL.LU R233, [R1+0x90] ;  /* 0x0000900001e97983 */ /* 0x000ea80000300800 */
[----:B------:R-:W2:Y:S04]  /*143b0*/  LDL.LU R232, [R1+0x8c] ;  /* 0x00008c0001e87983 */ /* 0x000ea80000300800 */
[----:B------:R-:W2:Y:S04]  /*143c0*/  LDL.LU R235, [R1+0x88] ;  /* 0x0000880001eb7983 */ /* 0x000ea80000300800 */
[----:B------:R-:W2:Y:S04]  /*143d0*/  LDL.LU R234, [R1+0x84] ;  /* 0x0000840001ea7983 */ /* 0x000ea80000300800 */
[----:B------:R-:W2:Y:S01]  /*143e0*/  LDL.LU R237, [R1+0x80] ;  /* 0x0000800001ed7983 */ /* 0x000ea20000300800 */
[----:B---3--:R-:W-:-:S03]  /*143f0*/  IMAD R180, R238, c[0x0][0x190], RZ ;  /* 0x00006400eeb47a24 */ /* 0x008fc600078e02ff */
[----:B------:R-:W3:Y:S01]  /*14400*/  LDL.LU R238, [R1+0x7c] ;  /* 0x00007c0001ee7983 */ /* 0x000ee20000300800 */
        /* <DEDUP_REMOVED lines=12> */
[----:B----4-:R-:W-:Y:S02]  /*144d0*/  IMAD R196, R236, c[0x0][0x190], RZ ;  /* 0x00006400ecc47a24 */ /* 0x010fe400078e02ff */
[----:B------:R-:W4:Y:S01]  /*144e0*/  LDL.LU R236, [R1+0x78] ;  /* 0x0000780001ec7983 */ /* 0x000f220000300800 */
[----:B------:R-:W-:Y:S02]  /*144f0*/  IMAD R191, R222, c[0x0][0x190], RZ ;  /* 0x00006400debf7a24 */ /* 0x000fe400078e02ff */
[----:B------:R-:W-:Y:S02]  /*14500*/  IMAD R192, R225, c[0x0][0x190], RZ ;  /* 0x00006400e1c07a24 */ /* 0x000fe400078e02ff */
[----:B------:R-:W-:Y:S02]  /*14510*/  IMAD R193, R224, c[0x0][0x190], RZ ;  /* 0x00006400e0c17a24 */ /* 0x000fe400078e02ff */
[----:B------:R-:W-:Y:S02]  /*14520*/  IMAD R194, R227, c[0x0][0x190], RZ ;  /* 0x00006400e3c27a24 */ /* 0x000fe400078e02ff */
[----:B------:R-:W-:-:S02]  /*14530*/  IMAD R195, R226, c[0x0][0x190], RZ ;  /* 0x00006400e2c37a24 */ /* 0x000fc400078e02ff */
[----:B------:R-:W-:Y:S02]  /*14540*/  IMAD R34, R229, c[0x0][0x190], RZ ;  /* 0x00006400e5227a24 */ /* 0x000fe400078e02ff */
        /* <DEDUP_REMOVED lines=19> */
[----:B------:R-:W-:-:S03]  /*14680*/  IMAD R199, R231, c[0x0][0x190], RZ ;  /* 0x00006400e7c77a24 */ /* 0x000fc600078e02ff */
[----:B------:R-:W2:Y:S01]  /*14690*/  LDL.LU R226, [R1+0x30] ;  /* 0x0000300001e27983 */ /* 0x000ea20000300800 */
[----:B------:R-:W-:Y:S02]  /*146a0*/  IMAD R200, R230, c[0x0][0x190], RZ ;  /* 0x00006400e6c87a24 */ /* 0x000fe400078e02ff */
[----:B------:R-:W-:Y:S02]  /*146b0*/  IMAD R201, R233, c[0x0][0x190], RZ ;  /* 0x00006400e9c97a24 */ /* 0x000fe400078e02ff */
[----:B------:R-:W-:Y:S02]  /*146c0*/  IMAD R202, R232, c[0x0][0x190], RZ ;  /* 0x00006400e8ca7a24 */ /* 0x000fe400078e02ff */
[----:B------:R-:W-:Y:S02]  /*146d0*/  IMAD R203, R235, c[0x0][0x190], RZ ;  /* 0x00006400ebcb7a24 */ /* 0x000fe400078e02ff */
[----:B------:R-:W-:Y:S02]  /*146e0*/  IMAD R35, R234, c[0x0][0x190], RZ ;  /* 0x00006400ea237a24 */ /* 0x000fe400078e02ff */
[----:B---3--:R-:W-:-:S02]  /*146f0*/  IMAD R205, R238, c[0x0][0x190], RZ ;  /* 0x00006400eecd7a24 */ /* 0x008fc400078e02ff */
        /* <DEDUP_REMOVED lines=10> */
[----:B------:R-:W3:Y:S01]  /*147a0*/  LDL.LU R237, [R1+0x8] ;  /* 0x0000080001ed7983 */ /* 0x000ee20000300800 */
[----:B----4-:R-:W-:-:S03]  /*147b0*/  IMAD R206, R236, c[0x0][0x190], RZ ;  /* 0x00006400ecce7a24 */ /* 0x010fc600078e02ff */
[----:B------:R-:W4:Y:S01]  /*147c0*/  LDL.LU R236, [R1+0x4] ;  /* 0x0000040001ec7983 */ /* 0x000f220000300800 */
[----:B--2---:R-:W-:-:S03]  /*147d0*/  IMAD R207, R239, c[0x0][0x190], RZ ;  /* 0x00006400efcf7a24 */ /* 0x004fc600078e02ff */
[----:B------:R-:W2:Y:S01]  /*147e0*/  LDL.LU R239, [R1] ;  /* 0x0000000001ef7983 */ /* 0x000ea20000300800 */
        /* <DEDUP_REMOVED lines=9> */
[----:B---3--:R-:W-:Y:S02]  /*14880*/  IMAD R223, R238, c[0x0][0x190], RZ ;  /* 0x00006400eedf7a24 */ /* 0x008fe400078e02ff */
[----:B------:R-:W3:Y:S04]  /*14890*/  LDL.LU R238, [R1+0x3c8] ;  /* 0x0003c80001ee7983 */ /* 0x000ee80000300800 */
[----:B------:R-:W3:Y:S01]  /*148a0*/  LDL R59, [R1+0x3a4] ;  /* 0x0003a400013b7983 */ /* 0x000ee20000100800 */
[----:B------:R-:W-:-:S02]  /*148b0*/  IMAD R226, R230, c[0x0][0x190], RZ ;  /* 0x00006400e6e27a24 */ /* 0x000fc400078e02ff */
[----:B------:R-:W-:Y:S02]  /*148c0*/  IMAD R227, R233, c[0x0][0x190], RZ ;  /* 0x00006400e9e37a24 */ /* 0x000fe400078e02ff */
[----:B------:R-:W-:Y:S02]  /*148d0*/  IMAD R233, R250, c[0x0][0x190], RZ ;  /* 0x00006400fae97a24 */ /* 0x000fe400078e02ff */
[----:B------:R-:W3:Y:S01]  /*148e0*/  LDL.LU R250, [R1+0x204] ;  /* 0x0002040001fa7983 */ /* 0x000ee20000300800 */
[----:B------:R-:W-:Y:S02]  /*148f0*/  IMAD R230, R234, c[0x0][0x190], RZ ;  /* 0x00006400eae67a24 */ /* 0x000fe400078e02ff */
[----:B------:R-:W-:Y:S02]  /*14900*/  IMAD R234, R2, c[0x0][0x190], RZ ;  /* 0x0000640002ea7a24 */ /* 0x000fe400078e02ff */
[----:B------:R-:W3:Y:S01]  /*14910*/  LDL R2, [R1+0x384] ;  /* 0x0003840001027983 */ /* 0x000ee20000100800 */
[----:B------:R-:W-:Y:S01]  /*14920*/  IMAD R211, R214, c[0x0][0x190], RZ ;  /* 0x00006400d6d37a24 */ /* 0x000fe200078e02ff */
[----:B------:R-:W-:Y:S01]  /*14930*/  ISETP.NE.U32.AND P2, PT, R247, RZ, PT ;  /* 0x000000fff700720c */ /* 0x000fe20003f45070 */
[----:B------:R-:W-:-:S02]  /*14940*/  IMAD R214, R219, c[0x0][0x190], RZ ;  /* 0x00006400dbd67a24 */ /* 0x000fc400078e02ff */
[----:B------:R-:W-:Y:S02]  /*14950*/  IMAD R219, R225, c[0x0][0x190], RZ ;  /* 0x00006400e1db7a24 */ /* 0x000fe400078e02ff */
[----:B------:R-:W-:Y:S02]  /*14960*/  IMAD R251, R228, c[0x0][0x190], RZ ;  /* 0x00006400e4fb7a24 */ /* 0x000fe400078e02ff */
[----:B------:R-:W-:Y:S02]  /*14970*/  IMAD R225, R231, c[0x0][0x190], RZ ;  /* 0x00006400e7e17a24 */ /* 0x000fe400078e02ff */
[----:B------:R-:W-:-:S04]  /*14980*/  IMAD.WIDE R64, R246, 0x4, R4 ;  /* 0x00000004f6407825 */ /* 0x000fc800078e0204 */
[----:B------:R-:W-:Y:S02]  /*14990*/  IMAD R228, R232, c[0x0][0x190], RZ ;  /* 0x00006400e8e47a24 */ /* 0x000fe400078e02ff */
[----:B------:R-:W-:Y:S02]  /*149a0*/  IMAD R231, R237, c[0x0][0x190], RZ ;  /* 0x00006400ede77a24 */ /* 0x000fe400078e02ff */
[----:B------:R-:W-:Y:S02]  /*149b0*/  IMAD R237, R245, c[0x0][0x190], RZ ;  /* 0x00006400f5ed7a24 */ /* 0x000fe400078e02ff */
[----:B----4-:R-:W-:Y:S02]  /*149c0*/  IMAD R247, R236, c[0x0][0x190], RZ ;  /* 0x00006400ecf77a24 */ /* 0x010fe400078e02ff */
[----:B------:R-:W-:Y:S02]  /*149d0*/  IMAD R236, R244, c[0x0][0x190], RZ ;  /* 0x00006400f4ec7a24 */ /* 0x000fe400078e02ff */
[----:B------:R-:W4:Y:S04]  /*149e0*/  LDL.LU R244, [R1+0x224] ;  /* 0x0002240001f47983 */ /* 0x000f280000300800 */
[----:B------:R-:W4:Y:S01]  /*149f0*/  LDL.LU R245, [R1+0x244] ;  /* 0x0002440001f57983 */ /* 0x000f220000300800 */
        /* <DEDUP_REMOVED lines=8> */
[----:B--2---:R-:W-:Y:S02]  /*14a80*/  IMAD R232, R239, c[0x0][0x190], RZ ;  /* 0x00006400efe87a24 */ /* 0x004fe400078e02ff */
[----:B------:R-:W-:Y:S02]  /*14a90*/  IMAD R239, R249, c[0x0][0x190], RZ ;  /* 0x00006400f9ef7a24 */ /* 0x000fe400078e02ff */
[----:B------:R-:W2:Y:S04]  /*14aa0*/  LDL.LU R249, [R1+0x264] ;  /* 0x0002640001f97983 */ /* 0x000ea80000300800 */
[----:B------:R1:W-:Y:S02]  /*14ab0*/  STL.64 [R1+0xc30], R64 ;  /* 0x000c304001007387 */ /* 0x0003e40000100a00 */
[----:B-1----:R-:W-:-:S05]  /*14ac0*/  IMAD.WIDE R64, R246, 0x4, R10 ;  /* 0x00000004f6407825 */ /* 0x002fca00078e020a */
[----:B------:R1:W-:Y:S04]  /*14ad0*/  STL.64 [R1+0xc28], R64 ;  /* 0x000c284001007387 */ /* 0x0003e80000100a00 */
[----:B-1----:R-:W2:Y:S04]  /*14ae0*/  LDL.LU.64 R64, [R1+0x2930] ;  /* 0x0029300001407983 */ /* 0x002ea80000300a00 */
[----:B------:R-:W2:Y:S01]  /*14af0*/  LDL.LU R246, [R1+0x284] ;  /* 0x0002840001f67983 */ /* 0x000ea20000300800 */
[----:B---3--:R-:W-:-:S05]  /*14b00*/  IMAD.WIDE R58, R59, 0x4, R4 ;  /* 0x000000043b3a7825 */ /* 0x008fca00078e0204 */
[----:B------:R1:W-:Y:S04]  /*14b10*/  STL.64 [R1+0xc20], R58 ;  /* 0x000c203a01007387 */ /* 0x0003e80000100a00 */
[----:B-1----:R-:W3:Y:S01]  /*14b20*/  LDL.LU.64 R58, [R1+0x2928] ;  /* 0x00292800013a7983 */ /* 0x002ee20000300a00 */
[----:B------:R-:W-:-:S05]  /*14b30*/  IMAD.WIDE R2, R2, 0x4, R4 ;  /* 0x0000000402027825 */ /* 0x000fca00078e0204 */
[----:B------:R1:W-:Y:S02]  /*14b40*/  STL.64 [R1+0xbe0], R2 ;  /* 0x000be00201007387 */ /* 0x0003e40000100a00 */
[--C-:B-1----:R-:W-:Y:S02]  /*14b50*/  IMAD.WIDE R2, R56, 0x4, R4.reuse ;  /* 0x0000000438027825 */ /* 0x102fe400078e0204 */
[----:B------:R-:W3:Y:S04]  /*14b60*/  LDL.LU R56, [R1+0x2920] ;  /* 0x0029200001387983 */ /* 0x000ee80000300800 */
[----:B------:R1:W-:Y:S02]  /*14b70*/  STL.64 [R1+0xba0], R2 ;  /* 0x000ba00201007387 */ /* 0x0003e40000100a00 */
[----:B-1----:R-:W-:-:S02]  /*14b80*/  IMAD.WIDE R2, R51, 0x4, R4 ;  /* 0x0000000433027825 */ /* 0x002fc400078e0204 */
[----:B------:R-:W3:Y:S04]  /*14b90*/  LDL.LU R51, [R1+0x291c] ;  /* 0x00291c0001337983 */ /* 0x000ee80000300800 */
        /* <DEDUP_REMOVED lines=13> */
[----:B-1----:R-:W-:Y:S02]  /*14c70*/  IMAD.WIDE R2, R42, 0x4, R4 ;  /* 0x000000042a027825 */ /* 0x002fe400078e0204 */
[----:B------:R-:W3:Y:S04]  /*14c80*/  LDL.LU R42, [R1+0x2908] ;  /* 0x00290800012a7983 */ /* 0x000ee80000300800 */
[----:B------:R2:W-:Y:S01]  /*14c90*/  STL.64 [R1+0xb00], R2 ;  /* 0x000b000201007387 */ /* 0x0005e20000100a00 */
[----:B------:R-:W-:-:S02]  /*14ca0*/  IMAD R6, R6, c[0x0][0x190], RZ ;  /* 0x0000640006067a24 */ /* 0x000fc400078e02ff */
[----:B--2---:R-:W-:-:S05]  /*14cb0*/  IMAD.WIDE R2, R246, 0x4, R4 ;  /* 0x00000004f6027825 */ /* 0x004fca00078e0204 */
[----:B------:R1:W-:Y:S02]  /*14cc0*/  STL.64 [R1+0xae0], R2 ;  /* 0x000ae00201007387 */ /* 0x0003e40000100a00 */
[----:B-1----:R-:W-:-:S05]  /*14cd0*/  IMAD.WIDE R2, R249, 0x4, R4 ;  /* 0x00000004f9027825 */ /* 0x002fca00078e0204 */
[----:B------:R4:W-:Y:S02]  /*14ce0*/  STL.64 [R1+0xf70], R2 ;  /* 0x000f700201007387 */ /* 0x0009e40000100a00 */
[----:B----4-:R-:W-:-:S05]  /*14cf0*/  IMAD.WIDE R2, R245, 0x4, R4 ;  /* 0x00000004f5027825 */ /* 0x010fca00078e0204 */
[----:B------:R1:W-:Y:S04]  /*14d00*/  STL.64 [R1+0xab0], R2 ;  /* 0x000ab00201007387 */ /* 0x0003e80000100a00 */
[----:B------:R2:W-:Y:S01]  /*14d10*/  STL.64 [R1+0x28e0], R244 ;  /* 0x0028e0f401007387 */ /* 0x0005e20000100a00 */
[----:B-1----:R-:W-:-:S04]  /*14d20*/  IMAD.WIDE R2, R244, 0x4, R4 ;  /* 0x00000004f4027825 */ /* 0x002fc800078e0204 */
[--C-:B--2---:R-:W-:Y:S01]  /*14d30*/  IMAD.WIDE R244, R250, 0x4, R4.reuse ;  /* 0x00000004faf47825 */ /* 0x104fe200078e0204 */
[----:B------:R1:W-:Y:S04]  /*14d40*/  STL.64 [R1+0xa90], R2 ;  /* 0x000a900201007387 */ /* 0x0003e80000100a00 */
[----:B------:R2:W-:Y:S04]  /*14d50*/  STL.64 [R1+0xfe0], R244 ;  /* 0x000fe0f401007387 */ /* 0x0005e80000100a00 */
[----:B------:R4:W-:Y:S01]  /*14d60*/  STL.64 [R1+0x28e8], R242 ;  /* 0x0028e8f201007387 */ /* 0x0009e20000100a00 */
[----:B-1----:R-:W-:-:S04]  /*14d70*/  IMAD.WIDE R2, R242, 0x4, R4 ;  /* 0x00000004f2027825 */ /* 0x002fc800078e0204 */
[--C-:B--2---:R-:W-:Y:S01]  /*14d80*/  IMAD.WIDE R244, R243, 0x4, R4.reuse ;  /* 0x00000004f3f47825 */ /* 0x104fe200078e0204 */
[----:B------:R1:W-:Y:S03]  /*14d90*/  STL.64 [R1+0xa60], R2 ;  /* 0x000a600201007387 */ /* 0x0003e60000100a00 */
[--C-:B----4-:R-:W-:Y:S01]  /*14da0*/  IMAD.WIDE R242, R241, 0x4, R4.reuse ;  /* 0x00000004f1f27825 */ /* 0x110fe200078e0204 */
[----:B------:R-:W-:Y:S04]  /*14db0*/  STL.64 [R1+0x1038], R244 ;  /* 0x001038f401007387 */ /* 0x000fe80000100a00 */
[----:B------:R2:W-:Y:S01]  /*14dc0*/  STL.64 [R1+0x28f0], R240 ;  /* 0x0028f0f001007387 */ /* 0x0005e20000100a00 */
[----:B-1----:R-:W-:-:S05]  /*14dd0*/  IMAD.WIDE R2, R240, 0x4, R4 ;  /* 0x00000004f0027825 */ /* 0x002fca00078e0204 */
[----:B------:R1:W-:Y:S01]  /*14de0*/  STL.64 [R1+0x1078], R2 ;  /* 0x0010780201007387 */ /* 0x0003e20000100a00 */
[----:B--2---:R-:W-:-:S03]  /*14df0*/  IMAD.WIDE R240, R27, 0x4, R4 ;  /* 0x000000041bf07825 */ /* 0x004fc600078e0204 */
        /* <DEDUP_REMOVED lines=8> */
[----:B------:R1:W-:Y:S04]  /*14e80*/  STL.64 [R1+0x1178], R2 ;  /* 0x0011780201007387 */ /* 0x0003e80000100a00 */
[----:B------:R4:W-:Y:S01]  /*14e90*/  STL.64 [R1+0x11b8], R26 ;  /* 0x0011b81a01007387 */ /* 0x0009e20000100a00 */
[----:B--2---:R-:W-:-:S04]  /*14ea0*/  IMAD.WIDE R28, R34, 0x4, R4 ;  /* 0x00000004221c7825 */ /* 0x004fc800078e0204 */
[----:B-1----:R-:W-:-:S04]  /*14eb0*/  IMAD.WIDE R2, R32, 0x4, R4 ;  /* 0x0000000420027825 */ /* 0x002fc800078e0204 */
[--C-:B----4-:R-:W-:Y:S01]  /*14ec0*/  IMAD.WIDE R26, R33, 0x4, R4.reuse ;  /* 0x00000004211a7825 */ /* 0x110fe200078e0204 */
[----:B------:R1:W-:Y:S04]  /*14ed0*/  STL.64 [R1+0x1480], R2 ;  /* 0x0014800201007387 */ /* 0x0003e80000100a00 */
[----:B------:R2:W-:Y:S04]  /*14ee0*/  STL.64 [R1+0x1340], R26 ;  /* 0x0013401a01007387 */ /* 0x0005e80000100a00 */
[----:B------:R4:W-:Y:S01]  /*14ef0*/  STL.64 [R1+0x1240], R28 ;  /* 0x0012401c01007387 */ /* 0x0009e20000100a00 */
[----:B-1----:R-:W-:-:S04]  /*14f00*/  IMAD.WIDE R2, R35, 0x4, R4 ;  /* 0x0000000423027825 */ /* 0x002fc800078e0204 */
[--C-:B--2---:R-:W-:Y:S01]  /*14f10*/  IMAD.WIDE R26, R40, 0x4, R4.reuse ;  /* 0x00000004281a7825 */ /* 0x104fe200078e0204 */
[----:B------:R1:W-:Y:S03]  /*14f20*/  STL.64 [R1+0xa30], R2 ;  /* 0x000a300201007387 */ /* 0x0003e60000100a00 */
[--C-:B----4-:R-:W-:Y:S01]  /*14f30*/  IMAD.WIDE R28, R41, 0x4, R4.reuse ;  /* 0x00000004291c7825 */ /* 0x110fe200078e0204 */
[----:B------:R2:W-:Y:S04]  /*14f40*/  STL.64 [R1+0x9f0], R26 ;  /* 0x0009f01a01007387 */ /* 0x0005e80000100a00 */
[----:B------:R4:W-:Y:S01]  /*14f50*/  STL.64 [R1+0x998], R28 ;  /* 0x0009981c01007387 */ /* 0x0009e20000100a00 */
[----:B-1----:R-:W-:-:S04]  /*14f60*/  IMAD.WIDE R2, R251, 0x4, R4 ;  /* 0x00000004fb027825 */ /* 0x002fc800078e0204 */
[--C-:B--2---:R-:W-:Y:S01]  /*14f70*/  IMAD.WIDE R26, R247, 0x4, R4.reuse ;  /* 0x00000004f71a7825 */ /* 0x104fe200078e0204 */
[----:B------:R-:W-:Y:S03]  /*14f80*/  STL.64 [R1+0x958], R2 ;  /* 0x0009580201007387 */ /* 0x000fe60000100a00 */
[--C-:B----4-:R-:W-:Y:S01]  /*14f90*/  IMAD.WIDE R28, R6, 0x4, R4.reuse ;  /* 0x00000004061c7825 */ /* 0x110fe200078e0204 */
[----:B------:R-:W-:Y:S04]  /*14fa0*/  STL.64 [R1+0x918], R26 ;  /* 0x0009181a01007387 */ /* 0x000fe80000100a00 */
[----:B------:R3:W-:Y:S02]  /*14fb0*/  STL.64 [R1+0x8d8], R28 ;  /* 0x0008d81c01007387 */ /* 0x0007e40000100a00 */
[----:B---3--:R-:W-:-:S04]  /*14fc0*/  IMAD.WIDE R28, R48, 0x4, R4 ;  /* 0x00000004301c7825 */ /* 0x008fc800078e0204 */
[----:B------:R-:W-:-:S04]  /*14fd0*/  IMAD.WIDE R26, R43, 0x4, R4 ;  /* 0x000000042b1a7825 */ /* 0x000fc800078e0204 */
[----:B------:R-:W-:-:S05]  /*14fe0*/  IMAD.WIDE R2, R42, 0x4, R4 ;  /* 0x000000042a027825 */ /* 0x000fca00078e0204 */
[----:B------:R1:W-:Y:S04]  /*14ff0*/  STL.64 [R1+0xc38], R2 ;  /* 0x000c380201007387 */ /* 0x0003e80000100a00 */
[----:B------:R2:W-:Y:S04]  /*15000*/  STL.64 [R1+0xc40], R26 ;  /* 0x000c401a01007387 */ /* 0x0005e80000100a00 */
[----:B------:R3:W-:Y:S01]  /*15010*/  STL.64 [R1+0xc50], R28 ;  /* 0x000c501c01007387 */ /* 0x0007e20000100a00 */
[----:B-1----:R-:W-:-:S04]  /*15020*/  IMAD.WIDE R2, R49, 0x4, R4 ;  /* 0x0000000431027825 */ /* 0x002fc800078e0204 */
[--C-:B--2---:R-:W-:Y:S01]  /*15030*/  IMAD.WIDE R26, R50, 0x4, R4.reuse ;  /* 0x00000004321a7825 */ /* 0x104fe200078e0204 */
[----:B------:R1:W-:Y:S03]  /*15040*/  STL.64 [R1+0xc58], R2 ;  /* 0x000c580201007387 */ /* 0x0003e60000100a00 */
[--C-:B---3--:R-:W-:Y:S01]  /*15050*/  IMAD.WIDE R28, R51, 0x4, R4.reuse ;  /* 0x00000004331c7825 */ /* 0x108fe200078e0204 */
        /* <DEDUP_REMOVED lines=390> */
[----:B------:R2:W-:Y:S03]  /*168c0*/  STL.64 [R1+0x978], R26 ;  /* 0x0009781a01007387 */ /* 0x0005e60000100a00 */
[--C-:B-1----:R-:W-:Y:S01]  /*168d0*/  IMAD.WIDE R2, R223, 0x4, R4.reuse ;  /* 0x00000004df027825 */ /* 0x102fe200078e0204 */
[----:B--2---:R-:W2:Y:S04]  /*168e0*/  LDL.LU R26, [R1+0x3a4] ;  /* 0x0003a400011a7983 */ /* 0x004ea80000300800 */
[----:B------:R1:W-:Y:S04]  /*168f0*/  STL.64 [R1+0x970], R28 ;  /* 0x0009701c01007387 */ /* 0x0003e80000100a00 */
[----:B------:R-:W3:Y:S04]  /*16900*/  LDL.LU R27, [R1+0x384] ;  /* 0x00038400011b7983 */ /* 0x000ee80000300800 */
[----:B------:R4:W-:Y:S04]  /*16910*/  STL.64 [R1+0x968], R2 ;  /* 0x0009680201007387 */ /* 0x0009e80000100a00 */
[----:B------:R-:W3:Y:S04]  /*16920*/  LDL.LU R240, [R1+0x364] ;  /* 0x0003640001f07983 */ /* 0x000ee80000300800 */
[----:B------:R-:W3:Y:S04]  /*16930*/  LDL.LU R241, [R1+0x344] ;  /* 0x0003440001f17983 */ /* 0x000ee80000300800 */
[----:B------:R-:W3:Y:S04]  /*16940*/  LDL.LU R242, [R1+0x324] ;  /* 0x0003240001f27983 */ /* 0x000ee80000300800 */
[----:B------:R-:W3:Y:S04]  /*16950*/  LDL.LU R243, [R1+0x304] ;  /* 0x0003040001f37983 */ /* 0x000ee80000300800 */
[----:B------:R-:W3:Y:S04]  /*16960*/  LDL.LU R244, [R1+0x2e4] ;  /* 0x0002e40001f47983 */ /* 0x000ee80000300800 */
[----:B------:R-:W3:Y:S01]  /*16970*/  LDL.LU R245, [R1+0x2c4] ;  /* 0x0002c40001f57983 */ /* 0x000ee20000300800 */
[----:B-1----:R-:W-:-:S04]  /*16980*/  IMAD.WIDE R28, R224, 0x4, R4 ;  /* 0x00000004e01c7825 */ /* 0x002fc800078e0204 */
[--C-:B----4-:R-:W-:Y:S01]  /*16990*/  IMAD.WIDE R2, R225, 0x4, R4.reuse ;  /* 0x00000004e1027825 */ /* 0x110fe200078e0204 */
[----:B------:R1:W-:Y:S04]  /*169a0*/  STL.64 [R1+0x960], R28 ;  /* 0x0009601c01007387 */ /* 0x0003e80000100a00 */
[----:B------:R4:W-:Y:S01]  /*169b0*/  STL.64 [R1+0x950], R2 ;  /* 0x0009500201007387 */ /* 0x0009e20000100a00 */
        /* <DEDUP_REMOVED lines=8> */
[----:B------:R-:W-:Y:S02]  /*16a40*/  IMAD R252, R252, c[0x0][0x190], RZ ;  /* 0x00006400fcfc7a24 */ /* 0x000fe400078e02ff */
[----:B-1----:R-:W-:-:S04]  /*16a50*/  IMAD.WIDE R28, R230, 0x4, R4 ;  /* 0x00000004e61c7825 */ /* 0x002fc800078e0204 */
[--C-:B----4-:R-:W-:Y:S01]  /*16a60*/  IMAD.WIDE R2, R231, 0x4, R4.reuse ;  /* 0x00000004e7027825 */ /* 0x110fe200078e0204 */
[----:B------:R1:W-:Y:S04]  /*16a70*/  STL.64 [R1+0x928], R28 ;  /* 0x0009281c01007387 */ /* 0x0003e80000100a00 */
[----:B------:R4:W-:Y:S01]  /*16a80*/  STL.64 [R1+0x920], R2 ;  /* 0x0009200201007387 */ /* 0x0009e20000100a00 */
[----:B------:R-:W-:Y:S02]  /*16a90*/  IMAD R248, R248, c[0x0][0x190], RZ ;  /* 0x00006400f8f87a24 */ /* 0x000fe400078e02ff */
[----:B-1----:R-:W-:-:S04]  /*16aa0*/  IMAD.WIDE R28, R232, 0x4, R4 ;  /* 0x00000004e81c7825 */ /* 0x002fc800078e0204 */
[--C-:B----4-:R-:W-:Y:S01]  /*16ab0*/  IMAD.WIDE R2, R252, 0x4, R4.reuse ;  /* 0x00000004fc027825 */ /* 0x110fe200078e0204 */
[----:B------:R1:W-:Y:S03]  /*16ac0*/  STL.64 [R1+0x910], R28 ;  /* 0x0009101c01007387 */ /* 0x0003e60000100a00 */
[----:B------:R-:W-:Y:S01]  /*16ad0*/  IMAD R0, R0, c[0x0][0x190], RZ ;  /* 0x0000640000007a24 */ /* 0x000fe200078e02ff */
        /* <DEDUP_REMOVED lines=26> */
[----:B----4-:R-:W-:Y:S02]  /*16c80*/  IMAD.WIDE R2, R239, 0x4, R4 ;  /* 0x00000004ef027825 */ /* 0x010fe400078e0204 */
[----:B------:R-:W4:Y:S04]  /*16c90*/  LDL.LU R5, [R1+0x2a4] ;  /* 0x0002a40001057983 */ /* 0x000f280000300800 */
[----:B------:R2:W-:Y:S02]  /*16ca0*/  STL.64 [R1+0x8b0], R28 ;  /* 0x0008b01c01007387 */ /* 0x0005e40000100a00 */
[----:B--2---:R-:W-:-:S05]  /*16cb0*/  IMAD.WIDE R28, R26, 0x4, R10 ;  /* 0x000000041a1c7825 */ /* 0x004fca00078e020a */
[----:B------:R1:W-:Y:S01]  /*16cc0*/  STL.64 [R1+0x868], R28 ;  /* 0x0008681c01007387 */ /* 0x0003e20000100a00 */
[----:B---3--:R-:W-:-:S03]  /*16cd0*/  IMAD.WIDE R26, R27, 0x4, R10 ;  /* 0x000000041b1a7825 */ /* 0x008fc600078e020a */
[----:B-1----:R-:W2:Y:S04]  /*16ce0*/  LDL.LU.64 R28, [R1+0x2900] ;  /* 0x00290000011c7983 */ /* 0x002ea80000300a00 */
[----:B------:R1:W-:Y:S02]  /*16cf0*/  STL.64 [R1+0x828], R26 ;  /* 0x0008281a01007387 */ /* 0x0003e40000100a00 */
[----:B-1----:R-:W-:-:S04]  /*16d00*/  IMAD.WIDE R26, R240, 0x4, R10 ;  /* 0x00000004f01a7825 */ /* 0x002fc800078e020a */
[--C-:B------:R-:W-:Y:S01]  /*16d10*/  IMAD.WIDE R240, R241, 0x4, R10.reuse ;  /* 0x00000004f1f07825 */ /* 0x100fe200078e020a */
[----:B------:R1:W-:Y:S04]  /*16d20*/  STL.64 [R1+0x7e8], R26 ;  /* 0x0007e81a01007387 */ /* 0x0003e80000100a00 */
[----:B-1----:R-:W3:Y:S04]  /*16d30*/  LDL.LU.64 R26, [R1+0x28f8] ;  /* 0x0028f800011a7983 */ /* 0x002ee80000300a00 */
[----:B------:R1:W-:Y:S02]  /*16d40*/  STL.64 [R1+0x7a8], R240 ;  /* 0x0007a8f001007387 */ /* 0x0003e40000100a00 */
[----:B-1----:R-:W-:-:S04]  /*16d50*/  IMAD.WIDE R240, R242, 0x4, R10 ;  /* 0x00000004f2f07825 */ /* 0x002fc800078e020a */
[--C-:B------:R-:W-:Y:S01]  /*16d60*/  IMAD.WIDE R242, R243, 0x4, R10.reuse ;  /* 0x00000004f3f27825 */ /* 0x100fe200078e020a */
[----:B------:R1:W-:Y:S04]  /*16d70*/  STL.64 [R1+0x768], R240 ;  /* 0x000768f001007387 */ /* 0x0003e80000100a00 */
[----:B-1----:R-:W2:Y:S04]  /*16d80*/  LDL.LU.64 R240, [R1+0x28f0] ;  /* 0x0028f00001f07983 */ /* 0x002ea80000300a00 */
[----:B------:R1:W-:Y:S02]  /*16d90*/  STL.64 [R1+0x728], R242 ;  /* 0x000728f201007387 */ /* 0x0003e40000100a00 */
[----:B-1----:R-:W-:-:S04]  /*16da0*/  IMAD.WIDE R242, R244, 0x4, R10 ;  /* 0x00000004f4f27825 */ /* 0x002fc800078e020a */
[--C-:B------:R-:W-:Y:S01]  /*16db0*/  IMAD.WIDE R244, R245, 0x4, R10.reuse ;  /* 0x00000004f5f47825 */ /* 0x100fe200078e020a */
[----:B------:R1:W-:Y:S04]  /*16dc0*/  STL.64 [R1+0x6e8], R242 ;  /* 0x0006e8f201007387 */ /* 0x0003e80000100a00 */
[----:B-1----:R-:W2:Y:S04]  /*16dd0*/  LDL.LU.64 R242, [R1+0x28e8] ;  /* 0x0028e80001f27983 */ /* 0x002ea80000300a00 */
[----:B------:R1:W-:Y:S04]  /*16de0*/  STL.64 [R1+0x688], R244 ;  /* 0x000688f401007387 */ /* 0x0003e80000100a00 */
[----:B-1----:R-:W2:Y:S01]  /*16df0*/  LDL.LU.64 R244, [R1+0x28e0] ;  /* 0x0028e00001f47983 */ /* 0x002ea20000300a00 */
[----:B----4-:R-:W-:-:S05]  /*16e00*/  IMAD.WIDE R4, R5, 0x4, R10 ;  /* 0x0000000405047825 */ /* 0x010fca00078e020a */
[----:B------:R1:W-:Y:S02]  /*16e10*/  STL.64 [R1+0x648], R4 ;  /* 0x0006480401007387 */ /* 0x0003e40000100a00 */
[----:B-1----:R-:W-:-:S05]  /*16e20*/  IMAD.WIDE R4, R246, 0x4, R10 ;  /* 0x00000004f6047825 */ /* 0x002fca00078e020a */
[----:B------:R1:W-:Y:S02]  /*16e30*/  STL.64 [R1+0x608], R4 ;  /* 0x0006080401007387 */ /* 0x0003e40000100a00 */
[----:B-1----:R-:W-:-:S05]  /*16e40*/  IMAD.WIDE R4, R249, 0x4, R10 ;  /* 0x00000004f9047825 */ /* 0x002fca00078e020a */
[----:B------:R2:W-:Y:S02]  /*16e50*/  STL.64 [R1+0x5c8], R4 ;  /* 0x0005c80401007387 */ /* 0x0005e40000100a00 */
[----:B--2---:R-:W-:-:S04]  /*16e60*/  IMAD.WIDE R4, R245, 0x4, R10 ;  /* 0x00000004f5047825 */ /* 0x004fc800078e020a */
[--C-:B------:R-:W-:Y:S01]  /*16e70*/  IMAD.WIDE R244, R244, 0x4, R10.reuse ;  /* 0x00000004f4f47825 */ /* 0x100fe200078e020a */
[----:B------:R1:W-:Y:S04]  /*16e80*/  STL.64 [R1+0x588], R4 ;  /* 0x0005880401007387 */ /* 0x0003e80000100a00 */
[----:B------:R2:W-:Y:S01]  /*16e90*/  STL.64 [R1+0x548], R244 ;  /* 0x000548f401007387 */ /* 0x0005e20000100a00 */
[----:B-1----:R-:W-:-:S04]  /*16ea0*/  IMAD.WIDE R4, R250, 0x4, R10 ;  /* 0x00000004fa047825 */ /* 0x002fc800078e020a */
[--C-:B--2---:R-:W-:Y:S02]  /*16eb0*/  IMAD.WIDE R244, R242, 0x4, R10.reuse ;  /* 0x00000004f2f47825 */ /* 0x104fe400078e020a */
[----:B------:R1:W5:Y:S04]  /*16ec0*/  LDL.LU R242, [R1+0x28dc] ;  /* 0x0028dc0001f27983 */ /* 0x0003680000300800 */
[----:B------:R2:W-:Y:S02]  /*16ed0*/  STL.64 [R1+0x4f8], R4 ;  /* 0x0004f80401007387 */ /* 0x0005e40000100a00 */
[--C-:B--2---:R-:W-:Y:S02]  /*16ee0*/  IMAD.WIDE R4, R243, 0x4, R10.reuse ;  /* 0x00000004f3047825 */ /* 0x104fe400078e020a */
[----:B------:R1:W5:Y:S04]  /*16ef0*/  LDL.LU R243, [R1+0x28d8] ;  /* 0x0028d80001f37983 */ /* 0x0003680000300800 */
[----:B------:R2:W-:Y:S02]  /*16f00*/  STL.64 [R1+0x458], R244 ;  /* 0x000458f401007387 */ /* 0x0005e40000100a00 */
[----:B--2---:R-:W-:-:S02]  /*16f10*/  IMAD.WIDE R244, R240, 0x4, R10 ;  /* 0x00000004f0f47825 */ /* 0x004fc400078e020a */
[----:B------:R1:W5:Y:S04]  /*16f20*/  LDL.LU R240, [R1+0x28d4] ;  /* 0x0028d40001f07983 */ /* 0x0003680000300800 */
[----:B------:R2:W-:Y:S02]  /*16f30*/  STL.64 [R1+0x408], R4 ;  /* 0x0004080401007387 */ /* 0x0005e40000100a00 */
[--C-:B--2---:R-:W-:Y:S02]  /*16f40*/  IMAD.WIDE R4, R241, 0x4, R10.reuse ;  /* 0x00000004f1047825 */ /* 0x104fe400078e020a */
[----:B------:R1:W5:Y:S04]  /*16f50*/  LDL.LU R241, [R1+0x28d0] ;  /* 0x0028d00001f17983 */ /* 0x0003680000300800 */
[----:B------:R3:W-:Y:S02]  /*16f60*/  STL.64 [R1+0x3c8], R244 ;  /* 0x0003c8f401007387 */ /* 0x0007e40000100a00 */
[----:B---3--:R-:W-:-:S02]  /*16f70*/  IMAD.WIDE R244, R26, 0x4, R10 ;  /* 0x000000041af47825 */ /* 0x008fc400078e020a */
        /* <DEDUP_REMOVED lines=28> */
[----:B------:R2:W-:Y:S04]  /*17140*/  STL.64 [R1+0x138], R244 ;  /* 0x000138f401007387 */ /* 0x0005e80000100a00 */
[----:B------:R3:W-:Y:S01]  /*17150*/  STL.64 [R1+0xb8], R4 ;  /* 0x0000b80401007387 */ /* 0x0007e20000100a00 */
[----:B--2---:R-:W-:-:S04]  /*17160*/  IMAD.WIDE R244, R251, 0x4, R10 ;  /* 0x00000004fbf47825 */ /* 0x004fc800078e020a */
[--C-:B---3--:R-:W-:Y:S01]  /*17170*/  IMAD.WIDE R4, R247, 0x4, R10.reuse ;  /* 0x00000004f7047825 */ /* 0x108fe200078e020a */
[----:B------:R2:W-:Y:S04]  /*17180*/  STL.64 [R1+0x78], R244 ;  /* 0x000078f401007387 */ /* 0x0005e80000100a00 */
[----:B------:R3:W-:Y:S01]  /*17190*/  STL.64 [R1+0x38], R4 ;  /* 0x0000380401007387 */ /* 0x0007e20000100a00 */
[----:B--2---:R-:W-:-:S03]  /*171a0*/  IMAD.WIDE R244, R42, 0x4, R10 ;  /* 0x000000042af47825 */ /* 0x004fc600078e020a */
[----:B------:R1:W5:Y:S01]  /*171b0*/  LDL.LU R42, [R1+0x28a4] ;  /* 0x0028a400012a7983 */ /* 0x0003620000300800 */
[----:B---3--:R-:W-:-:S03]  /*171c0*/  IMAD.WIDE R4, R43, 0x4, R10 ;  /* 0x000000042b047825 */ /* 0x008fc600078e020a */
        /* <DEDUP_REMOVED lines=616> */
[----:B------:R2:W-:Y:S01]  /*19850*/  STL.64 [R1+0x60], R4 ;  /* 0x0000600401007387 */ /* 0x0005e20000100a00 */
[----:B------:R-:W-:-:S04]  /*19860*/  IMAD.WIDE R246, R232, 0x4, R10 ;  /* 0x00000004e8f67825 */ /* 0x000fc800078e020a */
        /* <DEDUP_REMOVED lines=8> */
[----:B------:R2:W-:Y:S04]  /*198f0*/  STL.64 [R1+0x48], R244 ;  /* 0x000048f401007387 */ /* 0x0005e80000100a00 */
[----:B------:R1:W5:Y:S04]  /*19900*/  LDL.LU R232, [R1+0x255c] ;  /* 0x00255c0001e87983 */ /* 0x0003680000300800 */
[----:B------:R3:W-:Y:S01]  /*19910*/  STL.64 [R1+0x40], R4 ;  /* 0x0000400401007387 */ /* 0x0007e20000100a00 */
[----:B--2---:R-:W-:-:S03]  /*19920*/  IMAD.WIDE R244, R233, 0x4, R10 ;  /* 0x00000004e9f47825 */ /* 0x004fc600078e020a */
[----:B------:R2:W-:Y:S04]  /*19930*/  STL.64 [R1+0x30], R246 ;  /* 0x000030f601007387 */ /* 0x0005e80000100a00 */
[----:B------:R1:W5:Y:S01]  /*19940*/  LDL.LU R233, [R1+0x2558] ;  /* 0x0025580001e97983 */ /* 0x0003620000300800 */
[----:B---3--:R-:W-:-:S04]  /*19950*/  IMAD.WIDE R4, R252, 0x4, R10 ;  /* 0x00000004fc047825 */ /* 0x008fc800078e020a */
[--C-:B--2---:R-:W-:Y:S01]  /*19960*/  IMAD.WIDE R246, R248, 0x4, R10.reuse ;  /* 0x00000004f8f67825 */ /* 0x104fe200078e020a */
[----:B------:R2:W-:Y:S04]  /*19970*/  STL.64 [R1+0x28], R4 ;  /* 0x0000280401007387 */ /* 0x0005e80000100a00 */
[----:B------:R3:W-:Y:S04]  /*19980*/  STL.64 [R1+0x20], R244 ;  /* 0x000020f401007387 */ /* 0x0007e80000100a00 */
[----:B------:R-:W-:Y:S01]  /*19990*/  STL.64 [R1+0x18], R246 ;  /* 0x000018f601007387 */ /* 0x000fe20000100a00 */
[----:B--2---:R-:W-:-:S04]  /*199a0*/  IMAD.WIDE R4, R0, 0x4, R10 ;  /* 0x0000000400047825 */ /* 0x004fc800078e020a */
[--C-:B---3--:R-:W-:Y:S02]  /*199b0*/  IMAD.WIDE R244, R234, 0x4, R10.reuse ;  /* 0x00000004eaf47825 */ /* 0x108fe400078e020a */
[----:B------:R1:W5:Y:S04]  /*199c0*/  LDL.LU R234, [R1+0x2554] ;  /* 0x0025540001ea7983 */ /* 0x0003680000300800 */
[----:B------:R2:W-:Y:S01]  /*199d0*/  STL.64 [R1+0x10], R4 ;  /* 0x0000100401007387 */ /* 0x0005e20000100a00 */
[----:B------:R-:W-:-:S04]  /*199e0*/  IMAD.WIDE R250, R6, 0x4, R10 ;  /* 0x0000000406fa7825 */ /* 0x000fc800078e020a */
[----:B------:R-:W-:-:S04]  /*199f0*/  IMAD.WIDE R248, R7, 0x4, R10 ;  /* 0x0000000407f87825 */ /* 0x000fc800078e020a */
[--C-:B--2---:R-:W-:Y:S02]  /*19a00*/  IMAD.WIDE R4, R235, 0x4, R10.reuse ;  /* 0x00000004eb047825 */ /* 0x104fe400078e020a */
[----:B------:R1:W5:Y:S04]  /*19a10*/  LDL.LU R235, [R1+0x2550] ;  /* 0x0025500001eb7983 */ /* 0x0003680000300800 */
[----:B------:R2:W-:Y:S01]  /*19a20*/  STL.64 [R1+0x8], R244 ;  /* 0x000008f401007387 */ /* 0x0005e20000100a00 */
[----:B------:R-:W-:-:S03]  /*19a30*/  IMAD.WIDE R246, R8, 0x4, R10 ;  /* 0x0000000408f67825 */ /* 0x000fc600078e020a */
[----:B------:R3:W-:Y:S01]  /*19a40*/  STL.64 [R1], R4 ;  /* 0x0000000401007387 */ /* 0x0007e20000100a00 */
[----:B------:R-:W-:-:S04]  /*19a50*/  IMAD.WIDE R6, R237, 0x4, R10 ;  /* 0x00000004ed067825 */ /* 0x000fc800078e020a */
[----:B--2---:R-:W-:-:S04]  /*19a60*/  IMAD.WIDE R244, R9, 0x4, R10 ;  /* 0x0000000409f47825 */ /* 0x004fc800078e020a */
[--C-:B---3--:R-:W-:Y:S02]  /*19a70*/  IMAD.WIDE R4, R236, 0x4, R10.reuse ;  /* 0x00000004ec047825 */ /* 0x108fe400078e020a */
[----:B------:R1:W5:Y:S02]  /*19a80*/  LDL.LU R236, [R1+0x254c] ;  /* 0x00254c0001ec7983 */ /* 0x0003640000300800 */
[--C-:B------:R-:W-:Y:S02]  /*19a90*/  IMAD.WIDE R8, R238, 0x4, R10.reuse ;  /* 0x00000004ee087825 */ /* 0x100fe400078e020a */
[----:B------:R1:W5:Y:S02]  /*19aa0*/  LDL.LU R237, [R1+0x2548] ;  /* 0x0025480001ed7983 */ /* 0x0003640000300800 */
[----:B------:R-:W-:Y:S02]  /*19ab0*/  IMAD.WIDE R10, R239, 0x4, R10 ;  /* 0x00000004ef0a7825 */ /* 0x000fe400078e020a */
[----:B------:R1:W5:Y:S04]  /*19ac0*/  LDL.LU R238, [R1+0x2544] ;  /* 0x0025440001ee7983 */ /* 0x0003680000300800 */
[----:B------:R1:W5:Y:S01]  /*19ad0*/  LDL.LU R239, [R1+0x2540] ;  /* 0x0025400001ef7983 */ /* 0x0003620000300800 */
[----:B------:R-:W-:-:S02]  /*19ae0*/  IMAD.MOV.U32 R252, RZ, RZ, c[0x0][0x188] ;  /* 0x00006200fffc7624 */ /* 0x000fc400078e00ff */
[----:B------:R-:W-:-:S03]  /*19af0*/  IMAD.MOV.U32 R0, RZ, RZ, c[0x0][0x180] ;  /* 0x00006000ff007624 */ /* 0x000fc600078e00ff */
[----:B------:R-:W-:Y:S02]  /*19b00*/  SHF.L.U32 R252, R252, 0x6, RZ ;  /* 0x00000006fcfc7819 */ /* 0x000fe400000006ff */
[----:B------:R-:W-:Y:S02]  /*19b10*/  IADD3 R0, R0, -0x59, RZ ;  /* 0xffffffa700007810 */ /* 0x000fe40007ffe0ff */
[----:B-1---5:R-:W-:Y:S04]  /*19b20*/  STL.64 [R1+0x2f00], R16 ;  /* 0x002f001001007387 */ /* 0x022fe80000100a00 */
[----:B------:R-:W-:Y:S04]  /*19b30*/  STL.64 [R1+0x2ef8], R18 ;  /* 0x002ef81201007387 */ /* 0x000fe80000100a00 */
[----:B------:R1:W-:Y:S04]  /*19b40*/  STL.64 [R1+0x2ef0], R20 ;  /* 0x002ef01401007387 */ /* 0x0003e80000100a00 */
[----:B------:R-:W0:Y:S04]  /*19b50*/  LDGDEPBAR ;  /* 0x00000000000079af */ /* 0x000e280000000000 */
[----:B-1----:R-:W2:Y:S04]  /*19b60*/  LDL.64 R20, [R1+0x828] ;  /* 0x0008280001147983 */ /* 0x002ea80000100a00 */
[----:B------:R1:W-:Y:S04]  /*19b70*/  STL.64 [R1+0x2ee8], R22 ;  /* 0x002ee81601007387 */ /* 0x0003e80000100a00 */
[----:B-1----:R-:W4:Y:S04]  /*19b80*/  LDL.64 R22, [R1+0x868] ;  /* 0x0008680001167983 */ /* 0x002f280000100a00 */
[----:B------:R-:W-:Y:S04]  /*19b90*/  STL.64 [R1+0x2ee0], R24 ;  /* 0x002ee01801007387 */ /* 0x000fe80000100a00 */
[----:B------:R1:W-:Y:S04]  /*19ba0*/  STL.64 [R1+0x2ed8], R98 ;  /* 0x002ed86201007387 */ /* 0x0003e80000100a00 */
[----:B-1----:R-:W4:Y:S04]  /*19bb0*/  LDL.64 R98, [R1+0xc20] ;  /* 0x000c200001627983 */ /* 0x002f280000100a00 */
[----:B------:R1:W-:Y:S04]  /*19bc0*/  STL.64 [R1+0x2ed0], R104 ;  /* 0x002ed06801007387 */ /* 0x0003e80000100a00 */
[----:B-1----:R-:W2:Y:S04]  /*19bd0*/  LDL.64 R104, [R1+0xc28] ;  /* 0x000c280001687983 */ /* 0x002ea80000100a00 */
[----:B------:R1:W-:Y:S04]  /*19be0*/  STL.64 [R1+0x2ec8], R106 ;  /* 0x002ec86a01007387 */ /* 0x0003e80000100a00 */
[----:B-1----:R-:W2:Y:S04]  /*19bf0*/  LDL.64 R106, [R1+0xc30] ;  /* 0x000c3000016a7983 */ /* 0x002ea80000100a00 */
[----:B------:R1:W-:Y:S04]  /*19c00*/  STL.64 [R1+0x2ec0], R108 ;  /* 0x002ec06c01007387 */ /* 0x0003e80000100a00 */
[----:B-1----:R-:W4:Y:S04]  /*19c10*/  LDL.64 R108, [R1+0xbe0] ;  /* 0x000be000016c7983 */ /* 0x002f280000100a00 */
[----:B------:R-:W1:Y:S04]  /*19c20*/  S2R R25, SR_TID.X ;  /* 0x0000000000197919 */ /* 0x000e680000002100 */
[----:B------:R-:W-:Y:S04]  /*19c30*/  STL.64 [R1+0x2eb8], R110 ;  /* 0x002eb86e01007387 */ /* 0x000fe80000100a00 */
[----:B------:R-:W-:Y:S04]  /*19c40*/  STL.64 [R1+0x2eb0], R112 ;  /* 0x002eb07001007387 */ /* 0x000fe80000100a00 */
[----:B------:R-:W-:Y:S04]  /*19c50*/  STL.64 [R1+0x2ea8], R114 ;  /* 0x002ea87201007387 */ /* 0x000fe80000100a00 */
[----:B------:R-:W-:Y:S04]  /*19c60*/  STL.64 [R1+0x2ea0], R96 ;  /* 0x002ea06001007387 */ /* 0x000fe80000100a00 */
[----:B------:R-:W-:Y:S04]  /*19c70*/  STL.64 [R1+0x2e98], R90 ;  /* 0x002e985a01007387 */ /* 0x000fe80000100a00 */
[----:B------:R-:W-:Y:S01]  /*19c80*/  STL.64 [R1+0x2e90], R88 ;  /* 0x002e905801007387 */ /* 0x000fe20000100a00 */
[----:B-1----:R-:W-:-:S03]  /*19c90*/  LOP3.LUT R19, R25, 0x1f, RZ, 0xc0, !PT ;  /* 0x0000001f19137812 */ /* 0x002fc600078ec0ff */
[----:B------:R-:W-:Y:S02]  /*19ca0*/  STL.64 [R1+0x2e88], R82 ;  /* 0x002e885201007387 */ /* 0x000fe40000100a00 */
[----:B------:R-:W-:Y:S02]  /*19cb0*/  IMAD.SHL.U32 R17, R19, 0x4, RZ ;  /* 0x0000000413117824 */ /* 0x000fe400078e00ff */
[----:B------:R-:W-:Y:S03]  /*19cc0*/  STL.64 [R1+0x2e80], R80 ;  /* 0x002e805001007387 */ /* 0x000fe60000100a00 */
[----:B------:R-:W-:Y:S01]  /*19cd0*/  LOP3.LUT R24, R17, 0x10, RZ, 0x3c, !PT ;  /* 0x0000001011187812 */ /* 0x000fe200078e3cff */
[----:B------:R-:W-:Y:S01]  /*19ce0*/  STL.64 [R1+0x2e78], R74 ;  /* 0x002e784a01007387 */ /* 0x000fe20000100a00 */
[----:B------:R-:W-:Y:S02]  /*19cf0*/  LOP3.LUT R25, R25, 0x1f, RZ, 0xc0, !PT ;  /* 0x0000001f19197812 */ /* 0x000fe400078ec0ff */
[----:B------:R-:W-:Y:S01]  /*19d00*/  LOP3.LUT R18, R17, 0x30, RZ, 0x3c, !PT ;  /* 0x0000003011127812 */ /* 0x000fe200078e3cff */
[----:B------:R-:W-:Y:S01]  /*19d10*/  STL.64 [R1+0x2e70], R72 ;  /* 0x002e704801007387 */ /* 0x000fe20000100a00 */
[----:B------:R-:W-:Y:S01]  /*19d20*/  IMAD.SHL.U32 R19, R19, 0x4, RZ ;  /* 0x0000000413137824 */ /* 0x000fe200078e00ff */
[----:B------:R-:W-:-:S02]  /*19d30*/  LOP3.LUT R16, R17, 0x50, RZ, 0x3c, !PT ;  /* 0x0000005011107812 */ /* 0x000fc400078e3cff */
[----:B------:R-:W-:Y:S04]  /*19d40*/  STL.64 [R1+0x2e68], R66 ;  /* 0x002e684201007387 */ /* 0x000fe80000100a00 */
        /* <DEDUP_REMOVED lines=8> */
[----:B------:R1:W-:Y:S04]  /*19dd0*/  STL.64 [R1+0x2e20], R32 ;  /* 0x002e202001007387 */ /* 0x0003e80000100a00 */
[----:B------:R2:W-:Y:S04]  /*19de0*/  STL.64 [R1+0x2e18], R28 ;  /* 0x002e181c01007387 */ /* 0x0005e80000100a00 */
[----:B------:R2:W-:Y:S04]  /*19df0*/  STL.64 [R1+0x2e10], R26 ;  /* 0x002e101a01007387 */ /* 0x0005e80000100a00 */
[----:B-1----:R-:W4:Y:S04]  /*19e00*/  LDL.64 R32, [R1+0xba0] ;  /* 0x000ba00001207983 */ /* 0x002f280000100a00 */
[----:B------:R-:W4:Y:S04]  /*19e10*/  LDL.64 R34, [R1+0xdc0] ;  /* 0x000dc00001227983 */ /* 0x000f280000100a00 */
[----:B--2---:R1:W-:Y:S01]  /*19e20*/  LDGSTS.E [R17], [R106.64], P3 ;  /* 0x000000006a117fae */ /* 0x0043e20009921848 */
[----:B------:R-:W-:Y:S01]  /*19e30*/  IMAD.SHL.U32 R25, R25, 0x4, RZ ;  /* 0x0000000419197824 */ /* 0x000fe200078e00ff */
[----:B------:R-:W-:-:S02]  /*19e40*/  LOP3.LUT R19, R19, 0x40, RZ, 0x3c, !PT ;  /* 0x0000004013137812 */ /* 0x000fc400078e3cff */
[----:B------:R2:W-:Y:S01]  /*19e50*/  LDGSTS.E [R17+0x80], [R104.64], P2 ;  /* 0x0008000068117fae */ /* 0x0005e20009121848 */
[----:B------:R-:W-:-:S03]  /*19e60*/  LOP3.LUT R29, R17, 0x70, RZ, 0x3c, !PT ;  /* 0x00000070111d7812 */ /* 0x000fc600078e3cff */
[----:B------:R-:W3:Y:S04]  /*19e70*/  LDL.64 R40, [R1+0x7a8] ;  /* 0x0007a80001287983 */ /* 0x000ee80000100a00 */
[----:B-1----:R-:W3:Y:S04]  /*19e80*/  LDL.64 R106, [R1+0xe40] ;  /* 0x000e4000016a7983 */ /* 0x002ee80000100a00 */
[----:B--2---:R-:W2:Y:S04]  /*19e90*/  LDL.64 R104, [R1+0x7e8] ;  /* 0x0007e80001687983 */ /* 0x004ea80000100a00 */
[----:B----4-:R1:W-:Y:S04]  /*19ea0*/  LDGSTS.E [R17+0x800], [R98.64], P3 ;  /* 0x0080000062117fae */ /* 0x0103e80009921848 */
[----:B------:R-:W4:Y:S04]  /*19eb0*/  LDL.64 R42, [R1+0x768] ;  /* 0x00076800012a7983 */ /* 0x000f280000100a00 */
[----:B------:R1:W-:Y:S04]  /*19ec0*/  LDGSTS.E [R17+0x880], [R22.64], P2 ;  /* 0x0088000016117fae */ /* 0x0003e80009121848 */
[----:B-1----:R-:W4:Y:S04]  /*19ed0*/  LDL.64 R98, [R1+0xb50] ;  /* 0x000b500001627983 */ /* 0x002f280000100a00 */
[----:B------:R-:W4:Y:S04]  /*19ee0*/  LDL.64 R48, [R1+0x728] ;  /* 0x0007280001307983 */ /* 0x000f280000100a00 */
        /* <DEDUP_REMOVED lines=12> */
[----:B------:R1:W-:Y:S04]  /*19fb0*/  LDGSTS.E [R17+0x1000], [R108.64], P3 ;  /* 0x010000006c117fae */ /* 0x0003e80009921848 */
[----:B------:R-:W4:Y:S04]  /*19fc0*/  LDL.64 R96, [R1+0xa90] ;  /* 0x000a900001607983 */ /* 0x000f280000100a00 */
[----:B------:R-:W4:Y:S04]  /*19fd0*/  LDL.64 R114, [R1+0xfe0] ;  /* 0x000fe00001727983 */ /* 0x000f280000100a00 */
[----:B-1----:R-:W4:Y:S04]  /*19fe0*/  LDL.64 R108, [R1+0x548] ;  /* 0x00054800016c7983 */ /* 0x002f280000100a00 */
[----:B------:R-:W4:Y:S04]  /*19ff0*/  LDL.64 R112, [R1+0x4f8] ;  /* 0x0004f80001707983 */ /* 0x000f280000100a00 */
[----:B------:R1:W-:Y:S04]  /*1a000*/  LDGSTS.E [R17+0x1080], [R20.64], P2 ;  /* 0x0108000014117fae */ /* 0x0003e80009121848 */
[----:B------:R-:W4:Y:S04]  /*1a010*/  LDL.64 R110, [R1+0xa60] ;  /* 0x000a6000016e7983 */ /* 0x000f280000100a00 */
[----:B------:R1:W-:Y:S04]  /*1a020*/  LDGSTS.E [R17+0x1800], [R32.64], P3 ;  /* 0x0180000020117fae */ /* 0x0003e80009921848 */
[----:B-1----:R-:W4:Y:S04]  /*1a030*/  LDL.64 R20, [R1+0x458] ;  /* 0x0004580001147983 */ /* 0x002f280000100a00 */
[----:B------:R-:W4:Y:S04]  /*1a040*/  LDL.64 R32, [R1+0x378] ;  /* 0x0003780001207983 */ /* 0x000f280000100a00 */
[----:B--2---:R1:W-:Y:S04]  /*1a050*/  LDGSTS.E [R17+0x1880], [R104.64], P2 ;  /* 0x0188000068117fae */ /* 0x0043e80009121848 */
[----:B------:R2:W-:Y:S04]  /*1a060*/  LDGSTS.E [R17+0x2000], [R34.64], P3 ;  /* 0x0200000022117fae */ /* 0x0005e80009921848 */
[----:B---3--:R2:W-:Y:S04]  /*1a070*/  LDGSTS.E [R17+0x2080], [R40.64], P2 ;  /* 0x0208000028117fae */ /* 0x0085e80009121848 */
[----:B-1----:R-:W3:Y:S04]  /*1a080*/  LDL.64 R104, [R1+0x1038] ;  /* 0x0010380001687983 */ /* 0x002ee80000100a00 */
[----:B------:R1:W-:Y:S04]  /*1a090*/  LDGSTS.E [R17+0x2800], [R106.64], P3 ;  /* 0x028000006a117fae */ /* 0x0003e80009921848 */
[----:B----4-:R4:W-:Y:S04]  /*1a0a0*/  LDGSTS.E [R17+0x2880], [R42.64], P2 ;  /* 0x028800002a117fae */ /* 0x0109e80009121848 */
[----:B------:R2:W-:Y:S04]  /*1a0b0*/  LDGSTS.E [R17+0x3000], [R98.64], P3 ;  /* 0x0300000062117fae */ /* 0x0005e80009921848 */
[----:B-1----:R-:W3:Y:S04]  /*1a0c0*/  LDL.64 R106, [R1+0x408] ;  /* 0x00040800016a7983 */ /* 0x002ee80000100a00 */
[----:B------:R1:W-:Y:S04]  /*1a0d0*/  LDGSTS.E [R17+0x3080], [R48.64], P2 ;  /* 0x0308000030117fae */ /* 0x0003e80009121848 */
[----:B--2---:R-:W2:Y:S04]  /*1a0e0*/  LDL.64 R98, [R1+0x1078] ;  /* 0x0010780001627983 */ /* 0x004ea80000100a00 */
[----:B------:R1:W-:Y:S04]  /*1a0f0*/  LDGSTS.E [R17+0x3800], [R22.64], P3 ;  /* 0x0380000016117fae */ /* 0x0003e80009921848 */
[----:B------:R4:W-:Y:S04]  /*1a100*/  LDGSTS.E [R17+0x3880], [R50.64], P2 ;  /* 0x0388000032117fae */ /* 0x0009e80009121848 */
[----:B------:R4:W-:Y:S04]  /*1a110*/  LDGSTS.E [R17+0x4000], [R56.64], P3 ;  /* 0x0400000038117fae */ /* 0x0009e80009921848 */
[----:B-1----:R-:W2:Y:S04]  /*1a120*/  LDL.64 R22, [R1+0x3c8] ;  /* 0x0003c80001167983 */ /* 0x002ea80000100a00 */
[----:B------:R1:W-:Y:S04]  /*1a130*/  LDGSTS.E [R17+0x4080], [R58.64], P2 ;  /* 0x040800003a117fae */ /* 0x0003e80009121848 */
        /* <DEDUP_REMOVED lines=12> */
[----:B-1----:R-:W2:Y:S04]  /*1a200*/  LDL.64 R108, [R1+0x10b8] ;  /* 0x0010b800016c7983 */ /* 0x002ea80000100a00 */
[----:B------:R1:W-:Y:S04]  /*1a210*/  LDGSTS.E [R17+0x7800], [R110.64], P3 ;  /* 0x078000006e117fae */ /* 0x0003e80009921848 */
[----:B------:R1:W-:Y:S04]  /*1a220*/  LDGSTS.E [R17+0x7880], [R20.64], P2 ;  /* 0x0788000014117fae */ /* 0x0003e80009121848 */
[----:B------:R-:W2:Y:S04]  /*1a230*/  LDL.64 R34, [R1+0x338] ;  /* 0x0003380001227983 */ /* 0x000ea80000100a00 */
[----:B------:R-:W2:Y:S04]  /*1a240*/  LDL.64 R40, [R1+0x1138] ;  /* 0x0011380001287983 */ /* 0x000ea80000100a00 */
[----:B-1----:R-:W2:Y:S04]  /*1a250*/  LDL.64 R20, [R1+0x10f8] ;  /* 0x0010f80001147983 */ /* 0x002ea80000100a00 */
[----:B----4-:R-:W4:Y:S04]  /*1a260*/  LDL.64 R42, [R1+0x1178] ;  /* 0x00117800012a7983 */ /* 0x010f280000100a00 */
        /* <DEDUP_REMOVED lines=16> */
[----:B---3--:R1:W-:Y:S04]  /*1a370*/  LDGSTS.E [R17+0x8000], [R104.64], P3 ;  /* 0x0800000068117fae */ /* 0x0083e80009921848 */
[----:B-1----:R-:W3:Y:S04]  /*1a380*/  LDL.64 R104, [R1+0x2f8] ;  /* 0x0002f80001687983 */ /* 0x002ee80000100a00 */
[----:B------:R1:W-:Y:S04]  /*1a390*/  LDGSTS.E [R17+0x8080], [R106.64], P2 ;  /* 0x080800006a117fae */ /* 0x0003e80009121848 */
[----:B--2---:R2:W-:Y:S04]  /*1a3a0*/  LDGSTS.E [R17+0x8800], [R98.64], P3 ;  /* 0x0880000062117fae */ /* 0x0045e80009921848 */
[----:B-1----:R-:W4:Y:S04]  /*1a3b0*/  LDL.64 R106, [R1+0x2b8] ;  /* 0x0002b800016a7983 */ /* 0x002f280000100a00 */
[----:B--2---:R-:W2:Y:S04]  /*1a3c0*/  LDL.64 R98, [R1+0x278] ;  /* 0x0002780001627983 */ /* 0x004ea80000100a00 */
[----:B------:R1:W-:Y:S04]  /*1a3d0*/  LDGSTS.E [R17+0x8880], [R22.64], P2 ;  /* 0x0888000016117fae */ /* 0x0003e80009121848 */
[----:B-1----:R-:W2:Y:S04]  /*1a3e0*/  LDL.64 R22, [R1+0x958] ;  /* 0x0009580001167983 */ /* 0x002ea80000100a00 */
[----:B------:R1:W-:Y:S04]  /*1a3f0*/  LDGSTS.E [R17+0x9000], [R108.64], P3 ;  /* 0x090000006c117fae */ /* 0x0003e80009921848 */
[----:B------:R2:W-:Y:S04]  /*1a400*/  LDGSTS.E [R17+0x9080], [R32.64], P2 ;  /* 0x0908000020117fae */ /* 0x0005e80009121848 */
[----:B-1----:R-:W2:Y:S04]  /*1a410*/  LDL.64 R108, [R1+0x8d8] ;  /* 0x0008d800016c7983 */ /* 0x002ea80000100a00 */
[----:B------:R1:W-:Y:S04]  /*1a420*/  LDGSTS.E [R17+0x9800], [R20.64], P3 ;  /* 0x0980000014117fae */ /* 0x0003e80009921848 */
[----:B------:R2:W-:Y:S04]  /*1a430*/  LDGSTS.E [R17+0x9880], [R34.64], P2 ;  /* 0x0988000022117fae */ /* 0x0005e80009121848 */
[----:B------:R2:W-:Y:S04]  /*1a440*/  LDGSTS.E [R17+0xa000], [R40.64], P3 ;  /* 0x0a00000028117fae */ /* 0x0005e80009921848 */
[----:B-1----:R-:W2:Y:S04]  /*1a450*/  LDL.64 R20, [R1+0xc38] ;  /* 0x000c380001147983 */ /* 0x002ea80000100a00 */
[----:B---3--:R1:W-:Y:S04]  /*1a460*/  LDGSTS.E [R17+0xa080], [R104.64], P2 ;  /* 0x0a08000068117fae */ /* 0x0083e80009121848 */
[----:B----4-:R3:W-:Y:S04]  /*1a470*/  LDGSTS.E [R17+0xa800], [R42.64], P3 ;  /* 0x0a8000002a117fae */ /* 0x0107e80009921848 */
[----:B-1----:R-:W4:Y:S04]  /*1a480*/  LDL.64 R104, [R1+0x8a0] ;  /* 0x0008a00001687983 */ /* 0x002f280000100a00 */
[----:B------:R1:W-:Y:S04]  /*1a490*/  LDGSTS.E [R17+0xa880], [R106.64], P2 ;  /* 0x0a8800006a117fae */ /* 0x0003e80009121848 */
[----:B------:R2:W-:Y:S04]  /*1a4a0*/  LDGSTS.E [R17+0xb000], [R48.64], P3 ;  /* 0x0b00000030117fae */ /* 0x0005e80009921848 */
[----:B--2---:R2:W-:Y:S04]  /*1a4b0*/  LDGSTS.E [R17+0xb080], [R98.64], P2 ;  /* 0x0b08000062117fae */ /* 0x0045e80009121848 */
[----:B-1----:R-:W4:Y:S04]  /*1a4c0*/  LDL.64 R106, [R1+0xc18] ;  /* 0x000c1800016a7983 */ /* 0x002f280000100a00 */
[----:B------:R1:W-:Y:S04]  /*1a4d0*/  LDGSTS.E [R17+0xb800], [R50.64], P3 ;  /* 0x0b80000032117fae */ /* 0x0003e80009921848 */
[----:B------:R1:W-:Y:S04]  /*1a4e0*/  LDGSTS.E [R17+0xb880], [R56.64], P2 ;  /* 0x0b88000038117fae */ /* 0x0003e80009121848 */
[----:B------:R1:W-:Y:S04]  /*1a4f0*/  LDGSTS.E [R17+0xc000], [R58.64], P3 ;  /* 0x0c0000003a117fae */ /* 0x0003e80009921848 */
[----:B------:R1:W-:Y:S04]  /*1a500*/  LDGSTS.E [R17+0xc080], [R64.64], P2 ;  /* 0x0c08000040117fae */ /* 0x0003e80009121848 */
[----:B------:R1:W-:Y:S04]  /*1a510*/  LDGSTS.E [R17+0xc800], [R66.64], P3 ;  /* 0x0c80000042117fae */ /* 0x0003e80009921848 */
[----:B------:R1:W-:Y:S04]  /*1a520*/  LDGSTS.E [R17+0xc880], [R72.64], P2 ;  /* 0x0c88000048117fae */ /* 0x0003e80009121848 */
[----:B--2---:R-:W2:Y:S04]  /*1a530*/  LDL.64 R98, [R1+0x860] ;  /* 0x0008600001627983 */ /* 0x004ea80000100a00 */
        /* <DEDUP_REMOVED lines=12> */
[----:B------:R1:W-:Y:S04]  /*1a600*/  STL.64 [R1+0x2dc8], R250 ;  /* 0x002dc8fa01007387 */ /* 0x0003e80000100a00 */
[----:B------:R1:W-:Y:S04]  /*1a610*/  LDGSTS.E [R17+0xf880], [R250.64], P2 ;  /* 0x0f880000fa117fae */ /* 0x0003e80009121848 */
[----:B------:R-:W2:Y:S04]  /*1a620*/  LDL.64 R26, [R1+0x820] ;  /* 0x00082000011a7983 */ /* 0x000ea80000100a00 */
[----:B------:R1:W-:Y:S04]  /*1a630*/  LDGSTS.E [R24+0x100], [R20.64], P3 ;  /* 0x0010000014187fae */ /* 0x0003e80009921848 */
[----:B------:R-:W2:Y:S04]  /*1a640*/  LDL.64 R32, [R1+0xb98] ;  /* 0x000b980001207983 */ /* 0x000ea80000100a00 */
[----:B------:R-:W2:Y:S04]  /*1a650*/  LDL.64 R34, [R1+0xdf0] ;  /* 0x000df00001227983 */ /* 0x000ea80000100a00 */
[----:B-1----:R-:W2:Y:S04]  /*1a660*/  LDL.64 R20, [R1+0x7e0] ;  /* 0x0007e00001147983 */ /* 0x002ea80000100a00 */
[----:B------:R-:W2:Y:S04]  /*1a670*/  LDL.64 R40, [R1+0xe58] ;  /* 0x000e580001287983 */ /* 0x000ea80000100a00 */
[----:B---3--:R-:W3:Y:S04]  /*1a680*/  LDL.64 R42, [R1+0xb48] ;  /* 0x000b4800012a7983 */ /* 0x008ee80000100a00 */
[----:B------:R-:W3:Y:S04]  /*1a690*/  LDL.64 R48, [R1+0x720] ;  /* 0x0007200001307983 */ /* 0x000ee80000100a00 */
        /* <DEDUP_REMOVED lines=16> */
[----:B----4-:R1:W-:Y:S04]  /*1a7a0*/  LDGSTS.E [R24+0x180], [R104.64], P2 ;  /* 0x0018000068187fae */ /* 0x0103e80009121848 */
[----:B-1----:R-:W4:Y:S04]  /*1a7b0*/  LDL.64 R104, [R1+0x7a0] ;  /* 0x0007a00001687983 */ /* 0x002f280000100a00 */
[----:B------:R1:W-:Y:S04]  /*1a7c0*/  LDGSTS.E [R24+0x900], [R106.64], P3 ;  /* 0x009000006a187fae */ /* 0x0003e80009921848 */
[----:B-1----:R-:W3:Y:S04]  /*1a7d0*/  LDL.64 R106, [R1+0x760] ;  /* 0x00076000016a7983 */ /* 0x002ee80000100a00 */
[----:B--2---:R1:W-:Y:S04]  /*1a7e0*/  LDGSTS.E [R24+0x980], [R98.64], P2 ;  /* 0x0098000062187fae */ /* 0x0043e80009121848 */
[----:B-1----:R-:W4:Y:S04]  /*1a7f0*/  LDL.64 R98, [R1+0xaa8] ;  /* 0x000aa80001627983 */ /* 0x002f280000100a00 */
[----:B------:R1:W-:Y:S04]  /*1a800*/  LDGSTS.E [R24+0x1100], [R22.64], P3 ;  /* 0x0110000016187fae */ /* 0x0003e80009921848 */
[----:B-1----:R-:W4:Y:S04]  /*1a810*/  LDL.64 R22, [R1+0x450] ;  /* 0x0004500001167983 */ /* 0x002f280000100a00 */
[----:B------:R1:W-:Y:S04]  /*1a820*/  LDGSTS.E [R24+0x1180], [R26.64], P2 ;  /* 0x011800001a187fae */ /* 0x0003e80009121848 */
[----:B------:R1:W-:Y:S04]  /*1a830*/  LDGSTS.E [R24+0x1900], [R32.64], P3 ;  /* 0x0190000020187fae */ /* 0x0003e80009921848 */
[----:B-1----:R-:W4:Y:S04]  /*1a840*/  LDL.64 R26, [R1+0x10c0] ;  /* 0x0010c000011a7983 */ /* 0x002f280000100a00 */
[----:B------:R1:W-:Y:S04]  /*1a850*/  LDGSTS.E [R24+0x1980], [R20.64], P2 ;  /* 0x0198000014187fae */ /* 0x0003e80009121848 */
[----:B------:R1:W-:Y:S04]  /*1a860*/  LDGSTS.E [R24+0x2100], [R34.64], P3 ;  /* 0x0210000022187fae */ /* 0x0003e80009921848 */
[----:B------:R-:W4:Y:S04]  /*1a870*/  LDL.64 R32, [R1+0x370] ;  /* 0x0003700001207983 */ /* 0x000f280000100a00 */
[----:B-1----:R-:W4:Y:S04]  /*1a880*/  LDL.64 R20, [R1+0x1040] ;  /* 0x0010400001147983 */ /* 0x002f280000100a00 */
[----:B------:R-:W4:Y:S04]  /*1a890*/  LDL.64 R34, [R1+0x330] ;  /* 0x0003300001227983 */ /* 0x000f280000100a00 */
[----:B----4-:R1:W-:Y:S04]  /*1a8a0*/  LDGSTS.E [R24+0x2180], [R104.64], P2 ;  /* 0x0218000068187fae */ /* 0x0103e80009121848 */
[----:B------:R4:W-:Y:S04]  /*1a8b0*/  LDGSTS.E [R24+0x2900], [R40.64], P3 ;  /* 0x0290000028187fae */ /* 0x0009e80009921848 */
[----:B-1----:R-:W2:Y:S04]  /*1a8c0*/  LDL.64 R104, [R1+0x400] ;  /* 0x0004000001687983 */ /* 0x002ea80000100a00 */
[----:B---3--:R1:W-:Y:S04]  /*1a8d0*/  LDGSTS.E [R24+0x2980], [R106.64], P2 ;  /* 0x029800006a187fae */ /* 0x0083e80009121848 */
        /* <DEDUP_REMOVED lines=12> */
[----:B----4-:R4:W-:Y:S04]  /*1a9a0*/  LDGSTS.E [R24+0x6100], [R98.64], P3 ;  /* 0x0610000062187fae */ /* 0x0109e80009921848 */
[----:B-1----:R-:W2:Y:S04]  /*1a9b0*/  LDL.64 R106, [R1+0x1080] ;  /* 0x00108000016a7983 */ /* 0x002ea80000100a00 */
[----:B------:R1:W-:Y:S04]  /*1a9c0*/  LDGSTS.E [R24+0x6180], [R90.64], P2 ;  /* 0x061800005a187fae */ /* 0x0003e80009121848 */
[----:B----4-:R-:W4:Y:S04]  /*1a9d0*/  LDL.64 R98, [R1+0x3c0] ;  /* 0x0003c00001627983 */ /* 0x010f280000100a00 */
[----:B------:R1:W-:Y:S04]  /*1a9e0*/  LDGSTS.E [R24+0x6900], [R96.64], P3 ;  /* 0x0690000060187fae */ /* 0x0003e80009921848 */
[----:B------:R1:W-:Y:S04]  /*1a9f0*/  LDGSTS.E [R24+0x6980], [R114.64], P2 ;  /* 0x0698000072187fae */ /* 0x0003e80009121848 */
[----:B------:R1:W-:Y:S04]  /*1aa00*/  LDGSTS.E [R24+0x7100], [R112.64], P3 ;  /* 0x0710000070187fae */ /* 0x0003e80009921848 */
[----:B------:R1:W-:Y:S04]  /*1aa10*/  LDGSTS.E [R24+0x7180], [R110.64], P2 ;  /* 0x071800006e187fae */ /* 0x0003e80009121848 */
[----:B------:R1:W-:Y:S04]  /*1aa20*/  LDGSTS.E [R24+0x7900], [R108.64], P3 ;  /* 0x079000006c187fae */ /* 0x0003e80009921848 */
[----:B------:R1:W-:Y:S04]  /*1aa30*/  LDGSTS.E [R24+0x7980], [R22.64], P2 ;  /* 0x0798000016187fae */ /* 0x0003e80009121848 */
[----:B------:R-:W4:Y:S04]  /*1aa40*/  LDL.64 R40, [R1+0x2f0] ;  /* 0x0002f00001287983 */ /* 0x000f280000100a00 */
[----:B---3--:R-:W3:Y:S04]  /*1aa50*/  LDL.64 R42, [R1+0x2b0] ;  /* 0x0002b000012a7983 */ /* 0x008ee80000100a00 */
[----:B-1----:R-:W3:Y:S04]  /*1aa60*/  LDL.64 R22, [R1+0x1100] ;  /* 0x0011000001167983 */ /* 0x002ee80000100a00 */
[----:B------:R1:W-:Y:S04]  /*1aa70*/  LDGSTS.E [R24+0x8100], [R20.64], P3 ;  /* 0x0810000014187fae */ /* 0x0003e80009921848 */
[----:B------:R-:W3:Y:S04]  /*1aa80*/  LDL.64 R48, [R1+0x11c0] ;  /* 0x0011c00001307983 */ /* 0x000ee80000100a00 */
[----:B------:R-:W3:Y:S04]  /*1aa90*/  LDL.64 R50, [R1+0x270] ;  /* 0x0002700001327983 */ /* 0x000ee80000100a00 */
[----:B-1----:R-:W3:Y:S04]  /*1aaa0*/  LDL.64 R20, [R1+0x1140] ;  /* 0x0011400001147983 */ /* 0x002ee80000100a00 */
        /* <DEDUP_REMOVED lines=15> */
[----:B--2---:R1:W-:Y:S04]  /*1aba0*/  LDGSTS.E [R24+0x8180], [R104.64], P2 ;  /* 0x0818000068187fae */ /* 0x0043e80009121848 */
[----:B-1----:R-:W2:Y:S04]  /*1abb0*/  LDL.64 R104, [R1+0x1180] ;  /* 0x0011800001687983 */ /* 0x002ea80000100a00 */
[----:B------:R1:W-:Y:S04]  /*1abc0*/  LDGSTS.E [R24+0x8900], [R106.64], P3 ;  /* 0x089000006a187fae */ /* 0x0003e80009921848 */
[----:B----4-:R4:W-:Y:S04]  /*1abd0*/  LDGSTS.E [R24+0x8980], [R98.64], P2 ;  /* 0x0898000062187fae */ /* 0x0109e80009121848 */
[----:B-1----:R-:W2:Y:S04]  /*1abe0*/  LDL.64 R106, [R1+0x8d0] ;  /* 0x0008d000016a7983 */ /* 0x002ea80000100a00 */
[----:B------:R1:W-:Y:S04]  /*1abf0*/  LDGSTS.E [R24+0x9100], [R26.64], P3 ;  /* 0x091000001a187fae */ /* 0x0003e80009921848 */
[----:B----4-:R-:W4:Y:S04]  /*1ac00*/  LDL.64 R98, [R1+0x30] ;  /* 0x0000300001627983 */ /* 0x010f280000100a00 */
[----:B------:R1:W-:Y:S04]  /*1ac10*/  LDGSTS.E [R24+0x9180], [R32.64], P2 ;  /* 0x0918000020187fae */ /* 0x0003e80009121848 */
[----:B---3--:R3:W-:Y:S04]  /*1ac20*/  LDGSTS.E [R24+0x9900], [R22.64], P3 ;  /* 0x0990000016187fae */ /* 0x0087e80009921848 */
[----:B------:R1:W-:Y:S04]  /*1ac30*/  LDGSTS.E [R24+0x9980], [R34.64], P2 ;  /* 0x0998000022187fae */ /* 0x0003e80009121848 */
[----:B---3--:R-:W2:Y:S04]  /*1ac40*/  LDL.64 R22, [R1+0xc40] ;  /* 0x000c400001167983 */ /* 0x008ea80000100a00 */
[----:B------:R1:W-:Y:S04]  /*1ac50*/  LDGSTS.E [R24+0xa100], [R20.64], P3 ;  /* 0x0a10000014187fae */ /* 0x0003e80009921848 */
[----:B------:R2:W-:Y:S04]  /*1ac60*/  LDGSTS.E [R24+0xa180], [R40.64], P2 ;  /* 0x0a18000028187fae */ /* 0x0005e80009121848 */
[----:B-1----:R-:W2:Y:S04]  /*1ac70*/  LDL.64 R20, [R1+0x898] ;  /* 0x0008980001147983 */ /* 0x002ea80000100a00 */
[----:B--2---:R1:W-:Y:S04]  /*1ac80*/  LDGSTS.E [R24+0xa900], [R104.64], P3 ;  /* 0x0a90000068187fae */ /* 0x0043e80009921848 */
        /* <DEDUP_REMOVED lines=19> */
[----:B-1----:R-:W3:Y:S04]  /*1adc0*/  LDL.64 R104, [R1+0xc10] ;  /* 0x000c100001687983 */ /* 0x002ee80000100a00 */
[----:B------:R2:W-:Y:S01]  /*1add0*/  LDGSTS.E [R24+0xf900], [R106.64], P3 ;  /* 0x0f9000006a187fae */ /* 0x0005e20009921848 */
[----:B----4-:R-:W-:-:S03]  /*1ade0*/  LOP3.LUT R99, R25, 0x20, RZ, 0x3c, !PT ;  /* 0x0000002019637812 */ /* 0x010fc600078e3cff */
[----:B------:R2:W-:Y:S04]  /*1adf0*/  LDGSTS.E [R24+0xf980], [R248.64], P2 ;  /* 0x0f980000f8187fae */ /* 0x0005e80009121848 */
[----:B--2---:R-:W2:Y:S04]  /*1ae00*/  LDL.64 R24, [R1+0x858] ;  /* 0x0008580001187983 */ /* 0x004ea80000100a00 */
[----:B------:R-:W-:Y:S04]  /*1ae10*/  STL.64 [R1+0x2dc0], R248 ;  /* 0x002dc0f801007387 */ /* 0x000fe80000100a00 */
[----:B------:R1:W-:Y:S04]  /*1ae20*/  LDGSTS.E [R99+0x200], [R22.64], P3 ;  /* 0x0020000016637fae */ /* 0x0003e80009921848 */
[----:B------:R-:W4:Y:S04]  /*1ae30*/  LDL.64 R250, [R1+0xbd0] ;  /* 0x000bd00001fa7983 */ /* 0x000f280000100a00 */
[----:B------:R-:W4:Y:S04]  /*1ae40*/  LDL.64 R26, [R1+0xd90] ;  /* 0x000d9000011a7983 */ /* 0x000f280000100a00 */
[----:B-1----:R-:W4:Y:S04]  /*1ae50*/  LDL.64 R22, [R1+0x818] ;  /* 0x0008180001167983 */ /* 0x002f280000100a00 */
[----:B------:R1:W-:Y:S04]  /*1ae60*/  LDGSTS.E [R99+0x280], [R20.64], P2 ;  /* 0x0028000014637fae */ /* 0x0003e80009121848 */
[----:B------:R-:W4:Y:S04]  /*1ae70*/  LDL.64 R32, [R1+0xde0] ;  /* 0x000de00001207983 */ /* 0x000f280000100a00 */
[----:B------:R-:W4:Y:S04]  /*1ae80*/  LDL.64 R34, [R1+0x798] ;  /* 0x0007980001227983 */ /* 0x000f280000100a00 */
        /* <DEDUP_REMOVED lines=23> */
[----:B--2---:R1:W-:Y:S04]  /*1b000*/  LDGSTS.E [R99+0xa80], [R24.64], P2 ;  /* 0x00a8000018637fae */ /* 0x0043e80009121848 */
[----:B-1----:R-:W2:Y:S04]  /*1b010*/  LDL.64 R24, [R1+0x448] ;  /* 0x0004480001187983 */ /* 0x002ea80000100a00 */
[----:B----4-:R1:W-:Y:S04]  /*1b020*/  LDGSTS.E [R99+0x1200], [R250.64], P3 ;  /* 0x01200000fa637fae */ /* 0x0103e80009921848 */
[----:B------:R4:W-:Y:S04]  /*1b030*/  LDGSTS.E [R99+0x1280], [R22.64], P2 ;  /* 0x0128000016637fae */ /* 0x0009e80009121848 */
[----:B------:R4:W-:Y:S04]  /*1b040*/  LDGSTS.E [R99+0x1a00], [R26.64], P3 ;  /* 0x01a000001a637fae */ /* 0x0009e80009921848 */
[----:B-1----:R-:W2:Y:S04]  /*1b050*/  LDL.64 R250, [R1+0x3b8] ;  /* 0x0003b80001fa7983 */ /* 0x002ea80000100a00 */
[----:B----4-:R-:W4:Y:S04]  /*1b060*/  LDL.64 R22, [R1+0x1048] ;  /* 0x0010480001167983 */ /* 0x010f280000100a00 */
[----:B------:R1:W-:Y:S04]  /*1b070*/  LDGSTS.E [R99+0x1a80], [R20.64], P2 ;  /* 0x01a8000014637fae */ /* 0x0003e80009121848 */
[----:B------:R1:W-:Y:S04]  /*1b080*/  LDGSTS.E [R99+0x2200], [R32.64], P3 ;  /* 0x0220000020637fae */ /* 0x0003e80009921848 */
[----:B------:R1:W-:Y:S04]  /*1b090*/  LDGSTS.E [R99+0x2280], [R34.64], P2 ;  /* 0x0228000022637fae */ /* 0x0003e80009121848 */
[----:B-1----:R-:W4:Y:S04]  /*1b0a0*/  LDL.64 R20, [R1+0x3f8] ;  /* 0x0003f80001147983 */ /* 0x002f280000100a00 */
        /* <DEDUP_REMOVED lines=20> */
[----:B------:R-:W4:Y:S04]  /*1b1f0*/  LDL.64 R26, [R1+0x368] ;  /* 0x00036800011a7983 */ /* 0x000f280000100a00 */
        /* <DEDUP_REMOVED lines=27> */
[----:B-1----:R-:W4:Y:S04]  /*1b3b0*/  LDL.64 R22, [R1+0x1108] ;  /* 0x0011080001167983 */ /* 0x002f280000100a00 */
[----:B------:R1:W-:Y:S04]  /*1b3c0*/  LDGSTS.E [R99+0x8280], [R20.64], P2 ;  /* 0x0828000014637fae */ /* 0x0003e80009121848 */
[----:B-1----:R-:W4:Y:S04]  /*1b3d0*/  LDL.64 R20, [R1+0x28] ;  /* 0x0000280001147983 */ /* 0x002f280000100a00 */
[----:B---3--:R1:W-:Y:S04]  /*1b3e0*/  LDGSTS.E [R99+0x8a00], [R104.64], P3 ;  /* 0x08a0000068637fae */ /* 0x0083e80009921848 */
[----:B------:R2:W-:Y:S04]  /*1b3f0*/  LDGSTS.E [R99+0x8a80], [R250.64], P2 ;  /* 0x08a80000fa637fae */ /* 0x0005e80009121848 */
[----:B-1----:R-:W3:Y:S04]  /*1b400*/  LDL.64 R104, [R1+0x8c8] ;  /* 0x0008c80001687983 */ /* 0x002ee80000100a00 */
[----:B--2---:R1:W-:Y:S04]  /*1b410*/  LDGSTS.E [R99+0x9200], [R24.64], P3 ;  /* 0x0920000018637fae */ /* 0x0043e80009921848 */
[----:B------:R2:W-:Y:S04]  /*1b420*/  LDGSTS.E [R99+0x9280], [R26.64], P2 ;  /* 0x092800001a637fae */ /* 0x0005e80009121848 */
[----:B-1----:R-:W3:Y:S04]  /*1b430*/  LDL.64 R24, [R1+0xc50] ;  /* 0x000c500001187983 */ /* 0x002ee80000100a00 */
[----:B----4-:R1:W-:Y:S04]  /*1b440*/  LDGSTS.E [R99+0x9a00], [R22.64], P3 ;  /* 0x09a0000016637fae */ /* 0x0103e80009921848 */
        /* <DEDUP_REMOVED lines=19> */
[----:B-1----:R-:W3:Y:S04]  /*1b580*/  LDL.64 R22, [R1+0x890] ;  /* 0x0008900001167983 */ /* 0x002ee80000100a00 */
[----:B------:R1:W-:Y:S04]  /*1b590*/  LDGSTS.E [R99+0xea00], [R110.64], P3 ;  /* 0x0ea000006e637fae */ /* 0x0003e80009921848 */
[----:B------:R1:W-:Y:S04]  /*1b5a0*/  LDGSTS.E [R99+0xea80], [R108.64], P2 ;  /* 0x0ea800006c637fae */ /* 0x0003e80009121848 */
[----:B------:R1:W-:Y:S04]  /*1b5b0*/  LDGSTS.E [R99+0xf200], [R106.64], P3 ;  /* 0x0f2000006a637fae */ /* 0x0003e80009921848 */
[----:B------:R1:W-:Y:S04]  /*1b5c0*/  LDGSTS.E [R99+0xf280], [R20.64], P2 ;  /* 0x0f28000014637fae */ /* 0x0003e80009121848 */
[----:B-1----:R-:W3:Y:S04]  /*1b5d0*/  LDL.64 R20, [R1+0xc08] ;  /* 0x000c080001147983 */ /* 0x002ee80000100a00 */
[----:B------:R1:W-:Y:S04]  /*1b5e0*/  STL.64 [R1+0x2db8], R246 ;  /* 0x002db8f601007387 */ /* 0x0003e80000100a00 */
[----:B------:R-:W3:Y:S04]  /*1b5f0*/  LDL.64 R250, [R1+0x850] ;  /* 0x0008500001fa7983 */ /* 0x000ee80000100a00 */
[----:B--2---:R-:W2:Y:S04]  /*1b600*/  LDL.64 R26, [R1+0x810] ;  /* 0x00081000011a7983 */ /* 0x004ea80000100a00 */
[----:B----4-:R-:W4:Y:S04]  /*1b610*/  LDL.64 R32, [R1+0xd98] ;  /* 0x000d980001207983 */ /* 0x010f280000100a00 */
[----:B------:R-:W2:Y:S04]  /*1b620*/  LDL.64 R34, [R1+0x7d0] ;  /* 0x0007d00001227983 */ /* 0x000ea80000100a00 */
        /* <DEDUP_REMOVED lines=20> */
[----:B---3--:R3:W-:Y:S04]  /*1b770*/  LDGSTS.E [R99+0xfa00], [R104.64], P3 ;  /* 0x0fa0000068637fae */ /* 0x0087e80009921848 */
[----:B------:R1:W-:Y:S04]  /*1b780*/  LDGSTS.E [R99+0xfa80], [R246.64], P2 ;  /* 0x0fa80000f6637fae */ /* 0x0003e80009121848 */
[----:B---3--:R-:W3:Y:S04]  /*1b790*/  LDL.64 R104, [R1+0x4e0] ;  /* 0x0004e00001687983 */ /* 0x008ee80000100a00 */
[----:B-1----:R-:W2:Y:S04]  /*1b7a0*/  LDL.64 R98, [R1+0x1010] ;  /* 0x0010100001627983 */ /* 0x002ea80000100a00 */
[----:B------:R1:W-:Y:S04]  /*1b7b0*/  LDGSTS.E [R18+0x300], [R24.64], P3 ;  /* 0x0030000018127fae */ /* 0x0003e80009921848 */
[----:B-1----:R-:W2:Y:S04]  /*1b7c0*/  LDL.64 R24, [R1+0xbc8] ;  /* 0x000bc80001187983 */ /* 0x002ea80000100a00 */
[----:B------:R1:W-:Y:S04]  /*1b7d0*/  LDGSTS.E [R18+0x380], [R22.64], P2 ;  /* 0x0038000016127fae */ /* 0x0003e80009121848 */
[----:B-1----:R-:W3:Y:S04]  /*1b7e0*/  LDL.64 R22, [R1+0x530] ;  /* 0x0005300001167983 */ /* 0x002ee80000100a00 */
[----:B------:R1:W-:Y:S04]  /*1b7f0*/  LDGSTS.E [R18+0xb00], [R20.64], P3 ;  /* 0x00b0000014127fae */ /* 0x0003e80009921848 */
[----:B------:R4:W-:Y:S04]  /*1b800*/  LDGSTS.E [R18+0xb80], [R250.64], P2 ;  /* 0x00b80000fa127fae */ /* 0x0009e80009121848 */
[----:B-1----:R-:W3:Y:S04]  /*1b810*/  LDL.64 R20, [R1+0x440] ;  /* 0x0004400001147983 */ /* 0x002ee80000100a00 */
[----:B----4-:R-:W4:Y:S04]  /*1b820*/  LDL.64 R250, [R1+0x1090] ;  /* 0x0010900001fa7983 */ /* 0x010f280000100a00 */
        /* <DEDUP_REMOVED lines=23> */
[----:B---3--:R3:W-:Y:S04]  /*1b9a0*/  LDGSTS.E [R18+0x6b80], [R22.64], P2 ;  /* 0x06b8000016127fae */ /* 0x0087e80009121848 */
[----:B------:R2:W-:Y:S04]  /*1b9b0*/  LDGSTS.E [R18+0x7300], [R106.64], P3 ;  /* 0x073000006a127fae */ /* 0x0005e80009921848 */
[----:B-1----:R-:W4:Y:S04]  /*1b9c0*/  LDL.64 R24, [R1+0x1050] ;  /* 0x0010500001187983 */ /* 0x002f280000100a00 */
[----:B------:R1:W-:Y:S04]  /*1b9d0*/  LDGSTS.E [R18+0x7380], [R104.64], P2 ;  /* 0x0738000068127fae */ /* 0x0003e80009121848 */
[----:B---3--:R-:W3:Y:S04]  /*1b9e0*/  LDL.64 R22, [R1+0x3f0] ;  /* 0x0003f00001167983 */ /* 0x008ee80000100a00 */
[----:B------:R1:W-:Y:S04]  /*1b9f0*/  LDGSTS.E [R18+0x7b00], [R98.64], P3 ;  /* 0x07b0000062127fae */ /* 0x0003e80009921848 */
[----:B------:R1:W-:Y:S04]  /*1ba00*/  LDGSTS.E [R18+0x7b80], [R20.64], P2 ;  /* 0x07b8000014127fae */ /* 0x0003e80009121848 */
[----:B--2---:R-:W2:Y:S04]  /*1ba10*/  LDL.64 R26, [R1+0x10d0] ;  /* 0x0010d000011a7983 */ /* 0x004ea80000100a00 */
[----:B------:R-:W2:Y:S04]  /*1ba20*/  LDL.64 R32, [R1+0x360] ;  /* 0x0003600001207983 */ /* 0x000ea80000100a00 */
[----:B-1----:R-:W2:Y:S04]  /*1ba30*/  LDL.64 R20, [R1+0x3b0] ;  /* 0x0003b00001147983 */ /* 0x002ea80000100a00 */
        /* <DEDUP_REMOVED lines=23> */
[----:B----4-:R1:W-:Y:S04]  /*1bbb0*/  LDGSTS.E [R18+0x8300], [R24.64], P3 ;  /* 0x0830000018127fae */ /* 0x0103e80009921848 */
[----:B---3--:R3:W-:Y:S04]  /*1bbc0*/  LDGSTS.E [R18+0x8380], [R22.64], P2 ;  /* 0x0838000016127fae */ /* 0x0087e80009121848 */
[----:B-1----:R-:W4:Y:S04]  /*1bbd0*/  LDL.64 R24, [R1+0x20] ;  /* 0x0000200001187983 */ /* 0x002f280000100a00 */
[----:B------:R1:W-:Y:S04]  /*1bbe0*/  LDGSTS.E [R18+0x8b00], [R250.64], P3 ;  /* 0x08b00000fa127fae */ /* 0x0003e80009921848 */
[----:B---3--:R-:W3:Y:S04]  /*1bbf0*/  LDL.64 R22, [R1+0x8c0] ;  /* 0x0008c00001167983 */ /* 0x008ee80000100a00 */
[----:B--2---:R2:W-:Y:S04]  /*1bc00*/  LDGSTS.E [R18+0x8b80], [R20.64], P2 ;  /* 0x08b8000014127fae */ /* 0x0045e80009121848 */
[----:B------:R1:W-:Y:S04]  /*1bc10*/  LDGSTS.E [R18+0x9300], [R26.64], P3 ;  /* 0x093000001a127fae */ /* 0x0003e80009921848 */
[----:B------:R1:W-:Y:S04]  /*1bc20*/  LDGSTS.E [R18+0x9380], [R32.64], P2 ;  /* 0x0938000020127fae */ /* 0x0003e80009121848 */
[----:B--2---:R-:W2:Y:S04]  /*1bc30*/  LDL.64 R20, [R1+0xc58] ;  /* 0x000c580001147983 */ /* 0x004ea80000100a00 */
[----:B------:R-:W-:Y:S04]  /*1bc40*/  STL.64 [R1+0x2dd0], R244 ;  /* 0x002dd0f401007387 */ /* 0x000fe80000100a00 */
[----:B------:R-:W2:Y:S04]  /*1bc50*/  LDL.64 R246, [R1+0x888] ;  /* 0x0008880001f67983 */ /* 0x000ea80000100a00 */
[----:B------:R-:W2:Y:S04]  /*1bc60*/  LDL.64 R248, [R1+0xc00] ;  /* 0x000c000001f87983 */ /* 0x000ea80000100a00 */
[----:B-1----:R-:W2:Y:S04]  /*1bc70*/  LDL.64 R250, [R1+0x848] ;  /* 0x0008480001fa7983 */ /* 0x002ea80000100a00 */
[----:B------:R1:W-:Y:S04]  /*1bc80*/  LDGSTS.E [R18+0x9b00], [R34.64], P3 ;  /* 0x09b0000022127fae */ /* 0x0003e80009921848 */
[----:B------:R-:W2:Y:S04]  /*1bc90*/  LDL.64 R26, [R1+0xbc0] ;  /* 0x000bc000011a7983 */ /* 0x000ea80000100a00 */
[----:B------:R1:W-:Y:S04]  /*1bca0*/  LDGSTS.E [R18+0x9b80], [R40.64], P2 ;  /* 0x09b8000028127fae */ /* 0x0003e80009121848 */
[----:B------:R-:W2:Y:S04]  /*1bcb0*/  LDL.64 R32, [R1+0x808] ;  /* 0x0008080001207983 */ /* 0x000ea80000100a00 */
[----:B------:R1:W-:Y:S04]  /*1bcc0*/  LDGSTS.E [R18+0xa300], [R42.64], P3 ;  /* 0x0a3000002a127fae */ /* 0x0003e80009921848 */
        /* <DEDUP_REMOVED lines=41> */
[----:B-1----:R-:W2:Y:S04]  /*1bf60*/  LDL.64 R104, [R1+0x528] ;  /* 0x0005280001687983 */ /* 0x002ea80000100a00 */
[----:B------:R-:W2:Y:S04]  /*1bf70*/  LDL.64 R98, [R1+0xff0] ;  /* 0x000ff00001627983 */ /* 0x000ea80000100a00 */
[----:B----4-:R1:W-:Y:S04]  /*1bf80*/  LDGSTS.E [R18+0xf380], [R24.64], P2 ;  /* 0x0f38000018127fae */ /* 0x0103e80009121848 */
[----:B---3--:R3:W-:Y:S04]  /*1bf90*/  LDGSTS.E [R18+0xfb00], [R22.64], P3 ;  /* 0x0fb0000016127fae */ /* 0x0087e80009921848 */
[----:B------:R4:W-:Y:S04]  /*1bfa0*/  LDGSTS.E [R18+0xfb80], [R244.64], P2 ;  /* 0x0fb80000f4127fae */ /* 0x0009e80009121848 */
[----:B-1----:R-:W4:Y:S04]  /*1bfb0*/  LDL.64 R24, [R1+0x488] ;  /* 0x0004880001187983 */ /* 0x002f280000100a00 */
[----:B---3--:R-:W3:Y:S04]  /*1bfc0*/  LDL.64 R22, [R1+0x1018] ;  /* 0x0010180001167983 */ /* 0x008ee80000100a00 */
[----:B--2---:R1:W-:Y:S04]  /*1bfd0*/  LDGSTS.E [R19+0x400], [R20.64], P3 ;  /* 0x0040000014137fae */ /* 0x0043e80009921848 */
[----:B------:R2:W-:Y:S04]  /*1bfe0*/  LDGSTS.E [R19+0x480], [R246.64], P2 ;  /* 0x00480000f6137fae */ /* 0x0005e80009121848 */
[----:B-1----:R-:W3:Y:S04]  /*1bff0*/  LDL.64 R20, [R1+0x438] ;  /* 0x0004380001147983 */ /* 0x002ee80000100a00 */
[----:B------:R1:W-:Y:S04]  /*1c000*/  LDGSTS.E [R19+0xc00], [R248.64], P3 ;  /* 0x00c00000f8137fae */ /* 0x0003e80009921848 */
[----:B--2---:R-:W2:Y:S04]  /*1c010*/  LDL.64 R246, [R1+0x1058] ;  /* 0x0010580001f67983 */ /* 0x004ea80000100a00 */
[----:B------:R1:W-:Y:S04]  /*1c020*/  LDGSTS.E [R19+0xc80], [R250.64], P2 ;  /* 0x00c80000fa137fae */ /* 0x0003e80009121848 */
[----:B-1----:R-:W2:Y:S04]  /*1c030*/  LDL.64 R248, [R1+0x3e8] ;  /* 0x0003e80001f87983 */ /* 0x002ea80000100a00 */
[----:B------:R1:W-:Y:S04]  /*1c040*/  LDGSTS.E [R19+0x1400], [R26.64], P3 ;  /* 0x014000001a137fae */ /* 0x0003e80009921848 */
[----:B------:R-:W2:Y:S04]  /*1c050*/  LDL.64 R250, [R1+0x1098] ;  /* 0x0010980001fa7983 */ /* 0x000ea80000100a00 */
        /* <DEDUP_REMOVED lines=48> */
[----:B-1----:R-:W2:Y:S04]  /*1c360*/  LDL.64 R98, [R1+0x58] ;  /* 0x0000580001627983 */ /* 0x002ea80000100a00 */
[----:B----4-:R1:W-:Y:S04]  /*1c370*/  LDGSTS.E [R19+0x7480], [R24.64], P2 ;  /* 0x0748000018137fae */ /* 0x0103e80009121848 */
[----:B---3--:R3:W-:Y:S04]  /*1c380*/  LDGSTS.E [R19+0x7c00], [R22.64], P3 ;  /* 0x07c0000016137fae */ /* 0x0087e80009921848 */
[----:B-1----:R-:W4:Y:S04]  /*1c390*/  LDL.64 R24, [R1+0x8f8] ;  /* 0x0008f80001187983 */ /* 0x002f280000100a00 */
[----:B---3--:R-:W3:Y:S04]  /*1c3a0*/  LDL.64 R22, [R1+0x18] ;  /* 0x0000180001167983 */ /* 0x008ee80000100a00 */
[----:B------:R1:W-:Y:S04]  /*1c3b0*/  LDGSTS.E [R19+0x7c80], [R20.64], P2 ;  /* 0x07c8000014137fae */ /* 0x0003e80009121848 */
[----:B--2---:R2:W-:Y:S04]  /*1c3c0*/  LDGSTS.E [R19+0x8400], [R246.64], P3 ;  /* 0x08400000f6137fae */ /* 0x0045e80009921848 */
[----:B-1----:R-:W2:Y:S04]  /*1c3d0*/  LDL.64 R20, [R1+0x8b8] ;  /* 0x0008b80001147983 */ /* 0x002ea80000100a00 */
[----:B------:R1:W-:Y:S04]  /*1c3e0*/  LDGSTS.E [R19+0x8480], [R248.64], P2 ;  /* 0x08480000f8137fae */ /* 0x0003e80009121848 */
[----:B------:R1:W-:Y:S04]  /*1c3f0*/  LDGSTS.E [R19+0x8c00], [R250.64], P3 ;  /* 0x08c00000fa137fae */ /* 0x0003e80009921848 */
        /* <DEDUP_REMOVED lines=50> */
[----:B------:R-:W2:Y:S04]  /*1c720*/  LDL.64 R98, [R1+0xfc8] ;  /* 0x000fc80001627983 */ /* 0x000ea80000100a00 */
[----:B----4-:R1:W-:Y:S04]  /*1c730*/  LDGSTS.E [R19+0xf400], [R24.64], P3 ;  /* 0x0f40000018137fae */ /* 0x0103e80009921848 */
[----:B---3--:R3:W-:Y:S04]  /*1c740*/  LDGSTS.E [R19+0xf480], [R22.64], P2 ;  /* 0x0f48000016137fae */ /* 0x0087e80009121848 */
[----:B-1----:R-:W4:Y:S04]  /*1c750*/  LDL.64 R24, [R1+0x520] ;  /* 0x0005200001187983 */ /* 0x002f280000100a00 */
[----:B---3--:R-:W3:Y:S04]  /*1c760*/  LDL.64 R22, [R1+0xfe8] ;  /* 0x000fe80001167983 */ /* 0x008ee80000100a00 */
[----:B--2---:R1:W-:Y:S04]  /*1c770*/  LDGSTS.E [R19+0xfc00], [R20.64], P3 ;  /* 0x0fc0000014137fae */ /* 0x0043e80009921848 */
[----:B------:R2:W-:Y:S04]  /*1c780*/  LDGSTS.E [R19+0xfc80], [R4.64], P2 ;  /* 0x0fc8000004137fae */ /* 0x0005e80009121848 */
[----:B-1----:R-:W3:Y:S04]  /*1c790*/  LDL.64 R20, [R1+0x880] ;  /* 0x0008800001147983 */ /* 0x002ee80000100a00 */
[----:B--2---:R-:W2:Y:S04]  /*1c7a0*/  LDL.64 R18, [R1+0x480] ;  /* 0x0004800001127983 */ /* 0x004ea80000100a00 */
[----:B------:R1:W-:Y:S04]  /*1c7b0*/  LDGSTS.E [R16+0x500], [R250.64], P3 ;  /* 0x00500000fa107fae */ /* 0x0003e80009921848 */
[----:B------:R1:W-:Y:S04]  /*1c7c0*/  STL.64 [R1+0x2dd8], R4 ;  /* 0x002dd80401007387 */ /* 0x0003e80000100a00 */
[----:B-1----:R-:W2:Y:S04]  /*1c7d0*/  LDL.LU.64 R4, [R1+0x10] ;  /* 0x0000100001047983 */ /* 0x002ea80000300a00 */
[----:B------:R-:W2:Y:S04]  /*1c7e0*/  LDL.64 R250, [R1+0x430] ;  /* 0x0004300001fa7983 */ /* 0x000ea80000100a00 */
        /* <DEDUP_REMOVED lines=27> */
[----:B-1----:R-:W4:Y:S04]  /*1c9a0*/  LDL.64 R20, [R1+0x1020] ;  /* 0x0010200001147983 */ /* 0x002f280000100a00 */
[----:B------:R1:W-:Y:S04]  /*1c9b0*/  LDGSTS.E [R16+0x7500], [R22.64], P3 ;  /* 0x0750000016107fae */ /* 0x0003e80009921848 */
[----:B--2---:R2:W-:Y:S04]  /*1c9c0*/  LDGSTS.E [R16+0x7580], [R18.64], P2 ;  /* 0x0758000012107fae */ /* 0x0045e80009121848 */
[----:B---3--:R-:W3:Y:S04]  /*1c9d0*/  LDL.64 R26, [R1+0x3e0] ;  /* 0x0003e000011a7983 */ /* 0x008ee80000100a00 */
[----:B------:R-:W3:Y:S04]  /*1c9e0*/  LDL.64 R32, [R1+0x10a0] ;  /* 0x0010a00001207983 */ /* 0x000ee80000100a00 */
[----:B--2---:R-:W2:Y:S04]  /*1c9f0*/  LDL.64 R18, [R1+0x1060] ;  /* 0x0010600001127983 */ /* 0x004ea80000100a00 */
        /* <DEDUP_REMOVED lines=24> */
[----:B-1----:R-:W3:Y:S04]  /*1cb80*/  LDL.64 R22, [R1+0x50] ;  /* 0x0000500001167983 */ /* 0x002ee80000100a00 */
[----:B----4-:R1:W-:Y:S04]  /*1cb90*/  LDGSTS.E [R16+0x7d00], [R20.64], P3 ;  /* 0x07d0000014107fae */ /* 0x0103e80009921848 */
[----:B------:R4:W-:Y:S04]  /*1cba0*/  LDGSTS.E [R16+0x7d80], [R250.64], P2 ;  /* 0x07d80000fa107fae */ /* 0x0009e80009121848 */
[----:B-1----:R-:W4:Y:S04]  /*1cbb0*/  LDL.64 R20, [R1+0x8f0] ;  /* 0x0008f00001147983 */ /* 0x002f280000100a00 */
[----:B--2---:R1:W-:Y:S04]  /*1cbc0*/  LDGSTS.E [R16+0x8500], [R18.64], P3 ;  /* 0x0850000012107fae */ /* 0x0043e80009921848 */
[----:B---3--:R2:W-:Y:S04]  /*1cbd0*/  LDGSTS.E [R16+0x8580], [R26.64], P2 ;  /* 0x085800001a107fae */ /* 0x0085e80009121848 */
[----:B------:R3:W-:Y:S04]  /*1cbe0*/  LDGSTS.E [R16+0x8d00], [R32.64], P3 ;  /* 0x08d0000020107fae */ /* 0x0007e80009921848 */
[----:B-1----:R-:W4:Y:S04]  /*1cbf0*/  LDL.64 R18, [R1+0x8b0] ;  /* 0x0008b00001127983 */ /* 0x002f280000100a00 */
[----:B------:R-:W-:Y:S04]  /*1cc00*/  STL.64 [R1+0x2de0], R4 ;  /* 0x002de00401007387 */ /* 0x000fe80000100a00 */
[----:B--2---:R-:W2:Y:S04]  /*1cc10*/  LDL.64 R26, [R1+0xc78] ;  /* 0x000c7800011a7983 */ /* 0x004ea80000100a00 */
[----:B------:R1:W-:Y:S04]  /*1cc20*/  LDGSTS.E [R16+0x8d80], [R34.64], P2 ;  /* 0x08d8000022107fae */ /* 0x0003e80009121848 */
[----:B---3--:R-:W3:Y:S04]  /*1cc30*/  LDL.64 R32, [R1+0x878] ;  /* 0x0008780001207983 */ /* 0x008ee80000100a00 */
[----:B------:R1:W-:Y:S04]  /*1cc40*/  LDGSTS.E [R16+0x9500], [R40.64], P3 ;  /* 0x0950000028107fae */ /* 0x0003e80009921848 */
[----:B-1----:R-:W3:Y:S04]  /*1cc50*/  LDL.64 R34, [R1+0xbf0] ;  /* 0x000bf00001227983 */ /* 0x002ee80000100a00 */
[----:B------:R1:W-:Y:S04]  /*1cc60*/  LDGSTS.E [R16+0x9580], [R42.64], P2 ;  /* 0x095800002a107fae */ /* 0x0003e80009121848 */
[----:B------:R-:W3:Y:S04]  /*1cc70*/  LDL.64 R40, [R1+0x838] ;  /* 0x0008380001287983 */ /* 0x000ee80000100a00 */
        /* <DEDUP_REMOVED lines=37> */
[----:B------:R1:W-:Y:S04]  /*1ced0*/  LDGSTS.E [R16+0xe580], [R98.64], P2 ;  /* 0x0e58000062107fae */ /* 0x0003e80009121848 */
[----:B-1----:R-:W3:Y:S04]  /*1cee0*/  LDL.64 R106, [R1+0xf90] ;  /* 0x000f9000016a7983 */ /* 0x002ee80000100a00 */
[----:B------:R1:W-:Y:S04]  /*1cef0*/  LDGSTS.E [R16+0xed00], [R24.64], P3 ;  /* 0x0ed0000018107fae */ /* 0x0003e80009921848 */
[----:B------:R-:W3:Y:S04]  /*1cf00*/  LDL.64 R104, [R1+0x598] ;  /* 0x0005980001687983 */ /* 0x000ee80000100a00 */
[----:B------:R1:W-:Y:S04]  /*1cf10*/  LDGSTS.E [R16+0xed80], [R22.64], P2 ;  /* 0x0ed8000016107fae */ /* 0x0003e80009121848 */
[----:B------:R-:W3:Y:S04]  /*1cf20*/  LDL.64 R98, [R1+0xaa0] ;  /* 0x000aa00001627983 */ /* 0x000ee80000100a00 */
[----:B-1----:R-:W3:Y:S04]  /*1cf30*/  LDL.64 R24, [R1+0x558] ;  /* 0x0005580001187983 */ /* 0x002ee80000100a00 */
[----:B------:R-:W3:Y:S04]  /*1cf40*/  LDL.64 R22, [R1+0xfd0] ;  /* 0x000fd00001167983 */ /* 0x000ee80000100a00 */
[----:B----4-:R1:W-:Y:S04]  /*1cf50*/  LDGSTS.E [R16+0xf500], [R20.64], P3 ;  /* 0x0f50000014107fae */ /* 0x0103e80009921848 */
[----:B------:R4:W-:Y:S04]  /*1cf60*/  LDGSTS.E [R16+0xf580], [R4.64], P2 ;  /* 0x0f58000004107fae */ /* 0x0009e80009121848 */
[----:B-1----:R-:W4:Y:S04]  /*1cf70*/  LDL.64 R20, [R1+0x518] ;  /* 0x0005180001147983 */ /* 0x002f280000100a00 */
[----:B------:R1:W-:Y:S01]  /*1cf80*/  LDGSTS.E [R16+0xfd00], [R18.64], P3 ;  /* 0x0fd0000012107fae */ /* 0x0003e20009921848 */
[----:B------:R-:W-:-:S03]  /*1cf90*/  LOP3.LUT R17, R17, 0x60, RZ, 0x3c, !PT ;  /* 0x0000006011117812 */ /* 0x000fc600078e3cff */
[----:B------:R3:W-:Y:S04]  /*1cfa0*/  LDGSTS.E [R16+0xfd80], [R6.64], P2 ;  /* 0x0fd8000006107fae */ /* 0x0007e80009121848 */
[----:B--2---:R2:W-:Y:S04]  /*1cfb0*/  LDGSTS.E [R17+0x600], [R26.64], P3 ;  /* 0x006000001a117fae */ /* 0x0045e80009921848 */
[----:B-1----:R-:W4:Y:S04]  /*1cfc0*/  LDL.64 R18, [R1+0x1000] ;  /* 0x0010000001127983 */ /* 0x002f280000100a00 */
[----:B------:R-:W-:Y:S04]  /*1cfd0*/  STL.64 [R1+0x2de8], R6 ;  /* 0x002de80601007387 */ /* 0x000fe80000100a00 */
[----:B------:R-:W4:Y:S04]  /*1cfe0*/  LDL.LU.64 R244, [R1+0x8e8] ;  /* 0x0008e80001f47983 */ /* 0x000f280000300a00 */
[----:B------:R-:W4:Y:S04]  /*1cff0*/  LDL.LU.64 R250, [R1+0x8] ;  /* 0x0000080001fa7983 */ /* 0x000f280000300a00 */
[----:B------:R-:W4:Y:S04]  /*1d000*/  LDL.64 R246, [R1+0x478] ;  /* 0x0004780001f67983 */ /* 0x000f280000100a00 */
[----:B------:R-:W4:Y:S04]  /*1d010*/  LDL.64 R248, [R1+0x1028] ;  /* 0x0010280001f87983 */ /* 0x000f280000100a00 */
[----:B---3--:R1:W-:Y:S04]  /*1d020*/  LDGSTS.E [R17+0x680], [R32.64], P2 ;  /* 0x0068000020117fae */ /* 0x0083e80009121848 */
[----:B--2---:R-:W2:Y:S04]  /*1d030*/  LDL.64 R26, [R1+0x418] ;  /* 0x00041800011a7983 */ /* 0x004ea80000100a00 */
[----:B------:R3:W-:Y:S04]  /*1d040*/  LDGSTS.E [R17+0xe00], [R34.64], P3 ;  /* 0x00e0000022117fae */ /* 0x0007e80009921848 */
[----:B-1----:R-:W2:Y:S04]  /*1d050*/  LDL.64 R32, [R1+0x1068] ;  /* 0x0010680001207983 */ /* 0x002ea80000100a00 */
        /* <DEDUP_REMOVED lines=48> */
[----:B------:R-:W3:Y:S04]  /*1d360*/  LDL.64 R22, [R1+0x88] ;  /* 0x0000880001167983 */ /* 0x000ee80000100a00 */
[----:B----4-:R1:W-:Y:S04]  /*1d370*/  LDGSTS.E [R17+0x6e80], [R20.64], P2 ;  /* 0x06e8000014117fae */ /* 0x0103e80009121848 */
[----:B-1----:R-:W4:Y:S04]  /*1d380*/  LDL.64 R20, [R1+0x928] ;  /* 0x0009280001147983 */ /* 0x002f280000100a00 */
[----:B------:R1:W-:Y:S04]  /*1d390*/  LDGSTS.E [R17+0x7600], [R18.64], P3 ;  /* 0x0760000012117fae */ /* 0x0003e80009921848 */
[----:B-1----:R-:W4:Y:S04]  /*1d3a0*/  LDL.64 R18, [R1+0x48] ;  /* 0x0000480001127983 */ /* 0x002f280000100a00 */
[----:B------:R1:W-:Y:S04]  /*1d3b0*/  LDGSTS.E [R17+0x7680], [R246.64], P2 ;  /* 0x07680000f6117fae */ /* 0x0003e80009121848 */
[----:B------:R1:W-:Y:S04]  /*1d3c0*/  LDGSTS.E [R17+0x7e00], [R248.64], P3 ;  /* 0x07e00000f8117fae */ /* 0x0003e80009921848 */
[----:B--2---:R1:W-:Y:S04]  /*1d3d0*/  LDGSTS.E [R17+0x7e80], [R26.64], P2 ;  /* 0x07e800001a117fae */ /* 0x0043e80009121848 */
[----:B------:R1:W-:Y:S04]  /*1d3e0*/  LDGSTS.E [R17+0x8600], [R32.64], P3 ;  /* 0x0860000020117fae */ /* 0x0003e80009921848 */
        /* <DEDUP_REMOVED lines=12> */
[----:B------:R-:W-:Y:S04]  /*1d4b0*/  STL.64 [R1+0x2df0], R244 ;  /* 0x002df0f401007387 */ /* 0x000fe80000100a00 */
[----:B------:R1:W-:Y:S04]  /*1d4c0*/  LDGSTS.E [R17+0xb680], [R82.64], P2 ;  /* 0x0b68000052117fae */ /* 0x0003e80009121848 */
[----:B------:R-:W-:Y:S04]  /*1d4d0*/  STL.64 [R1+0x2df8], R250 ;  /* 0x002df8fa01007387 */ /* 0x000fe80000100a00 */
[----:B------:R1:W-:Y:S04]  /*1d4e0*/  LDGSTS.E [R17+0xbe00], [R88.64], P3 ;  /* 0x0be0000058117fae */ /* 0x0003e80009921848 */
[----:B------:R-:W-:Y:S04]  /*1d4f0*/  STL.64 [R1+0x2e00], R2 ;  /* 0x002e000201007387 */ /* 0x000fe80000100a00 */
[----:B------:R1:W-:Y:S04]  /*1d500*/  LDGSTS.E [R17+0xbe80], [R90.64], P2 ;  /* 0x0be800005a117fae */ /* 0x0003e80009121848 */
        /* <DEDUP_REMOVED lines=8> */
[----:B------:R-:W3:Y:S04]  /*1d590*/  LDL.64 R72, [R1+0x7f0] ;  /* 0x0007f00001487983 */ /* 0x000ee80000100a00 */
[----:B------:R1:W-:Y:S04]  /*1d5a0*/  LDGSTS.E [R17+0xd600], [R108.64], P3 ;  /* 0x0d6000006c117fae */ /* 0x0003e80009921848 */
[----:B------:R-:W3:Y:S04]  /*1d5b0*/  LDL.64 R74, [R1+0xdd0] ;  /* 0x000dd000014a7983 */ /* 0x000ee80000100a00 */
[----:B------:R-:W3:Y:S04]  /*1d5c0*/  LDL.64 R80, [R1+0x7b0] ;  /* 0x0007b00001507983 */ /* 0x000ee80000100a00 */
[----:B-1----:R-:W3:Y:S04]  /*1d5d0*/  LDL.64 R108, [R1+0x870] ;  /* 0x00087000016c7983 */ /* 0x002ee80000100a00 */
[----:B------:R-:W3:Y:S04]  /*1d5e0*/  LDL.64 R82, [R1+0xe38] ;  /* 0x000e380001527983 */ /* 0x000ee80000100a00 */
[----:B------:R-:W3:Y:S04]  /*1d5f0*/  LDL.64 R88, [R1+0x770] ;  /* 0x0007700001587983 */ /* 0x000ee80000100a00 */
[----:B------:R-:W3:Y:S04]  /*1d600*/  LDL.64 R90, [R1+0xe88] ;  /* 0x000e8800015a7983 */ /* 0x000ee80000100a00 */
[----:B------:R1:W-:Y:S04]  /*1d610*/  LDGSTS.E [R17+0xd680], [R106.64], P2 ;  /* 0x0d6800006a117fae */ /* 0x0003e80009121848 */
        /* <DEDUP_REMOVED lines=8> */
[----:B-1----:R-:W3:Y:S04]  /*1d6a0*/  LDL.64 R106, [R1+0x6a0] ;  /* 0x0006a000016a7983 */ /* 0x002ee80000100a00 */
[----:B------:R-:W3:Y:S04]  /*1d6b0*/  LDL.64 R104, [R1+0xf18] ;  /* 0x000f180001687983 */ /* 0x000ee80000100a00 */
[----:B------:R-:W3:Y:S04]  /*1d6c0*/  LDL.64 R98, [R1+0x650] ;  /* 0x0006500001627983 */ /* 0x000ee80000100a00 */
[----:B------:R-:W3:Y:S04]  /*1d6d0*/  LDL.64 R24, [R1+0xae8] ;  /* 0x000ae80001187983 */ /* 0x000ee80000100a00 */
[----:B------:R-:W3:Y:S04]  /*1d6e0*/  LDL.64 R22, [R1+0x610] ;  /* 0x0006100001167983 */ /* 0x000ee80000100a00 */
[----:B----4-:R1:W-:Y:S04]  /*1d6f0*/  LDGSTS.E [R17+0xee00], [R20.64], P3 ;  /* 0x0ee0000014117fae */ /* 0x0103e80009921848 */
[----:B-1----:R-:W4:Y:S04]  /*1d700*/  LDL.64 R20, [R1+0xf68] ;  /* 0x000f680001147983 */ /* 0x002f280000100a00 */
[----:B------:R1:W-:Y:S04]  /*1d710*/  LDGSTS.E [R17+0xee80], [R18.64], P2 ;  /* 0x0ee8000012117fae */ /* 0x0003e80009121848 */
[----:B------:R1:W-:Y:S04]  /*1d720*/  LDGSTS.E [R17+0xf600], [R244.64], P3 ;  /* 0x0f600000f4117fae */ /* 0x0003e80009921848 */
[----:B------:R1:W-:Y:S04]  /*1d730*/  LDGSTS.E [R17+0xf680], [R250.64], P2 ;  /* 0x0f680000fa117fae */ /* 0x0003e80009121848 */
[----:B------:R1:W-:Y:S04]  /*1d740*/  LDGSTS.E [R17+0xfe00], [R2.64], P3 ;  /* 0x0fe0000002117fae */ /* 0x0003e80009921848 */
[----:B------:R1:W-:Y:S04]  /*1d750*/  LDGSTS.E [R17+0xfe80], [R10.64], P2 ;  /* 0x0fe800000a117fae */ /* 0x0003e80009121848 */
[----:B-1----:R-:W4:Y:S04]  /*1d760*/  LDL.64 R18, [R1+0x5d0] ;  /* 0x0005d00001127983 */ /* 0x002f280000100a00 */
[----:B------:R-:W4:Y:S04]  /*1d770*/  LDL.64 R16, [R1+0xf88] ;  /* 0x000f880001107983 */ /* 0x000f280000100a00 */
[----:B------:R1:W-:Y:S04]  /*1d780*/  STL.64 [R1+0x2e08], R10 ;  /* 0x002e080a01007387 */ /* 0x0003e80000100a00 */
[----:B-1----:R-:W4:Y:S04]  /*1d790*/  LDL.LU.64 R10, [R1+0x9a0] ;  /* 0x0009a000010a7983 */ /* 0x002f280000300a00 */
[----:B------:R-:W4:Y:S04]  /*1d7a0*/  LDL.LU.64 R2, [R1+0x100] ;  /* 0x0001000001027983 */ /* 0x000f280000300a00 */
[----:B------:R-:W4:Y:S04]  /*1d7b0*/  LDL.LU.64 R250, [R1+0x960] ;  /* 0x0009600001fa7983 */ /* 0x000f280000300a00 */
[----:B------:R-:W4:Y:S04]  /*1d7c0*/  LDL.LU.64 R244, [R1+0x80] ;  /* 0x0000800001f47983 */ /* 0x000f280000300a00 */
[----:B------:R-:W4:Y:S04]  /*1d7d0*/  LDL.LU.64 R6, [R1+0x920] ;  /* 0x0009200001067983 */ /* 0x000f280000300a00 */
[----:B------:R-:W4:Y:S04]  /*1d7e0*/  LDL.LU.64 R4, [R1+0x40] ;  /* 0x0000400001047983 */ /* 0x000f280000300a00 */
[----:B------:R-:W4:Y:S04]  /*1d7f0*/  LDL.LU.64 R248, [R1+0x8e0] ;  /* 0x0008e00001f87983 */ /* 0x000f280000300a00 */
[----:B------:R-:W4:Y:S04]  /*1d800*/  LDL.LU.64 R246, [R1] ;  /* 0x0000000001f67983 */ /* 0x000f280000300a00 */
[----:B------:R-:W4:Y:S04]  /*1d810*/  LDL.64 R26, [R1+0x1070] ;  /* 0x00107000011a7983 */ /* 0x000f280000100a00 */
[----:B------:R-:W4:Y:S04]  /*1d820*/  LDL.64 R50, [R1+0x1248] ;  /* 0x0012480001327983 */ /* 0x000f280000100a00 */
[----:B------:R-:W4:Y:S04]  /*1d830*/  LDL.64 R48, [R1+0x1c0] ;  /* 0x0001c00001307983 */ /* 0x000f280000100a00 */
[----:B------:R-:W4:Y:S04]  /*1d840*/  LDL.64 R42, [R1+0xa38] ;  /* 0x000a3800012a7983 */ /* 0x000f280000100a00 */
[----:B------:R-:W4:Y:S04]  /*1d850*/  LDL.64 R40, [R1+0x180] ;  /* 0x0001800001287983 */ /* 0x000f280000100a00 */
[----:B------:R-:W4:Y:S04]  /*1d860*/  LDL.64 R34, [R1+0x9f8] ;  /* 0x0009f80001227983 */ /* 0x000f280000100a00 */
[----:B------:R-:W4:Y:S04]  /*1d870*/  LDL.64 R32, [R1+0x140] ;  /* 0x0001400001207983 */ /* 0x000f280000100a00 */
[----:B--2---:R1:W-:Y:S04]  /*1d880*/  LDGSTS.E [R29+0x700], [R56.64], P3 ;  /* 0x00700000381d7fae */ /* 0x0043e80009921848 */
[----:B-1----:R-:W2:Y:S04]  /*1d890*/  LDL.64 R56, [R1+0x200] ;  /* 0x0002000001387983 */ /* 0x002ea80000100a00 */
[----:B---3--:R1:W-:Y:S04]  /*1d8a0*/  LDGSTS.E [R29+0x780], [R108.64], P2 ;  /* 0x007800006c1d7fae */ /* 0x0083e80009121848 */
        /* <DEDUP_REMOVED lines=20> */
[----:B---3--:R-:W3:Y:S04]  /*1d9f0*/  LDL.64 R24, [R1+0xff8] ;  /* 0x000ff80001187983 */ /* 0x008ee80000100a00 */
[----:B------:R-:W3:Y:S04]  /*1da00*/  LDL.64 R22, [R1+0x510] ;  /* 0x0005100001167983 */ /* 0x000ee80000100a00 */
[----:B------:R-:W3:Y:S04]  /*1da10*/  LDL.64 R104, [R1+0x1030] ;  /* 0x0010300001687983 */ /* 0x000ee80000100a00 */
[----:B----4-:R1:W-:Y:S04]  /*1da20*/  LDGSTS.E [R29+0x5700], [R20.64], P3 ;  /* 0x05700000141d7fae */ /* 0x0103e80009921848 */
[----:B------:R-:W4:Y:S04]  /*1da30*/  LDL.64 R106, [R1+0x410] ;  /* 0x00041000016a7983 */ /* 0x000f280000100a00 */
        /* <DEDUP_REMOVED lines=8> */
[----:B-1----:R-:W3:Y:S04]  /*1dac0*/  LDL.64 R18, [R1+0x550] ;  /* 0x0005500001127983 */ /* 0x002ee80000100a00 */
[----:B------:R-:W3:Y:S04]  /*1dad0*/  LDL.64 R88, [R1+0x300] ;  /* 0x0003000001587983 */ /* 0x000ee80000100a00 */
[----:B------:R-:W3:Y:S04]  /*1dae0*/  LDL.64 R16, [R1+0xa98] ;  /* 0x000a980001107983 */ /* 0x000ee80000100a00 */
        /* <DEDUP_REMOVED lines=8> */
[----:B-1----:R-:W4:Y:S04]  /*1db70*/  LDL.64 R108, [R1+0x3d0] ;  /* 0x0003d000016c7983 */ /* 0x002f280000100a00 */
[----:B---3--:R1:W-:Y:S04]  /*1db80*/  LDGSTS.E [R29+0x6700], [R16.64], P3 ;  /* 0x06700000101d7fae */ /* 0x0083e80009921848 */
[----:B------:R3:W-:Y:S04]  /*1db90*/  LDGSTS.E [R29+0x6780], [R18.64], P2 ;  /* 0x06780000121d7fae */ /* 0x0007e80009121848 */
[----:B------:R3:W-:Y:S04]  /*1dba0*/  LDGSTS.E [R29+0x6f00], [R20.64], P3 ;  /* 0x06f00000141d7fae */ /* 0x0007e80009921848 */
[----:B-1----:R-:W2:Y:S04]  /*1dbb0*/  LDL.LU.64 R16, [R1+0x2f00] ;  /* 0x002f000001107983 */ /* 0x002ea80000300a00 */
[----:B---3--:R-:W3:Y:S04]  /*1dbc0*/  LDL.LU.64 R18, [R1+0x2ef8] ;  /* 0x002ef80001127983 */ /* 0x008ee80000300a00 */
[----:B------:R-:W2:Y:S04]  /*1dbd0*/  LDL.LU.64 R20, [R1+0x2ef0] ;  /* 0x002ef00001147983 */ /* 0x000ea80000300a00 */
[----:B------:R1:W-:Y:S04]  /*1dbe0*/  LDGSTS.E [R29+0x6f80], [R22.64], P2 ;  /* 0x06f80000161d7fae */ /* 0x0003e80009121848 */
[----:B------:R1:W-:Y:S04]  /*1dbf0*/  LDGSTS.E [R29+0x7700], [R24.64], P3 ;  /* 0x07700000181d7fae */ /* 0x0003e80009921848 */
[----:B------:R1:W-:Y:S04]  /*1dc00*/  LDGSTS.E [R29+0x7780], [R98.64], P2 ;  /* 0x07780000621d7fae */ /* 0x0003e80009121848 */
[----:B-1----:R-:W2:Y:S04]  /*1dc10*/  LDL.LU.64 R22, [R1+0x2ee8] ;  /* 0x002ee80001167983 */ /* 0x002ea80000300a00 */
[----:B------:R-:W2:Y:S04]  /*1dc20*/  LDL.LU.64 R24, [R1+0x2ee0] ;  /* 0x002ee00001187983 */ /* 0x000ea80000300a00 */
[----:B------:R-:W2:Y:S04]  /*1dc30*/  LDL.LU.64 R98, [R1+0x2ed8] ;  /* 0x002ed80001627983 */ /* 0x000ea80000300a00 */
[----:B------:R1:W-:Y:S04]  /*1dc40*/  LDGSTS.E [R29+0x7f00], [R104.64], P3 ;  /* 0x07f00000681d7fae */ /* 0x0003e80009921848 */
[----:B----4-:R4:W-:Y:S04]  /*1dc50*/  LDGSTS.E [R29+0x7f80], [R106.64], P2 ;  /* 0x07f800006a1d7fae */ /* 0x0109e80009121848 */
[----:B------:R4:W-:Y:S04]  /*1dc60*/  LDGSTS.E [R29+0x8700], [R26.64], P3 ;  /* 0x087000001a1d7fae */ /* 0x0009e80009921848 */
[----:B-1----:R-:W2:Y:S04]  /*1dc70*/  LDL.LU.64 R104, [R1+0x2ed0] ;  /* 0x002ed00001687983 */ /* 0x002ea80000300a00 */
[----:B----4-:R-:W4:Y:S04]  /*1dc80*/  LDL.LU.64 R106, [R1+0x2ec8] ;  /* 0x002ec800016a7983 */ /* 0x010f280000300a00 */
[----:B------:R-:W2:Y:S04]  /*1dc90*/  LDL.64 R26, [R1+0x8a8] ;  /* 0x0008a800011a7983 */ /* 0x000ea80000100a00 */
[----:B------:R1:W-:Y:S04]  /*1dca0*/  LDGSTS.E [R29+0x8780], [R108.64], P2 ;  /* 0x087800006c1d7fae */ /* 0x0003e80009121848 */
[----:B------:R1:W-:Y:S04]  /*1dcb0*/  LDGSTS.E [R29+0x8f00], [R110.64], P3 ;  /* 0x08f000006e1d7fae */ /* 0x0003e80009921848 */
[----:B------:R1:W-:Y:S04]  /*1dcc0*/  LDGSTS.E [R29+0x8f80], [R112.64], P2 ;  /* 0x08f80000701d7fae */ /* 0x0003e80009121848 */
[----:B-1----:R-:W3:Y:S04]  /*1dcd0*/  LDL.LU.64 R108, [R1+0x2ec0] ;  /* 0x002ec000016c7983 */ /* 0x002ee80000300a00 */
[----:B------:R-:W3:Y:S04]  /*1dce0*/  LDL.LU.64 R110, [R1+0x2eb8] ;  /* 0x002eb800016e7983 */ /* 0x000ee80000300a00 */
[----:B------:R-:W3:Y:S04]  /*1dcf0*/  LDL.LU.64 R112, [R1+0x2eb0] ;  /* 0x002eb00001707983 */ /* 0x000ee80000300a00 */
        /* <DEDUP_REMOVED lines=44> */
[----:B--2---:R2:W-:Y:S04]  /*1dfc0*/  LDGSTS.E [R29+0xff00], [R26.64], P3 ;  /* 0x0ff000001a1d7fae */ /* 0x0045e80009921848 */
[----:B------:R1:W-:Y:S01]  /*1dfd0*/  LDGSTS.E [R29+0xff80], [R8.64], P2 ;  /* 0x0ff80000081d7fae */ /* 0x0003e20009121848 */
[----:B------:R-:W-:-:S03]  /*1dfe0*/  ISETP.GE.U32.AND P2, PT, R0, 0x7fffff68, PT ;  /* 0x7fffff680000780c */ /* 0x000fc60003f46070 */
[----:B------:R-:W4:Y:S04]  /*1dff0*/  S2R R0, SR_TID.X ;  /* 0x0000000000007919 */ /* 0x000f280000002100 */
[----:B------:R-:W0:Y:S01]  /*1e000*/  LDGDEPBAR ;  /* 0x00000000000079af */ /* 0x000e220000000000 */
[----:B------:R-:W-:Y:S01]  /*1e010*/  MOV R28, c[0x0][0x180] ;  /* 0x00006000001c7a02 */ /* 0x000fe20000000f00 */
[----:B--2---:R-:W-:-:S03]  /*1e020*/  IMAD.WIDE R26, R252, 0x4, R242 ;  /* 0x00000004fc1a7825 */ /* 0x004fc600078e02f2 */
[----:B------:R-:W-:Y:S01]  /*1e030*/  IADD3 R28, R28, -0x55, RZ ;  /* 0xffffffab1c1c7810 */ /* 0x000fe20007ffe0ff */
[----:B------:R-:W-:-:S03]  /*1e040*/  IMAD.MOV.U32 R242, RZ, RZ, c[0x0][0x180] ;  /* 0x00006000fff27624 */ /* 0x000fc600078e00ff */
[----:B------:R-:W-:Y:S01]  /*1e050*/  ISETP.GE.U32.AND P3, PT, R28, 0x7fffff6c, PT ;  /* 0x7fffff6c1c00780c */ /* 0x000fe20003f66070 */
[----:B-1----:R-:W-:Y:S01]  /*1e060*/  IMAD.WIDE R28, R252, 0x4, R240 ;  /* 0x00000004fc1c7825 */ /* 0x002fe200078e02f0 */
[----:B----4-:R-:W-:-:S03]  /*1e070*/  LOP3.LUT R243, R0, 0x1f, RZ, 0xc0, !PT ;  /* 0x0000001f00f37812 */ /* 0x010fc600078ec0ff */
[----:B------:R-:W-:-:S04]  /*1e080*/  IMAD.WIDE R238, R252, 0x4, R238 ;  /* 0x00000004fcee7825 */ /* 0x000fc800078e02ee */
[----:B------:R-:W-:Y:S01]  /*1e090*/  IMAD.SHL.U32 R241, R243, 0x4, RZ ;  /* 0x00000004f3f17824 */ /* 0x000fe200078e00ff */
[----:B------:R-:W-:Y:S01]  /*1e0a0*/  BAR.SYNC.DEFER_BLOCKING 0x0 ;  /* 0x0000000000007b1d */ /* 0x000fe20000010000 */
[----:B------:R-:W-:Y:S01]  /*1e0b0*/  IADD3 R0, R242, -0x5d, RZ ;  /* 0xffffffa3f2007810 */ /* 0x000fe20007ffe0ff */
[----:B------:R-:W-:-:S04]  /*1e0c0*/  IMAD.WIDE R236, R252, 0x4, R236 ;  /* 0x00000004fcec7825 */ /* 0x000fc800078e02ec */
[----:B------:R1:W-:Y:S01]  /*1e0d0*/  STL.64 [R1+0x6c0], R28 ;  /* 0x0006c01c01007387 */ /* 0x0003e20000100a00 */
[----:B------:R-:W-:-:S03]  /*1e0e0*/  IMAD.WIDE R234, R252, 0x4, R234 ;  /* 0x00000004fcea7825 */ /* 0x000fc600078e02ea */
[----:B------:R2:W-:Y:S01]  /*1e0f0*/  STL.64 [R1+0x6c8], R26 ;  /* 0x0006c81a01007387 */ /* 0x0005e20000100a00 */
[----:B------:R-:W-:Y:S01]  /*1e100*/  IMAD.WIDE R232, R252, 0x4, R232 ;  /* 0x00000004fce87825 */ /* 0x000fe200078e02e8 */
[----:B------:R-:W-:-:S03]  /*1e110*/  IADD3 R240, R242, -0x61, RZ ;  /* 0xffffff9ff2f07810 */ /* 0x000fc60007ffe0ff */
[----:B------:R-:W-:Y:S01]  /*1e120*/  IMAD.WIDE R230, R252, 0x4, R230 ;  /* 0x00000004fce67825 */ /* 0x000fe200078e02e6 */
[----:B------:R-:W-:Y:S01]  /*1e130*/  @!PT LDS RZ, [RZ] ;  /* 0x00000000fffff984 */ /* 0x000fe20000000800 */
[----:B------:R-:W-:Y:S01]  /*1e140*/  @!PT LDS RZ, [RZ] ;  /* 0x00000000fffff984 */ /* 0x000fe20000000800 */
[----:B------:R-:W-:Y:S01]  /*1e150*/  @!PT LDS RZ, [RZ] ;  /* 0x00000000fffff984 */ /* 0x000fe20000000800 */
[----:B------:R1:W-:Y:S04]  /*1e160*/  LDGSTS.E [R241+0x24000], [R28.64], !P1 ;  /* 0x240000001cf17fae */ /* 0x0003e8000c921848 */
[----:B------:R2:W-:Y:S01]  /*1e170*/  LDGSTS.E [R241+0x24080], [R26.64], !P1 ;  /* 0x240800001af17fae */ /* 0x0005e2000c921848 */
[----:B------:R-:W-:-:S03]  /*1e180*/  ISETP.GE.U32.AND P1, PT, R0, 0x7fffff64, PT ;  /* 0x7fffff640000780c */ /* 0x000fc60003f26070 */
[----:B------:R4:W-:Y:S04]  /*1e190*/  LDGSTS.E [R241+0x24400], [R238.64], !P4 ;  /* 0x24400000eef17fae */ /* 0x0009e8000e121848 */
[----:B-1----:R-:W3:Y:S04]  /*1e1a0*/  LDL.LU.64 R28, [R1+0x2e18] ;  /* 0x002e1800011c7983 */ /* 0x002ee80000300a00 */
[----:B--2---:R-:W2:Y:S01]  /*1e1b0*/  LDL.LU.64 R26, [R1+0x2e10] ;  /* 0x002e1000011a7983 */ /* 0x004ea20000300a00 */
[----:B------:R-:W-:-:S03]  /*1e1c0*/  IADD3 R0, R242, -0x65, RZ ;  /* 0xffffff9bf2007810 */ /* 0x000fc60007ffe0ff */
[----:B------:R4:W-:Y:S01]  /*1e1d0*/  STL.64 [R1+0xf8], R238 ;  /* 0x0000f8ee01007387 */ /* 0x0009e20000100a00 */
[----:B------:R-:W-:-:S03]  /*1e1e0*/  IMAD.WIDE R228, R252, 0x4, R228 ;  /* 0x00000004fce47825 */ /* 0x000fc600078e02e4 */
[----:B------:R-:W-:Y:S01]  /*1e1f0*/  STL.64 [R1+0xf0], R236 ;  /* 0x0000f0ec01007387 */ /* 0x000fe20000100a00 */
[----:B------:R-:W-:-:S03]  /*1e200*/  IMAD.WIDE R226, R252, 0x4, R226 ;  /* 0x00000004fce27825 */ /* 0x000fc600078e02e2 */
[----:B------:R1:W-:Y:S04]  /*1e210*/  LDGSTS.E [R241+0x24480], [R236.64], !P4 ;  /* 0x24480000ecf17fae */ /* 0x0003e8000e121848 */
[----:B----4-:R-:W4:Y:S01]  /*1e220*/  S2R R239, SR_TID.X ;  /* 0x0000000000ef7919 */ /* 0x010f220000002100 */
[----:B------:R-:W-:Y:S01]  /*1e230*/  IMAD.WIDE R224, R252, 0x4, R224 ;  /* 0x00000004fce07825 */ /* 0x000fe200078e02e0 */
[----:B------:R-:W-:Y:S02]  /*1e240*/  ISETP.GE.U32.AND P4, PT, R240, 0x7fffff60, PT ;  /* 0x7fffff60f000780c */ /* 0x000fe40003f86070 */
[----:B------:R-:W-:Y:S01]  /*1e250*/  STL.64 [R1+0xe8], R234 ;  /* 0x0000e8ea01007387 */ /* 0x000fe20000100a00 */
[----:B------:R-:W-:-:S03]  /*1e260*/  IMAD.WIDE R222, R252, 0x4, R222 ;  /* 0x00000004fcde7825 */ /* 0x000fc600078e02de */
[----:B------:R1:W-:Y:S01]  /*1e270*/  LDGSTS.E [R241+0x24800], [R234.64], !P0 ;  /* 0x24800000eaf17fae */ /* 0x0003e2000c121848 */
[----:B------:R-:W-:-:S03]  /*1e280*/  IMAD.WIDE R220, R252, 0x4, R220 ;  /* 0x00000004fcdc7825 */ /* 0x000fc600078e02dc */
[----:B------:R1:W-:Y:S04]  /*1e290*/  STL.64 [R1+0xe0], R232 ;  /* 0x0000e0e801007387 */ /* 0x0003e80000100a00 */
[----:B------:R1:W-:Y:S01]  /*1e2a0*/  LDGSTS.E [R241+0x24880], [R232.64], !P0 ;  /* 0x24880000e8f17fae */ /* 0x0003e2000c121848 */
[----:B------:R-:W-:Y:S02]  /*1e2b0*/  ISETP.GE.U32.AND P0, PT, R0, 0x7fffff5c, PT ;  /* 0x7fffff5c0000780c */ /* 0x000fe40003f06070 */
[----:B------:R-:W-:Y:S01]  /*1e2c0*/  IADD3 R0, R242, -0x6d, RZ ;  /* 0xffffff93f2007810 */ /* 0x000fe20007ffe0ff */
[----:B------:R-:W-:Y:S01]  /*1e2d0*/  STL.64 [R1+0xd8], R230 ;  /* 0x0000d8e601007387 */ /* 0x000fe20000100a00 */
[----:B------:R-:W-:-:S03]  /*1e2e0*/  IMAD.WIDE R218, R252, 0x4, R218 ;  /* 0x00000004fcda7825 */ /* 0x000fc600078e02da */
[----:B------:R2:W-:Y:S01]  /*1e2f0*/  LDGSTS.E [R241+0x24c00], [R230.64], !P5 ;  /* 0x24c00000e6f17fae */ /* 0x0005e2000e921848 */
[----:B------:R-:W-:Y:S01]  /*1e300*/  IMAD.WIDE R216, R252, 0x4, R216 ;  /* 0x00000004fcd87825 */ /* 0x000fe200078e02d8 */
[----:B-1----:R-:W-:Y:S02]  /*1e310*/  IADD3 R232, R242, -0x69, RZ ;  /* 0xffffff97f2e87810 */ /* 0x002fe40007ffe0ff */
[----:B------:R-:W-:Y:S04]  /*1e320*/  STL.64 [R1+0xd0], R228 ;  /* 0x0000d0e401007387 */ /* 0x000fe80000100a00 */
[----:B------:R1:W-:Y:S01]  /*1e330*/  LDGSTS.E [R241+0x24c80], [R228.64], !P5 ;  /* 0x24c80000e4f17fae */ /* 0x0003e2000e921848 */
[----:B------:R-:W-:-:S03]  /*1e340*/  ISETP.GE.U32.AND P5, PT, R232, 0x7fffff58, PT ;  /* 0x7fffff58e800780c */ /* 0x000fc60003fa6070 */
[----:B------:R-:W-:Y:S04]  /*1e350*/  STL.64 [R1+0xc8], R226 ;  /* 0x0000c8e201007387 */ /* 0x000fe80000100a00 */
[----:B------:R1:W-:Y:S01]  /*1e360*/  LDGSTS.E [R241+0x25000], [R226.64], !P6 ;  /* 0x25000000e2f17fae */ /* 0x0003e2000f121848 */
[----:B------:R-:W-:-:S03]  /*1e370*/  IMAD.WIDE R214, R252, 0x4, R214 ;  /* 0x00000004fcd67825 */ /* 0x000fc600078e02d6 */
[----:B------:R1:W-:Y:S04]  /*1e380*/  STL.64 [R1+0xc0], R224 ;  /* 0x0000c0e001007387 */ /* 0x0003e80000100a00 */
[----:B------:R1:W-:Y:S01]  /*1e390*/  LDGSTS.E [R241+0x25080], [R224.64], !P6 ;  /* 0x25080000e0f17fae */ /* 0x0003e2000f121848 */
[----:B------:R-:W-:Y:S01]  /*1e3a0*/  ISETP.GE.U32.AND P6, PT, R0, 0x7fffff54, PT ;  /* 0x7fffff540000780c */ /* 0x000fe20003fc6070 */
[----:B------:R-:W-:Y:S01]  /*1e3b0*/  IMAD.WIDE R212, R252, 0x4, R212 ;  /* 0x00000004fcd47825 */ /* 0x000fe200078e02d4 */
[----:B------:R-:W-:Y:S01]  /*1e3c0*/  IADD3 R0, R242, -0x75, RZ ;  /* 0xffffff8bf2007810 */ /* 0x000fe20007ffe0ff */
[----:B------:R2:W-:Y:S02]  /*1e3d0*/  LDGSTS.E [R241+0x25400], [R222.64], !P3 ;  /* 0x25400000def17fae */ /* 0x0005e4000d921848 */
[----:B------:R-:W-:-:S02]  /*1e3e0*/  IMAD.WIDE R210, R252, 0x4, R210 ;  /* 0x00000004fcd27825 */ /* 0x000fc400078e02d2 */
[----:B------:R2:W-:Y:S01]  /*1e3f0*/  LDGSTS.E [R241+0x25480], [R220.64], !P3 ;  /* 0x25480000dcf17fae */ /* 0x0005e2000d921848 */
[----:B-1----:R-:W-:-:S03]  /*1e400*/  IADD3 R224, R242, -0x71, RZ ;  /* 0xffffff8ff2e07810 */ /* 0x002fc60007ffe0ff */
[----:B------:R-:W-:Y:S01]  /*1e410*/  STL.64 [R1+0x2540], R222 ;  /* 0x002540de01007387 */ /* 0x000fe20000100a00 */
[----:B------:R-:W-:Y:S01]  /*1e420*/  IMAD.WIDE R208, R252, 0x4, R208 ;  /* 0x00000004fcd07825 */ /* 0x000fe200078e02d0 */
[----:B------:R-:W-:Y:S02]  /*1e430*/  ISETP.GE.U32.AND P3, PT, R224, 0x7fffff50, PT ;  /* 0x7fffff50e000780c */ /* 0x000fe40003f66070 */
[----:B------:R1:W-:Y:S01]  /*1e440*/  LDGSTS.E [R241+0x25800], [R218.64], !P2 ;  /* 0x25800000daf17fae */ /* 0x0003e2000d121848 */
[----:B------:R-:W-:Y:S01]  /*1e450*/  IADD3 R224, R242, -0x79, RZ ;  /* 0xffffff87f2e07810 */ /* 0x000fe20007ffe0ff */
[----:B------:R-:W-:Y:S02]  /*1e460*/  IMAD.WIDE R206, R252, 0x4, R206 ;  /* 0x00000004fcce7825 */ /* 0x000fe400078e02ce */
[----:B------:R-:W-:Y:S04]  /*1e470*/  STL.64 [R1+0x2548], R220 ;  /* 0x002548dc01007387 */ /* 0x000fe80000100a00 */
[----:B------:R1:W-:Y:S01]  /*1e480*/  LDGSTS.E [R241+0x25880], [R216.64], !P2 ;  /* 0x25880000d8f17fae */ /* 0x0003e2000d121848 */
[----:B------:R-:W-:Y:S01]  /*1e490*/  ISETP.GE.U32.AND P2, PT, R0, 0x7fffff4c, PT ;  /* 0x7fffff4c0000780c */ /* 0x000fe20003f46070 */
[----:B------:R-:W-:Y:S01]  /*1e4a0*/  IMAD.WIDE R204, R252, 0x4, R204 ;  /* 0x00000004fccc7825 */ /* 0x000fe200078e02cc */
[----:B------:R-:W-:Y:S01]  /*1e4b0*/  IADD3 R0, R242, -0x7d, RZ ;  /* 0xffffff83f2007810 */ /* 0x000fe20007ffe0ff */
[----:B------:R-:W-:Y:S02]  /*1e4c0*/  STL.64 [R1+0x2550], R218 ;  /* 0x002550da01007387 */ /* 0x000fe40000100a00 */
[----:B------:R-:W-:-:S02]  /*1e4d0*/  IMAD.WIDE R202, R252, 0x4, R202 ;  /* 0x00000004fcca7825 */ /* 0x000fc400078e02ca */
[----:B------:R-:W-:Y:S02]  /*1e4e0*/  STL.64 [R1+0x2558], R216 ;  /* 0x002558d801007387 */ /* 0x000fe40000100a00 */
[C---:B------:R-:W-:Y:S02]  /*1e4f0*/  IMAD.WIDE R200, R252.reuse, 0x4, R200 ;  /* 0x00000004fcc87825 */ /* 0x040fe400078e02c8 */
[----:B------:R1:W-:Y:S04]  /*1e500*/  LDGSTS.E [R241+0x25c00], [R214.64], !P1 ;  /* 0x25c00000d6f17fae */ /* 0x0003e8000c921848 */
[----:B------:R-:W-:Y:S01]  /*1e510*/  STL.64 [R1+0x2560], R214 ;  /* 0x002560d601007387 */ /* 0x000fe20000100a00 */
[----:B------:R-:W-:-:S03]  /*1e520*/  IMAD.WIDE R198, R252, 0x4, R198 ;  /* 0x00000004fcc67825 */ /* 0x000fc600078e02c6 */
[----:B------:R1:W-:Y:S01]  /*1e530*/  LDGSTS.E [R241+0x25c80], [R212.64], !P1 ;  /* 0x25c80000d4f17fae */ /* 0x0003e2000c921848 */
[----:B------:R-:W-:-:S03]  /*1e540*/  ISETP.GE.U32.AND P1, PT, R224, 0x7fffff48, PT ;  /* 0x7fffff48e000780c */ /* 0x000fc60003f26070 */
[----:B------:R-:W-:Y:S01]  /*1e550*/  STL.64 [R1+0x2568], R212 ;  /* 0x002568d401007387 */ /* 0x000fe20000100a00 */
[----:B------:R-:W-:-:S03]  /*1e560*/  IADD3 R224, R242, -0x42, RZ ;  /* 0xffffffbef2e07810 */ /* 0x000fc60007ffe0ff */
[----:B------:R1:W-:Y:S01]  /*1e570*/  LDGSTS.E [R241+0x26000], [R210.64], !P4 ;  /* 0x26000000d2f17fae */ /* 0x0003e2000e121848 */
[----:B------:R-:W-:-:S03]  /*1e580*/  IMAD.WIDE R196, R252, 0x4, R196 ;  /* 0x00000004fcc47825 */ /* 0x000fc600078e02c4 */
[----:B------:R-:W-:Y:S01]  /*1e590*/  STL.64 [R1+0x2570], R210 ;  /* 0x002570d201007387 */ /* 0x000fe20000100a00 */
[----:B------:R-:W-:-:S03]  /*1e5a0*/  IMAD.WIDE R194, R252, 0x4, R194 ;  /* 0x00000004fcc27825 */ /* 0x000fc600078e02c2 */
[----:B------:R1:W-:Y:S01]  /*1e5b0*/  LDGSTS.E [R241+0x26080], [R208.64], !P4 ;  /* 0x26080000d0f17fae */ /* 0x0003e2000e121848 */
[----:B------:R-:W-:Y:S02]  /*1e5c0*/  ISETP.GE.U32.AND P4, PT, R0, 0x7fffff44, PT ;  /* 0x7fffff440000780c */ /* 0x000fe40003f86070 */
[----:B------:R-:W-:Y:S01]  /*1e5d0*/  IADD3 R0, R242, -0x46, RZ ;  /* 0xffffffbaf2007810 */ /* 0x000fe20007ffe0ff */
[----:B------:R-:W-:Y:S01]  /*1e5e0*/  STL.64 [R1+0x2578], R208 ;  /* 0x002578d001007387 */ /* 0x000fe20000100a00 */
[C---:B------:R-:W-:Y:S01]  /*1e5f0*/  IMAD.WIDE R192, R252.reuse, 0x4, R192 ;  /* 0x00000004fcc07825 */ /* 0x040fe200078e02c0 */
[----:B----4-:R-:W-:Y:S02]  /*1e600*/  LOP3.LUT R239, R239, 0x1f, RZ, 0xc0, !PT ;  /* 0x0000001fefef7812 */ /* 0x010fe400078ec0ff */
[----:B------:R4:W-:Y:S01]  /*1e610*/  LDGSTS.E [R241+0x26400], [R206.64], !P0 ;  /* 0x26400000cef17fae */ /* 0x0009e2000c121848 */
[----:B------:R-:W-:-:S03]  /*1e620*/  IMAD.WIDE R190, R252, 0x4, R190 ;  /* 0x00000004fcbe7825 */ /* 0x000fc600078e02be */
[----:B------:R-:W-:Y:S01]  /*1e630*/  STL.64 [R1+0x2580], R206 ;  /* 0x002580ce01007387 */ /* 0x000fe20000100a00 */
[----:B------:R-:W-:-:S03]  /*1e640*/  IMAD.WIDE R188, R252, 0x4, R188 ;  /* 0x00000004fcbc7825 */ /* 0x000fc600078e02bc */
[----:B------:R-:W-:Y:S04]  /*1e650*/  STL.64 [R1+0x3a8], R202 ;  /* 0x0003a8ca01007387 */ /* 0x000fe80000100a00 */
[----:B------:R1:W-:Y:S01]  /*1e660*/  LDGSTS.E [R241+0x26480], [R204.64], !P0 ;  /* 0x26480000ccf17fae */ /* 0x0003e2000c121848 */
[----:B------:R-:W-:-:S03]  /*1e670*/  ISETP.GE.U32.AND P0, PT, R224, 0x7fffff7f, PT ;  /* 0x7fffff7fe000780c */ /* 0x000fc60003f06070 */
[----:B------:R1:W-:Y:S01]  /*1e680*/  STL.64 [R1+0x428], R200 ;  /* 0x000428c801007387 */ /* 0x0003e20000100a00 */
[----:B------:R-:W-:-:S03]  /*1e690*/  IMAD.WIDE R186, R252, 0x4, R186 ;  /* 0x00000004fcba7825 */ /* 0x000fc600078e02ba */
[----:B------:R1:W-:Y:S04]  /*1e6a0*/  LDGSTS.E [R241+0x26800], [R202.64], !P5 ;  /* 0x26800000caf17fae */ /* 0x0003e8000e921848 */
[----:B------:R-:W-:Y:S04]  /*1e6b0*/  STL.64 [R1+0x2588], R204 ;  /* 0x002588cc01007387 */ /* 0x000fe80000100a00 */
[----:B------:R1:W-:Y:S01]  /*1e6c0*/  LDGSTS.E [R241+0x26880], [R200.64], !P5 ;  /* 0x26880000c8f17fae */ /* 0x0003e2000e921848 */
[----:B------:R-:W-:Y:S02]  /*1e6d0*/  ISETP.GE.U32.AND P5, PT, R0, 0x7fffff7b, PT ;  /* 0x7fffff7b0000780c */ /* 0x000fe40003fa6070 */
[----:B------:R-:W-:Y:S01]  /*1e6e0*/  IADD3 R0, R242, -0x4e, RZ ;  /* 0xffffffb2f2007810 */ /* 0x000fe20007ffe0ff */
[----:B------:R-:W-:Y:S01]  /*1e6f0*/  STL.64 [R1+0x468], R198 ;  /* 0x000468c601007387 */ /* 0x000fe20000100a00 */
[----:B------:R-:W-:-:S03]  /*1e700*/  IMAD.SHL.U32 R239, R239, 0x4, RZ ;  /* 0x00000004efef7824 */ /* 0x000fc600078e00ff */
[----:B------:R2:W-:Y:S01]  /*1e710*/  LDGSTS.E [R241+0x26c00], [R198.64], !P6 ;  /* 0x26c00000c6f17fae */ /* 0x0005e2000f121848 */
[----:B------:R-:W-:Y:S01]  /*1e720*/  IMAD.WIDE R184, R252, 0x4, R184 ;  /* 0x00000004fcb87825 */ /* 0x000fe200078e02b8 */
[----:B-1----:R-:W-:Y:S02]  /*1e730*/  IADD3 R200, R242, -0x4a, RZ ;  /* 0xffffffb6f2c87810 */ /* 0x002fe40007ffe0ff */
[----:B------:R-:W-:Y:S04]  /*1e740*/  STL.64 [R1+0x498], R196 ;  /* 0x000498c401007387 */ /* 0x000fe80000100a00 */
[----:B------:R1:W-:Y:S01]  /*1e750*/  LDGSTS.E [R241+0x26c80], [R196.64], !P6 ;  /* 0x26c80000c4f17fae */ /* 0x0003e2000f121848 */
[----:B------:R-:W-:-:S03]  /*1e760*/  ISETP.GE.U32.AND P6, PT, R200, 0x7fffff77, PT ;  /* 0x7fffff77c800780c */ /* 0x000fc60003fc6070 */
[----:B------:R-:W-:Y:S04]  /*1e770*/  STL.64 [R1+0x4a8], R194 ;  /* 0x0004a8c201007387 */ /* 0x000fe80000100a00 */
[----:B------:R1:W-:Y:S04]  /*1e780*/  LDGSTS.E [R241+0x27000], [R194.64], !P3 ;  /* 0x27000000c2f17fae */ /* 0x0003e8000d921848 */
[----:B------:R1:W-:Y:S04]  /*1e790*/  STL.64 [R1+0x4b8], R192 ;  /* 0x0004b8c001007387 */ /* 0x0003e80000100a00 */
[----:B------:R1:W-:Y:S01]  /*1e7a0*/  LDGSTS.E [R241+0x27080], [R192.64], !P3 ;  /* 0x27080000c0f17fae */ /* 0x0003e2000d921848 */
[----:B------:R-:W-:-:S03]  /*1e7b0*/  ISETP.GE.U32.AND P3, PT, R0, 0x7fffff73, PT ;  /* 0x7fffff730000780c */ /* 0x000fc60003f66070 */
[----:B------:R-:W-:Y:S01]  /*1e7c0*/  STL.64 [R1+0x4c8], R190 ;  /* 0x0004c8be01007387 */ /* 0x000fe20000100a00 */
[----:B------:R-:W-:-:S03]  /*1e7d0*/  IADD3 R0, R242, -0x56, RZ ;  /* 0xffffffaaf2007810 */ /* 0x000fc60007ffe0ff */
[----:B------:R2:W-:Y:S01]  /*1e7e0*/  LDGSTS.E [R241+0x27400], [R190.64], !P2 ;  /* 0x27400000bef17fae */ /* 0x0005e2000d121848 */
[----:B------:R-:W-:-:S03]  /*1e7f0*/  LOP3.LUT R238, R239, 0x20, RZ, 0x3c, !PT ;  /* 0x00000020efee7812 */ /* 0x000fc600078e3cff */
[----:B------:R4:W-:Y:S01]  /*1e800*/  STL.64 [R1+0x4d8], R188 ;  /* 0x0004d8bc01007387 */ /* 0x0009e20000100a00 */
[----:B-1----:R-:W-:-:S03]  /*1e810*/  IADD3 R192, R242, -0x52, RZ ;  /* 0xffffffaef2c07810 */ /* 0x002fc60007ffe0ff */
[----:B------:R4:W-:Y:S04]  /*1e820*/  LDGSTS.E [R241+0x27480], [R188.64], !P2 ;  /* 0x27480000bcf17fae */ /* 0x0009e8000d121848 */
[----:B------:R1:W-:Y:S04]  /*1e830*/  STL.64 [R1+0x500], R186 ;  /* 0x000500ba01007387 */ /* 0x0003e80000100a00 */
[----:B------:R1:W-:Y:S01]  /*1e840*/  LDGSTS.E [R241+0x27800], [R186.64], !P1 ;  /* 0x27800000baf17fae */ /* 0x0003e2000c921848 */
[----:B----4-:R-:W-:-:S03]  /*1e850*/  IMAD.WIDE R188, R252, 0x4, R182 ;  /* 0x00000004fcbc7825 */ /* 0x010fc600078e02b6 */
[----:B------:R4:W-:Y:S01]  /*1e860*/  LDGSTS.E [R241+0x27880], [R184.64], !P1 ;  /* 0x27880000b8f17fae */ /* 0x0009e2000c921848 */
[----:B------:R-:W-:Y:S01]  /*1e870*/  ISETP.GE.U32.AND P2, PT, R192, 0x7fffff6f, PT ;  /* 0x7fffff6fc000780c */ /* 0x000fe20003f46070 */
[C---:B------:R-:W-:Y:S02]  /*1e880*/  IMAD.WIDE R182, R252.reuse, 0x4, R178 ;  /* 0x00000004fcb67825 */ /* 0x040fe400078e02b2 */
[----:B------:R4:W-:Y:S02]  /*1e890*/  STL.64 [R1+0x508], R184 ;  /* 0x000508b801007387 */ /* 0x0009e40000100a00 */
[----:B-1----:R-:W-:Y:S01]  /*1e8a0*/  IMAD.WIDE R186, R252, 0x4, R180 ;  /* 0x00000004fcba7825 */ /* 0x002fe200078e02b4 */
[----:B------:R-:W-:Y:S01]  /*1e8b0*/  ISETP.GE.U32.AND P1, PT, R0, 0x7fffff6b, PT ;  /* 0x7fffff6b0000780c */ /* 0x000fe20003f26070 */
[----:B------:R1:W-:Y:S02]  /*1e8c0*/  LDGSTS.E [R241+0x27c00], [R188.64], !P4 ;  /* 0x27c00000bcf17fae */ /* 0x0003e4000e121848 */
[----:B------:R-:W-:Y:S01]  /*1e8d0*/  IMAD.WIDE R180, R252, 0x4, R176 ;  /* 0x00000004fcb47825 */ /* 0x000fe200078e02b0 */
[----:B------:R-:W-:Y:S01]  /*1e8e0*/  IADD3 R0, R242, -0x5e, RZ ;  /* 0xffffffa2f2007810 */ /* 0x000fe20007ffe0ff */
[----:B------:R1:W-:Y:S02]  /*1e8f0*/  LDGSTS.E [R241+0x27c80], [R186.64], !P4 ;  /* 0x27c80000baf17fae */ /* 0x0003e4000e121848 */
[----:B------:R-:W-:Y:S01]  /*1e900*/  IMAD.WIDE R174, R252, 0x4, R174 ;  /* 0x00000004fcae7825 */ /* 0x000fe200078e02ae */
[----:B----4-:R-:W-:Y:S01]  /*1e910*/  IADD3 R184, R242, -0x5a, RZ ;  /* 0xffffffa6f2b87810 */ /* 0x010fe20007ffe0ff */
[----:B------:R4:W-:Y:S02]  /*1e920*/  LDGSTS.E [R238+0x24100], [R182.64], !P0 ;  /* 0x24100000b6ee7fae */ /* 0x0009e4000c121848 */
[----:B------:R-:W-:Y:S01]  /*1e930*/  IMAD.WIDE R172, R252, 0x4, R172 ;  /* 0x00000004fcac7825 */ /* 0x000fe200078e02ac */
[----:B------:R-:W-:Y:S01]  /*1e940*/  IADD3 R176, R242, -0x62, RZ ;  /* 0xffffff9ef2b07810 */ /* 0x000fe20007ffe0ff */
[----:B------:R4:W-:Y:S02]  /*1e950*/  LDGSTS.E [R238+0x24180], [R180.64], !P0 ;  /* 0x24180000b4ee7fae */ /* 0x0009e4000c121848 */
[----:B------:R-:W-:Y:S01]  /*1e960*/  IMAD.WIDE R170, R252, 0x4, R170 ;  /* 0x00000004fcaa7825 */ /* 0x000fe200078e02aa */
[----:B------:R-:W-:Y:S01]  /*1e970*/  ISETP.GE.U32.AND P4, PT, R184, 0x7fffff67, PT ;  /* 0x7fffff67b800780c */ /* 0x000fe20003f86070 */
[----:B------:R4:W-:Y:S01]  /*1e980*/  LDGSTS.E [R238+0x24500], [R174.64], !P5 ;  /* 0x24500000aeee7fae */ /* 0x0009e2000e921848 */
[----:B------:R-:W-:Y:S01]  /*1e990*/  ISETP.GE.U32.AND P0, PT, R0, 0x7fffff63, PT ;  /* 0x7fffff630000780c */ /* 0x000fe20003f06070 */
[----:B------:R-:W-:Y:S01]  /*1e9a0*/  IMAD.WIDE R168, R252, 0x4, R168 ;  /* 0x00000004fca87825 */ /* 0x000fe200078e02a8 */
[----:B------:R-:W-:Y:S01]  /*1e9b0*/  IADD3 R0, R242, -0x66, RZ ;  /* 0xffffff9af2007810 */ /* 0x000fe20007ffe0ff */
[----:B------:R-:W-:Y:S02]  /*1e9c0*/  STL.64 [R1+0x690], R188 ;  /* 0x000690bc01007387 */ /* 0x000fe40000100a00 */
[----:B------:R-:W-:-:S02]  /*1e9d0*/  IMAD.WIDE R166, R252, 0x4, R166 ;  /* 0x00000004fca67825 */ /* 0x000fc400078e02a6 */
[----:B------:R4:W-:Y:S01]  /*1e9e0*/  LDGSTS.E [R238+0x24580], [R172.64], !P5 ;  /* 0x24580000acee7fae */ /* 0x0009e2000e921848 */
[----:B------:R-:W-:Y:S01]  /*1e9f0*/  ISETP.GE.U32.AND P5, PT, R176, 0x7fffff5f, PT ;  /* 0x7fffff5fb000780c */ /* 0x000fe20003fa6070 */
[----:B------:R-:W-:Y:S01]  /*1ea00*/  IMAD.WIDE R164, R252, 0x4, R164 ;  /* 0x00000004fca47825 */ /* 0x000fe200078e02a4 */
[----:B------:R-:W-:Y:S01]  /*1ea10*/  IADD3 R176, R242, -0x6a, RZ ;  /* 0xffffff96f2b07810 */ /* 0x000fe20007ffe0ff */
[----:B------:R-:W-:Y:S02]  /*1ea20*/  STL.64 [R1+0x698], R186 ;  /* 0x000698ba01007387 */ /* 0x000fe40000100a00 */
[C---:B------:R-:W-:Y:S02]  /*1ea30*/  IMAD.WIDE R162, R252.reuse, 0x4, R162 ;  /* 0x00000004fca27825 */ /* 0x040fe400078e02a2 */
[----:B------:R4:W-:Y:S02]  /*1ea40*/  LDGSTS.E [R238+0x24900], [R170.64], !P6 ;  /* 0x24900000aaee7fae */ /* 0x0009e4000f121848 */
[----:B------:R-:W-:-:S02]  /*1ea50*/  IMAD.WIDE R160, R252, 0x4, R160 ;  /* 0x00000004fca07825 */ /* 0x000fc400078e02a0 */
[----:B------:R-:W-:Y:S02]  /*1ea60*/  STL.64 [R1+0x2590], R182 ;  /* 0x002590b601007387 */ /* 0x000fe40000100a00 */
[----:B------:R-:W-:Y:S02]  /*1ea70*/  IMAD.WIDE R158, R252, 0x4, R158 ;  /* 0x00000004fc9e7825 */ /* 0x000fe400078e029e */
[----:B------:R4:W-:Y:S01]  /*1ea80*/  LDGSTS.E [R238+0x24980], [R168.64], !P6 ;  /* 0x24980000a8ee7fae */ /* 0x0009e2000f121848 */
[----:B------:R-:W-:Y:S01]  /*1ea90*/  ISETP.GE.U32.AND P6, PT, R0, 0x7fffff5b, PT ;  /* 0x7fffff5b0000780c */ /* 0x000fe20003fc6070 */
[----:B------:R-:W-:Y:S01]  /*1eaa0*/  IMAD.WIDE R156, R252, 0x4, R156 ;  /* 0x00000004fc9c7825 */ /* 0x000fe200078e029c */
[----:B------:R-:W-:Y:S01]  /*1eab0*/  IADD3 R0, R242, -0x6e, RZ ;  /* 0xffffff92f2007810 */ /* 0x000fe20007ffe0ff */
[----:B------:R-:W-:Y:S02]  /*1eac0*/  STL.64 [R1+0x2598], R180 ;  /* 0x002598b401007387 */ /* 0x000fe40000100a00 */
[----:B------:R-:W-:-:S02]  /*1ead0*/  IMAD.WIDE R154, R252, 0x4, R154 ;  /* 0x00000004fc9a7825 */ /* 0x000fc400078e029a */
[----:B------:R-:W-:Y:S04]  /*1eae0*/  STL.64 [R1+0x25a0], R174 ;  /* 0x0025a0ae01007387 */ /* 0x000fe80000100a00 */
[----:B------:R4:W-:Y:S01]  /*1eaf0*/  LDGSTS.E [R238+0x24d00], [R166.64], !P3 ;  /* 0x24d00000a6ee7fae */ /* 0x0009e2000d921848 */
[----:B------:R-:W-:-:S03]  /*1eb00*/  IMAD.WIDE R152, R252, 0x4, R152 ;  /* 0x00000004fc987825 */ /* 0x000fc600078e0298 */
[----:B------:R-:W-:Y:S04]  /*1eb10*/  STL.64 [R1+0x25a8], R172 ;  /* 0x0025a8ac01007387 */ /* 0x000fe80000100a00 */
[----:B------:R4:W-:Y:S01]  /*1eb20*/  LDGSTS.E [R238+0x24d80], [R164.64], !P3 ;  /* 0x24d80000a4ee7fae */ /* 0x0009e2000d921848 */
[----:B------:R-:W-:Y:S02]  /*1eb30*/  ISETP.GE.U32.AND P3, PT, R176, 0x7fffff57, PT ;  /* 0x7fffff57b000780c */ /* 0x000fe40003f66070 */
[----:B------:R-:W-:Y:S01]  /*1eb40*/  IADD3 R176, R242, -0x72, RZ ;  /* 0xffffff8ef2b07810 */ /* 0x000fe20007ffe0ff */
[----:B------:R-:W-:Y:S01]  /*1eb50*/  STL.64 [R1+0x25b0], R170 ;  /* 0x0025b0aa01007387 */ /* 0x000fe20000100a00 */
[----:B------:R-:W-:-:S03]  /*1eb60*/  IMAD.WIDE R150, R252, 0x4, R150 ;  /* 0x00000004fc967825 */ /* 0x000fc600078e0296 */
        /* <DEDUP_REMOVED lines=8> */
[----:B------:R-:W-:Y:S01]  /*1ebf0*/  STL.64 [R1+0x25c8], R164 ;  /* 0x0025c8a401007387 */ /* 0x000fe20000100a00 */
[----:B------:R-:W-:-:S03]  /*1ec00*/  IMAD.WIDE R144, R252, 0x4, R144 ;  /* 0x00000004fc907825 */ /* 0x000fc600078e0290 */
[----:B------:R4:W-:Y:S04]  /*1ec10*/  LDGSTS.E [R238+0x25500], [R158.64], !P1 ;  /* 0x255000009eee7fae */ /* 0x0009e8000c921848 */
        /* <DEDUP_REMOVED lines=53> */
[----:B------:R-:W-:-:S03]  /*1ef70*/  ISETP.GE.U32.AND P2, PT, R176, 0x7fffff76, PT ;  /* 0x7fffff76b000780c */ /* 0x000fc60003f46070 */
[----:B------:R-:W-:Y:S01]  /*1ef80*/  STL.64 [R1+0x3a0], R130 ;  /* 0x0003a08201007387 */ /* 0x000fe20000100a00 */
[----:B------:R-:W-:-:S03]  /*1ef90*/  IMAD.WIDE R116, R252, 0x4, R116 ;  /* 0x00000004fc747825 */ /* 0x000fc600078e0274 */
[----:B------:R1:W-:Y:S01]  /*1efa0*/  LDGSTS.E [R238+0x27100], [R130.64], !P1 ;  /* 0x2710000082ee7fae */ /* 0x0003e2000c921848 */
[----:B------:R-:W-:-:S03]  /*1efb0*/  IMAD.WIDE R102, R252, 0x4, R102 ;  /* 0x00000004fc667825 */ /* 0x000fc600078e0266 */
[----:B------:R1:W-:Y:S01]  /*1efc0*/  STL.64 [R1+0x420], R128 ;  /* 0x0004208001007387 */ /* 0x0003e20000100a00 */
[----:B------:R-:W-:-:S03]  /*1efd0*/  LOP3.LUT R239, R239, 0x40, RZ, 0x3c, !PT ;  /* 0x00000040efef7812 */ /* 0x000fc600078e3cff */
[----:B------:R1:W-:Y:S01]  /*1efe0*/  LDGSTS.E [R238+0x27180], [R128.64], !P1 ;  /* 0x2718000080ee7fae */ /* 0x0003e2000c921848 */
[----:B------:R-:W-:-:S03]  /*1eff0*/  ISETP.GE.U32.AND P1, PT, R0, 0x7fffff72, PT ;  /* 0x7fffff720000780c */ /* 0x000fc60003f26070 */
[----:B------:R-:W-:Y:S01]  /*1f000*/  STL.64 [R1+0x2648], R132 ;  /* 0x0026488401007387 */ /* 0x000fe20000100a00 */
[----:B------:R-:W-:Y:S01]  /*1f010*/  IADD3 R0, R242, -0x57, RZ ;  /* 0xffffffa9f2007810 */ /* 0x000fe20007ffe0ff */
[----:B------:R-:W-:Y:S02]  /*1f020*/  IMAD.WIDE R100, R252, 0x4, R100 ;  /* 0x00000004fc647825 */ /* 0x000fe400078e0264 */
[----:B------:R-:W-:Y:S01]  /*1f030*/  STL.64 [R1+0x460], R126 ;  /* 0x0004607e01007387 */ /* 0x000fe20000100a00 */
[----:B-1----:R-:W-:-:S03]  /*1f040*/  IADD3 R128, R242, -0x53, RZ ;  /* 0xffffffadf2807810 */ /* 0x002fc60007ffe0ff */
[----:B------:R1:W-:Y:S01]  /*1f050*/  LDGSTS.E [R238+0x27500], [R126.64], !P4 ;  /* 0x275000007eee7fae */ /* 0x0003e2000e121848 */
[----:B------:R-:W-:-:S03]  /*1f060*/  IMAD.WIDE R94, R252, 0x4, R94 ;  /* 0x00000004fc5e7825 */ /* 0x000fc600078e025e */
[----:B------:R-:W-:Y:S01]  /*1f070*/  STL.64 [R1+0x490], R124 ;  /* 0x0004907c01007387 */ /* 0x000fe20000100a00 */
[----:B------:R-:W-:-:S03]  /*1f080*/  IMAD.WIDE R92, R252, 0x4, R92 ;  /* 0x00000004fc5c7825 */ /* 0x000fc600078e025c */
[----:B------:R1:W-:Y:S01]  /*1f090*/  LDGSTS.E [R238+0x27580], [R124.64], !P4 ;  /* 0x275800007cee7fae */ /* 0x0003e2000e121848 */
[----:B------:R-:W-:-:S03]  /*1f0a0*/  ISETP.GE.U32.AND P4, PT, R128, 0x7fffff6e, PT ;  /* 0x7fffff6e8000780c */ /* 0x000fc60003f86070 */
[----:B------:R-:W-:Y:S04]  /*1f0b0*/  STL.64 [R1+0x4a0], R122 ;  /* 0x0004a07a01007387 */ /* 0x000fe80000100a00 */
[----:B------:R1:W-:Y:S01]  /*1f0c0*/  LDGSTS.E [R238+0x27900], [R122.64], !P0 ;  /* 0x279000007aee7fae */ /* 0x0003e2000c121848 */
[----:B------:R-:W-:-:S03]  /*1f0d0*/  IMAD.WIDE R86, R252, 0x4, R86 ;  /* 0x00000004fc567825 */ /* 0x000fc600078e0256 */
[----:B------:R1:W-:Y:S04]  /*1f0e0*/  STL.64 [R1+0x4b0], R120 ;  /* 0x0004b07801007387 */ /* 0x0003e80000100a00 */
[----:B------:R1:W-:Y:S01]  /*1f0f0*/  LDGSTS.E [R238+0x27980], [R120.64], !P0 ;  /* 0x2798000078ee7fae */ /* 0x0003e2000c121848 */
[----:B------:R-:W-:-:S03]  /*1f100*/  ISETP.GE.U32.AND P0, PT, R0, 0x7fffff6a, PT ;  /* 0x7fffff6a0000780c */ /* 0x000fc60003f06070 */
[----:B------:R-:W-:Y:S01]  /*1f110*/  STL.64 [R1+0x4c0], R118 ;  /* 0x0004c07601007387 */ /* 0x000fe20000100a00 */
[----:B------:R-:W-:-:S03]  /*1f120*/  IADD3 R0, R242, -0x5f, RZ ;  /* 0xffffffa1f2007810 */ /* 0x000fc60007ffe0ff */
[----:B------:R2:W-:Y:S01]  /*1f130*/  LDGSTS.E [R238+0x27d00], [R118.64], !P5 ;  /* 0x27d0000076ee7fae */ /* 0x0005e2000e921848 */
[----:B------:R-:W-:Y:S01]  /*1f140*/  IMAD.WIDE R84, R252, 0x4, R84 ;  /* 0x00000004fc547825 */ /* 0x000fe200078e0254 */
[----:B-1----:R-:W-:Y:S02]  /*1f150*/  IADD3 R120, R242, -0x5b, RZ ;  /* 0xffffffa5f2787810 */ /* 0x002fe40007ffe0ff */
[----:B------:R1:W-:Y:S01]  /*1f160*/  STL.64 [R1+0x4d0], R116 ;  /* 0x0004d07401007387 */ /* 0x0003e20000100a00 */
[----:B------:R-:W-:-:S03]  /*1f170*/  IMAD.WIDE R78, R252, 0x4, R78 ;  /* 0x00000004fc4e7825 */ /* 0x000fc600078e024e */
[----:B------:R1:W-:Y:S01]  /*1f180*/  LDGSTS.E [R238+0x27d80], [R116.64], !P5 ;  /* 0x27d8000074ee7fae */ /* 0x0003e2000e921848 */
[----:B------:R-:W-:-:S03]  /*1f190*/  ISETP.GE.U32.AND P5, PT, R120, 0x7fffff66, PT ;  /* 0x7fffff667800780c */ /* 0x000fc60003fa6070 */
[----:B------:R4:W-:Y:S01]  /*1f1a0*/  LDGSTS.E [R239+0x24200], [R102.64], !P6 ;  /* 0x2420000066ef7fae */ /* 0x0009e2000f121848 */
[----:B------:R-:W-:-:S03]  /*1f1b0*/  IMAD.WIDE R76, R252, 0x4, R76 ;  /* 0x00000004fc4c7825 */ /* 0x000fc600078e024c */
[----:B------:R4:W-:Y:S01]  /*1f1c0*/  LDGSTS.E [R239+0x24280], [R100.64], !P6 ;  /* 0x2428000064ef7fae */ /* 0x0009e2000f121848 */
[----:B-1----:R-:W-:-:S03]  /*1f1d0*/  IADD3 R116, R242, -0x63, RZ ;  /* 0xffffff9df2747810 */ /* 0x002fc60007ffe0ff */
[----:B------:R4:W-:Y:S01]  /*1f1e0*/  LDGSTS.E [R239+0x24600], [R94.64], !P3 ;  /* 0x246000005eef7fae */ /* 0x0009e2000d921848 */
[----:B------:R-:W-:Y:S01]  /*1f1f0*/  ISETP.GE.U32.AND P6, PT, R0, 0x7fffff62, PT ;  /* 0x7fffff620000780c */ /* 0x000fe20003fc6070 */
[----:B------:R-:W-:Y:S02]  /*1f200*/  IMAD.WIDE R70, R252, 0x4, R70 ;  /* 0x00000004fc467825 */ /* 0x000fe400078e0246 */
[----:B------:R4:W-:Y:S01]  /*1f210*/  LDGSTS.E [R239+0x24680], [R92.64], !P3 ;  /* 0x246800005cef7fae */ /* 0x0009e2000d921848 */
[----:B------:R-:W-:Y:S01]  /*1f220*/  ISETP.GE.U32.AND P3, PT, R116, 0x7fffff5e, PT ;  /* 0x7fffff5e7400780c */ /* 0x000fe20003f66070 */
[----:B------:R-:W-:Y:S01]  /*1f230*/  IMAD.WIDE R68, R252, 0x4, R68 ;  /* 0x00000004fc447825 */ /* 0x000fe200078e0244 */
[C---:B------:R-:W-:Y:S01]  /*1f240*/  IADD3 R116, R242.reuse, -0x6b, RZ ;  /* 0xffffff95f2747810 */ /* 0x040fe20007ffe0ff */
[----:B------:R4:W-:Y:S01]  /*1f250*/  LDGSTS.E [R239+0x24a00], [R86.64], !P2 ;  /* 0x24a0000056ef7fae */ /* 0x0009e2000d121848 */
[----:B------:R-:W-:Y:S01]  /*1f260*/  IADD3 R0, R242, -0x67, RZ ;  /* 0xffffff99f2007810 */ /* 0x000fe20007ffe0ff */
[----:B------:R-:W-:-:S02]  /*1f270*/  IMAD.WIDE R62, R252, 0x4, R62 ;  /* 0x00000004fc3e7825 */ /* 0x000fc400078e023e */
[----:B------:R4:W-:Y:S02]  /*1f280*/  LDGSTS.E [R239+0x24a80], [R84.64], !P2 ;  /* 0x24a8000054ef7fae */ /* 0x0009e4000d121848 */
[----:B------:R-:W-:Y:S02]  /*1f290*/  IMAD.WIDE R60, R252, 0x4, R60 ;  /* 0x00000004fc3c7825 */ /* 0x000fe400078e023c */
[----:B------:R4:W-:Y:S01]  /*1f2a0*/  LDGSTS.E [R239+0x24e00], [R78.64], !P1 ;  /* 0x24e000004eef7fae */ /* 0x0009e2000c921848 */
[----:B------:R-:W-:Y:S01]  /*1f2b0*/  ISETP.GE.U32.AND P2, PT, R0, 0x7fffff5a, PT ;  /* 0x7fffff5a0000780c */ /* 0x000fe20003f46070 */
[----:B------:R-:W-:Y:S02]  /*1f2c0*/  IMAD.WIDE R54, R252, 0x4, R54 ;  /* 0x00000004fc367825 */ /* 0x000fe400078e0236 */
[----:B------:R4:W-:Y:S01]  /*1f2d0*/  LDGSTS.E [R239+0x24e80], [R76.64], !P1 ;  /* 0x24e800004cef7fae */ /* 0x0009e2000c921848 */
[----:B------:R-:W-:Y:S01]  /*1f2e0*/  ISETP.GE.U32.AND P1, PT, R116, 0x7fffff56, PT ;  /* 0x7fffff567400780c */ /* 0x000fe20003f26070 */
[----:B------:R-:W-:Y:S01]  /*1f2f0*/  IMAD.WIDE R52, R252, 0x4, R52 ;  /* 0x00000004fc347825 */ /* 0x000fe200078e0234 */
[----:B------:R-:W-:Y:S01]  /*1f300*/  IADD3 R116, R242, -0x73, RZ ;  /* 0xffffff8df2747810 */ /* 0x000fe20007ffe0ff */
[----:B------:R-:W-:Y:S02]  /*1f310*/  STL.64 [R1+0x2650], R102 ;  /* 0x0026506601007387 */ /* 0x000fe40000100a00 */
[----:B------:R-:W-:-:S02]  /*1f320*/  IMAD.WIDE R46, R252, 0x4, R46 ;  /* 0x00000004fc2e7825 */ /* 0x000fc400078e022e */
[----:B------:R4:W-:Y:S02]  /*1f330*/  LDGSTS.E [R239+0x25200], [R70.64], !P4 ;  /* 0x2520000046ef7fae */ /* 0x0009e4000e121848 */
[----:B------:R-:W-:Y:S02]  /*1f340*/  IMAD.WIDE R44, R252, 0x4, R44 ;  /* 0x00000004fc2c7825 */ /* 0x000fe400078e022c */
[----:B------:R-:W-:Y:S04]  /*1f350*/  STL.64 [R1+0x2658], R100 ;  /* 0x0026586401007387 */ /* 0x000fe80000100a00 */
[----:B------:R4:W-:Y:S04]  /*1f360*/  LDGSTS.E [R239+0x25280], [R68.64], !P4 ;  /* 0x2528000044ef7fae */ /* 0x0009e8000e121848 */
[----:B------:R-:W-:Y:S04]  /*1f370*/  STL.64 [R1+0x2660], R94 ;  /* 0x0026605e01007387 */ /* 0x000fe80000100a00 */
[----:B------:R4:W-:Y:S04]  /*1f380*/  LDGSTS.E [R239+0x25600], [R62.64], !P0 ;  /* 0x256000003eef7fae */ /* 0x0009e8000c121848 */
[----:B------:R-:W-:Y:S04]  /*1f390*/  STL.64 [R1+0x2668], R92 ;  /* 0x0026685c01007387 */ /* 0x000fe80000100a00 */
[----:B------:R4:W-:Y:S01]  /*1f3a0*/  LDGSTS.E [R239+0x25680], [R60.64], !P0 ;  /* 0x256800003cef7fae */ /* 0x0009e2000c121848 */
[----:B------:R-:W-:-:S02]  /*1f3b0*/  ISETP.GE.U32.AND P0, PT, R116, 0x7fffff4e, PT ;  /* 0x7fffff4e7400780c */ /* 0x000fc40003f06070 */
        /* <DEDUP_REMOVED lines=8> */
[----:B------:R4:W-:Y:S04]  /*1f440*/  LDGSTS.E [R239+0x25a80], [R52.64], !P5 ;  /* 0x25a8000034ef7fae */ /* 0x0009e8000e921848 */
[----:B------:R-:W-:Y:S04]  /*1f450*/  STL.64 [R1+0x2688], R76 ;  /* 0x0026884c01007387 */ /* 0x000fe80000100a00 */
[----:B------:R4:W-:Y:S04]  /*1f460*/  LDGSTS.E [R239+0x25e00], [R46.64], !P6 ;  /* 0x25e000002eef7fae */ /* 0x0009e8000f121848 */
[----:B------:R-:W-:Y:S04]  /*1f470*/  STL.64 [R1+0x2690], R70 ;  /* 0x0026904601007387 */ /* 0x000fe80000100a00 */
[----:B------:R4:W-:Y:S01]  /*1f480*/  LDGSTS.E [R239+0x25e80], [R44.64], !P6 ;  /* 0x25e800002cef7fae */ /* 0x0009e2000f121848 */
[----:B------:R-:W-:Y:S01]  /*1f490*/  ISETP.GE.U32.AND P6, PT, R116, 0x7fffff46, PT ;  /* 0x7fffff467400780c */ /* 0x000fe20003fc6070 */
[----:B------:R-:W-:-:S02]  /*1f4a0*/  IMAD.WIDE R116, R252, 0x4, R12 ;  /* 0x00000004fc747825 */ /* 0x000fc400078e020c */
[----:B------:R-:W-:Y:S01]  /*1f4b0*/  STL.64 [R1+0x2698], R68 ;  /* 0x0026984401007387 */ /* 0x000fe20000100a00 */
[----:B------:R-:W-:-:S03]  /*1f4c0*/  IADD3 R122, R242, -0x44, RZ ;  /* 0xffffffbcf27a7810 */ /* 0x000fc60007ffe0ff */
[----:B------:R-:W-:Y:S04]  /*1f4d0*/  STL.64 [R1+0x26a0], R62 ;  /* 0x0026a03e01007387 */ /* 0x000fe80000100a00 */
[----:B------:R-:W-:Y:S01]  /*1f4e0*/  STL.64 [R1+0x26a8], R60 ;  /* 0x0026a83c01007387 */ /* 0x000fe20000100a00 */
[----:B--2---:R-:W-:-:S03]  /*1f4f0*/  IMAD.WIDE R118, R252, 0x4, R14 ;  /* 0x00000004fc767825 */ /* 0x004fc600078e020e */
[----:B------:R-:W-:Y:S04]  /*1f500*/  STL.64 [R1+0x26b0], R54 ;  /* 0x0026b03601007387 */ /* 0x000fe80000100a00 */
[----:B------:R4:W-:Y:S01]  /*1f510*/  LDGSTS.E [R239+0x26200], [R38.64], !P3 ;  /* 0x2620000026ef7fae */ /* 0x0009e2000d921848 */
[----:B------:R-:W-:-:S03]  /*1f520*/  IMAD.WIDE R120, R252, 0x4, R16 ;  /* 0x00000004fc787825 */ /* 0x000fc600078e0210 */
[----:B------:R-:W-:Y:S04]  /*1f530*/  STL.64 [R1+0x26b8], R52 ;  /* 0x0026b83401007387 */ /* 0x000fe80000100a00 */
[----:B------:R4:W-:Y:S04]  /*1f540*/  LDGSTS.E [R239+0x26280], [R36.64], !P3 ;  /* 0x2628000024ef7fae */ /* 0x0009e8000d921848 */
[----:B------:R-:W-:Y:S04]  /*1f550*/  STL.64 [R1+0x26c0], R46 ;  /* 0x0026c02e01007387 */ /* 0x000fe80000100a00 */
[----:B------:R4:W-:Y:S01]  /*1f560*/  LDGSTS.E [R239+0x26600], [R30.64], !P2 ;  /* 0x266000001eef7fae */ /* 0x0009e2000d121848 */
[----:B------:R-:W-:-:S03]  /*1f570*/  IMAD.WIDE R124, R252, 0x4, R20 ;  /* 0x00000004fc7c7825 */ /* 0x000fc600078e0214 */
[----:B------:R-:W-:Y:S04]  /*1f580*/  STL.64 [R1+0x26c8], R44 ;  /* 0x0026c82c01007387 */ /* 0x000fe80000100a00 */
[----:B------:R4:W-:Y:S01]  /*1f590*/  LDGSTS.E [R239+0x26680], [R116.64], !P2 ;  /* 0x2668000074ef7fae */ /* 0x0009e2000d121848 */
[----:B------:R-:W-:Y:S01]  /*1f5a0*/  ISETP.GE.U32.AND P2, PT, R122, 0x7fffff7d, PT ;  /* 0x7fffff7d7a00780c */ /* 0x000fe20003f46070 */
[C---:B---3--:R-:W-:Y:S02]  /*1f5b0*/  IMAD.WIDE R122, R252.reuse, 0x4, R18 ;  /* 0x00000004fc7a7825 */ /* 0x048fe400078e0212 */
[----:B------:R-:W-:Y:S02]  /*1f5c0*/  STL.64 [R1+0x26d0], R38 ;  /* 0x0026d02601007387 */ /* 0x000fe40000100a00 */
[----:B------:R-:W-:-:S02]  /*1f5d0*/  IMAD.WIDE R126, R252, 0x4, R22 ;  /* 0x00000004fc7e7825 */ /* 0x000fc400078e0216 */
[----:B------:R-:W-:Y:S02]  /*1f5e0*/  STL.64 [R1+0x26d8], R36 ;  /* 0x0026d82401007387 */ /* 0x000fe40000100a00 */
[C---:B------:R-:W-:Y:S02]  /*1f5f0*/  IMAD.WIDE R128, R252.reuse, 0x4, R24 ;  /* 0x00000004fc807825 */ /* 0x040fe400078e0218 */
[----:B------:R-:W-:Y:S02]  /*1f600*/  STL.64 [R1+0x26e0], R30 ;  /* 0x0026e01e01007387 */ /* 0x000fe40000100a00 */
[C---:B------:R-:W-:Y:S02]  /*1f610*/  IMAD.WIDE R130, R252.reuse, 0x4, R98 ;  /* 0x00000004fc827825 */ /* 0x040fe400078e0262 */
        /* <DEDUP_REMOVED lines=45> */
[----:B------:R-:W-:Y:S02]  /*1f8f0*/  IMAD.WIDE R32, R252, 0x4, R32 ;  /* 0x00000004fc207825 */ /* 0x000fe400078e0220 */
[----:B------:R-:W-:Y:S04]  /*1f900*/  STL.64 [R1+0x27a0], R58 ;  /* 0x0027a03a01007387 */ /* 0x000fe80000100a00 */
[----:B------:R-:W-:Y:S04]  /*1f910*/  STL.64 [R1+0x27a8], R56 ;  /* 0x0027a83801007387 */ /* 0x000fe80000100a00 */
[----:B------:R-:W-:Y:S04]  /*1f920*/  STL.64 [R1+0x27b0], R50 ;  /* 0x0027b03201007387 */ /* 0x000fe80000100a00 */
[----:B------:R-:W-:Y:S04]  /*1f930*/  STL.64 [R1+0x27b8], R48 ;  /* 0x0027b83001007387 */ /* 0x000fe80000100a00 */
[----:B------:R-:W-:Y:S04]  /*1f940*/  STL.64 [R1+0x27c0], R42 ;  /* 0x0027c02a01007387 */ /* 0x000fe80000100a00 */
[----:B------:R-:W-:Y:S04]  /*1f950*/  STL.64 [R1+0x27c8], R40 ;  /* 0x0027c82801007387 */ /* 0x000fe80000100a00 */
[----:B------:R-:W-:Y:S01]  /*1f960*/  STL.64 [R1+0x27d0], R34 ;  /* 0x0027d02201007387 */ /* 0x000fe20000100a00 */
[----:B------:R-:W-:-:S03]  /*1f970*/  IADD3 R0, R242, -0x6f, RZ ;  /* 0xffffff91f2007810 */ /* 0x000fc60007ffe0ff */
[----:B------:R-:W-:Y:S04]  /*1f980*/  STL.64 [R1+0x27d8], R32 ;  /* 0x0027d82001007387 */ /* 0x000fe80000100a00 */
[----:B------:R-:W2:Y:S04]  /*1f990*/  LDL.LU.64 R206, [R1+0xc30] ;  /* 0x000c300001ce7983 */ /* 0x000ea80000300a00 */
[----:B------:R-:W3:Y:S01]  /*1f9a0*/  LDL.LU.64 R202, [R1+0xc28] ;  /* 0x000c280001ca7983 */ /* 0x000ee20000300a00 */
[----:B------:R-:W-:-:S03]  /*1f9b0*/  ISETP.GE.U32.AND P4, PT, R0, 0x7fffff52, PT ;  /* 0x7fffff520000780c */ /* 0x000fc60003f86070 */
[----:B------:R-:W2:Y:S01]  /*1f9c0*/  LDL.LU.64 R208, [R1+0xc38] ;  /* 0x000c380001d07983 */ /* 0x000ea20000300a00 */
[----:B------:R-:W-:-:S03]  /*1f9d0*/  IADD3 R0, R242, -0x77, RZ ;  /* 0xffffff89f2007810 */ /* 0x000fc60007ffe0ff */
[----:B------:R-:W2:Y:S04]  /*1f9e0*/  LDL.LU.64 R212, [R1+0x8a0] ;  /* 0x0008a00001d47983 */ /* 0x000ea80000300a00 */
[----:B------:R-:W2:Y:S01]  /*1f9f0*/  LDL.LU.64 R214, [R1+0xc40] ;  /* 0x000c400001d67983 */ /* 0x000ea20000300a00 */
[----:B------:R-:W-:Y:S02]  /*1fa00*/  ISETP.GE.U32.AND P5, PT, R0, 0x7fffff4a, PT ;  /* 0x7fffff4a0000780c */ /* 0x000fe40003fa6070 */
[----:B------:R-:W-:Y:S01]  /*1fa10*/  IADD3 R0, R242, -0x7f, RZ ;  /* 0xffffff81f2007810 */ /* 0x000fe20007ffe0ff */
[----:B------:R-:W2:Y:S04]  /*1fa20*/  LDL.LU.64 R216, [R1+0x898] ;  /* 0x0008980001d87983 */ /* 0x000ea80000300a00 */
[----:B------:R-:W2:Y:S01]  /*1fa30*/  LDL.LU.64 R230, [R1+0xc50] ;  /* 0x000c500001e67983 */ /* 0x000ea20000300a00 */
[----:B------:R-:W-:-:S02]  /*1fa40*/  ISETP.GE.U32.AND P3, PT, R0, 0x7fffff42, PT ;  /* 0x7fffff420000780c */ /* 0x000fc40003f66070 */
[C---:B------:R-:W-:Y:S01]  /*1fa50*/  IADD3 R0, R242.reuse, -0x48, RZ ;  /* 0xffffffb8f2007810 */ /* 0x040fe20007ffe0ff */
[----:B------:R-:W2:Y:S01]  /*1fa60*/  LDL.LU.64 R218, [R1+0x890] ;  /* 0x0008900001da7983 */ /* 0x000ea20000300a00 */
[----:B------:R-:W-:-:S03]  /*1fa70*/  IADD3 R12, R242, -0x4c, RZ ;  /* 0xffffffb4f20c7810 */ /* 0x000fc60007ffe0ff */
[----:B------:R4:W-:Y:S04]  /*1fa80*/  LDGSTS.E [R239+0x26a00], [R118.64], !P1 ;  /* 0x26a0000076ef7fae */ /* 0x0009e8000c921848 */
[----:B------:R4:W-:Y:S01]  /*1fa90*/  LDGSTS.E [R239+0x26a80], [R120.64], !P1 ;  /* 0x26a8000078ef7fae */ /* 0x0009e2000c921848 */
[----:B------:R-:W-:Y:S02]  /*1faa0*/  ISETP.GE.U32.AND P1, PT, R0, 0x7fffff79, PT ;  /* 0x7fffff790000780c */ /* 0x000fe40003f26070 */
[----:B------:R-:W-:Y:S01]  /*1fab0*/  IADD3 R0, R242, -0x50, RZ ;  /* 0xffffffb0f2007810 */ /* 0x000fe20007ffe0ff */
[----:B------:R4:W-:Y:S04]  /*1fac0*/  LDGSTS.E [R239+0x26e00], [R122.64], !P4 ;  /* 0x26e000007aef7fae */ /* 0x0009e8000e121848 */
[----:B------:R4:W-:Y:S01]  /*1fad0*/  LDGSTS.E [R239+0x26e80], [R124.64], !P4 ;  /* 0x26e800007cef7fae */ /* 0x0009e2000e121848 */
[----:B------:R-:W-:-:S03]  /*1fae0*/  ISETP.GE.U32.AND P4, PT, R12, 0x7fffff75, PT ;  /* 0x7fffff750c00780c */ /* 0x000fc60003f86070 */
[----:B------:R4:W-:Y:S01]  /*1faf0*/  LDGSTS.E [R239+0x27200], [R126.64], !P0 ;  /* 0x272000007eef7fae */ /* 0x0009e2000c121848 */
[----:B------:R-:W-:-:S03]  /*1fb00*/  IADD3 R12, R242, -0x54, RZ ;  /* 0xffffffacf20c7810 */ /* 0x000fc60007ffe0ff */
[----:B------:R4:W-:Y:S01]  /*1fb10*/  LDGSTS.E [R239+0x27280], [R128.64], !P0 ;  /* 0x2728000080ef7fae */ /* 0x0009e2000c121848 */
[----:B------:R-:W-:Y:S02]  /*1fb20*/  ISETP.GE.U32.AND P0, PT, R0, 0x7fffff71, PT ;  /* 0x7fffff710000780c */ /* 0x000fe40003f06070 */
[----:B------:R-:W-:Y:S01]  /*1fb30*/  IADD3 R0, R242, -0x58, RZ ;  /* 0xffffffa8f2007810 */ /* 0x000fe20007ffe0ff */
[----:B------:R-:W2:Y:S01]  /*1fb40*/  LDL.LU.64 R234, [R1+0xc58] ;  /* 0x000c580001ea7983 */ /* 0x000ea20000300a00 */
[----:B------:R-:W-:-:S03]  /*1fb50*/  LOP3.LUT R240, R241, 0x60, RZ, 0x3c, !PT ;  /* 0x00000060f1f07812 */ /* 0x000fc600078e3cff */
        /* <DEDUP_REMOVED lines=8> */
[----:B------:R-:W2:Y:S04]  /*1fbe0*/  LDL.LU.64 R220, [R1+0x888] ;  /* 0x0008880001dc7983 */ /* 0x000ea80000300a00 */
[----:B------:R4:W-:Y:S04]  /*1fbf0*/  LDGSTS.E [R239+0x27e00], [R110.64], !P3 ;  /* 0x27e000006eef7fae */ /* 0x0009e8000d921848 */
[----:B------:R4:W-:Y:S01]  /*1fc00*/  LDGSTS.E [R239+0x27e80], [R112.64], !P3 ;  /* 0x27e8000070ef7fae */ /* 0x0009e2000d921848 */
[----:B------:R-:W-:-:S03]  /*1fc10*/  ISETP.GE.U32.AND P3, PT, R12, 0x7fffff65, PT ;  /* 0x7fffff650c00780c */ /* 0x000fc60003f66070 */
[----:B------:R-:W2:Y:S04]  /*1fc20*/  LDL.LU.64 R222, [R1+0xc70] ;  /* 0x000c700001de7983 */ /* 0x000ea80000300a00 */
[----:B------:R1:W-:Y:S04]  /*1fc30*/  LDGSTS.E [R240+0x24300], [R98.64], !P2 ;  /* 0x2430000062f07fae */ /* 0x0003e8000d121848 */
[----:B------:R-:W2:Y:S04]  /*1fc40*/  LDL.LU.64 R232, [R1+0x880] ;  /* 0x0008800001e87983 */ /* 0x000ea80000300a00 */
[----:B------:R1:W-:Y:S01]  /*1fc50*/  LDGSTS.E [R240+0x24380], [R96.64], !P2 ;  /* 0x2438000060f07fae */ /* 0x0003e2000d121848 */
[----:B------:R-:W-:-:S02]  /*1fc60*/  ISETP.GE.U32.AND P2, PT, R0, 0x7fffff61, PT ;  /* 0x7fffff610000780c */ /* 0x000fc40003f46070 */
[C---:B------:R-:W-:Y:S01]  /*1fc70*/  IADD3 R0, R242.reuse, -0x68, RZ ;  /* 0xffffff98f2007810 */ /* 0x040fe20007ffe0ff */
[----:B------:R1:W-:Y:S04]  /*1fc80*/  LDGSTS.E [R240+0x24700], [R90.64], !P1 ;  /* 0x247000005af07fae */ /* 0x0003e8000c921848 */
[----:B------:R1:W-:Y:S01]  /*1fc90*/  LDGSTS.E [R240+0x24780], [R88.64], !P1 ;  /* 0x2478000058f07fae */ /* 0x0003e2000c921848 */
[----:B------:R-:W-:-:S03]  /*1fca0*/  IADD3 R12, R242, -0x64, RZ ;  /* 0xffffff9cf20c7810 */ /* 0x000fc60007ffe0ff */
[----:B------:R1:W-:Y:S04]  /*1fcb0*/  LDGSTS.E [R240+0x24b00], [R82.64], !P4 ;  /* 0x24b0000052f07fae */ /* 0x0003e8000e121848 */
[----:B------:R-:W2:Y:S04]  /*1fcc0*/  LDL.LU.64 R236, [R1+0xc78] ;  /* 0x000c780001ec7983 */ /* 0x000ea80000300a00 */
[----:B------:R1:W-:Y:S01]  /*1fcd0*/  LDGSTS.E [R240+0x24b80], [R80.64], !P4 ;  /* 0x24b8000050f07fae */ /* 0x0003e2000e121848 */
[----:B------:R-:W-:Y:S02]  /*1fce0*/  ISETP.GE.U32.AND P4, PT, R0, 0x7fffff59, PT ;  /* 0x7fffff590000780c */ /* 0x000fe40003f86070 */
[----:B------:R-:W-:Y:S01]  /*1fcf0*/  IADD3 R0, R242, -0x70, RZ ;  /* 0xffffff90f2007810 */ /* 0x000fe20007ffe0ff */
[----:B------:R1:W-:Y:S01]  /*1fd00*/  LDGSTS.E [R240+0x24f00], [R74.64], !P0 ;  /* 0x24f000004af07fae */ /* 0x0003e2000c121848 */
[----:B------:R-:W-:-:S03]  /*1fd10*/  ISETP.GE.U32.AND P1, PT, R12, 0x7fffff5d, PT ;  /* 0x7fffff5d0c00780c */ /* 0x000fc60003f26070 */
[----:B------:R1:W-:Y:S01]  /*1fd20*/  LDGSTS.E [R240+0x24f80], [R72.64], !P0 ;  /* 0x24f8000048f07fae */ /* 0x0003e2000c121848 */
[----:B------:R-:W-:-:S03]  /*1fd30*/  IADD3 R12, R242, -0x6c, RZ ;  /* 0xffffff94f20c7810 */ /* 0x000fc60007ffe0ff */
[----:B------:R1:W-:Y:S04]  /*1fd40*/  LDGSTS.E [R240+0x25300], [R66.64], !P5 ;  /* 0x2530000042f07fae */ /* 0x0003e8000e921848 */
        /* <DEDUP_REMOVED lines=9> */
[----:B------:R-:W-:-:S03]  /*1fde0*/  ISETP.GE.U32.AND P3, PT, R0, 0x7fffff49, PT ;  /* 0x7fffff490000780c */ /* 0x000fc60003f66070 */
[----:B------:R-:W2:Y:S01]  /*1fdf0*/  LDL.LU.64 R210, [R1+0x878] ;  /* 0x0008780001d27983 */ /* 0x000ea20000300a00 */
[C---:B------:R-:W-:Y:S02]  /*1fe00*/  IADD3 R0, R242.reuse, -0x7c, RZ ;  /* 0xffffff84f2007810 */ /* 0x040fe40007ffe0ff */
[----:B------:R-:W-:Y:S01]  /*1fe10*/  IADD3 R242, R242, -0x40, RZ ;  /* 0xffffffc0f2f27810 */ /* 0x000fe20007ffe0ff */
[----:B------:R-:W2:Y:S04]  /*1fe20*/  LDL.LU.64 R226, [R1+0xc90] ;  /* 0x000c900001e27983 */ /* 0x000ea80000300a00 */
[----:B------:R1:W-:Y:S04]  /*1fe30*/  LDGSTS.E [R240+0x25f00], [R42.64], !P2 ;  /* 0x25f000002af07fae */ /* 0x0003e8000d121848 */
[----:B------:R-:W2:Y:S04]  /*1fe40*/  LDL.LU.64 R228, [R1+0x870] ;  /* 0x0008700001e47983 */ /* 0x000ea80000300a00 */
[----:B------:R1:W-:Y:S01]  /*1fe50*/  LDGSTS.E [R240+0x25f80], [R40.64], !P2 ;  /* 0x25f8000028f07fae */ /* 0x0003e2000d121848 */
[----:B------:R-:W-:-:S03]  /*1fe60*/  ISETP.GE.AND P2, PT, R243, R242, PT ;  /* 0x000000f2f300720c */ /* 0x000fc60003f46270 */
[----:B----4-:R-:W4:Y:S01]  /*1fe70*/  LDL.LU.64 R238, [R1+0xc20] ;  /* 0x000c200001ee7983 */ /* 0x010f220000300a00 */
[----:B------:R-:W-:-:S03]  /*1fe80*/  LOP3.LUT R243, R243, 0x20, RZ, 0xfc, !PT ;  /* 0x00000020f3f37812 */ /* 0x000fc600078efcff */
[----:B------:R1:W-:Y:S04]  /*1fe90*/  LDGSTS.E [R240+0x26300], [R34.64], !P1 ;  /* 0x2630000022f07fae */ /* 0x0003e8000c921848 */
[----:B------:R1:W-:Y:S01]  /*1fea0*/  LDGSTS.E [R240+0x26380], [R32.64], !P1 ;  /* 0x2638000020f07fae */ /* 0x0003e2000c921848 */
[----:B------:R-:W-:Y:S02]  /*1feb0*/  ISETP.GE.AND P1, PT, R243, R242, PT ;  /* 0x000000f2f300720c */ /* 0x000fe40003f26270 */
[----:B------:R-:W-:-:S04]  /*1fec0*/  MOV R243, 0x3f ;  /* 0x0000003f00f37802 */ /* 0x000fc80000000f00 */
[----:B------:R-:W-:Y:S02]  /*1fed0*/  IADD3 R243, R243, c[0x0][0x180], RZ ;  /* 0x00006000f3f37a10 */ /* 0x000fe40007ffe0ff */
[----:B------:R-:W-:Y:S02]  /*1fee0*/  ISETP.GE.U32.AND P6, PT, R12, 0x7fffff4d, PT ;  /* 0x7fffff4d0c00780c */ /* 0x000fe40003fc6070 */
[----:B------:R-:W-:Y:S02]  /*1fef0*/  SEL R12, RZ, 0x4, P1 ;  /* 0x00000004ff0c7807 */ /* 0x000fe40000800000 */
[----:B------:R-:W-:Y:S02]  /*1ff00*/  ISETP.GT.AND P1, PT, R243, 0x7f, PT ;  /* 0x0000007ff300780c */ /* 0x000fe40003f24270 */
[----:B------:R-:W4:Y:S01]  /*1ff10*/  LDL.LU.64 R242, [R1+0x868] ;  /* 0x0008680001f27983 */ /* 0x000f220000300a00 */
[----:B------:R-:W-:Y:S02]  /*1ff20*/  ULDC UR4, c[0x0][0x18c] ;  /* 0x0000630000047ab9 */ /* 0x000fe40000000800 */
[----:B------:R-:W-:Y:S01]  /*1ff30*/  USHF.L.U32 UR4, UR4, 0x6, URZ ;  /* 0x0000000604047899 */ /* 0x000fe2000800063f */
[----:B------:R-:W-:Y:S01]  /*1ff40*/  SEL R13, RZ, 0x4, P2 ;  /* 0x00000004ff0d7807 */ /* 0x000fe20001000000 */
[----:B------:R-:W-:Y:S01]  /*1ff50*/  IMAD.WIDE R28, R252, 0x4, R28 ;  /* 0x00000004fc1c7825 */ /* 0x000fe200078e021c */
[----:B------:R-:W-:-:S03]  /*1ff60*/  ISETP.GE.U32.AND P2, PT, R0, 0x7fffff45, PT ;  /* 0x7fffff450000780c */ /* 0x000fc60003f46070 */
[----:B------:R-:W-:Y:S02]  /*1ff70*/  IMAD.U32 R0, RZ, RZ, UR4 ;  /* 0x00000004ff007e24 */ /* 0x000fe4000f8e00ff */
[----:B------:R-:W-:Y:S01]  /*1ff80*/  IMAD.WIDE R26, R252, 0x4, R26 ;  /* 0x00000004fc1a7825 */ /* 0x000fe200078e021a */
[----:B------:R-:W-:Y:S01]  /*1ff90*/  SEL R13, R13, RZ, P1 ;  /* 0x000000ff0d0d7207 */ /* 0x000fe20000800000 */
[----:B------:R1:W-:Y:S01]  /*1ffa0*/  LDGSTS.E [R240+0x26700], [R28.64], !P4 ;  /* 0x267000001cf07fae */ /* 0x0003e2000e121848 */
[----:B------:R-:W-:-:S03]  /*1ffb0*/  SEL R12, R12, RZ, P1 ;  /* 0x000000ff0c0c7207 */ /* 0x000fc60000800000 */
[----:B------:R1:W-:Y:S01]  /*1ffc0*/  LDGSTS.E [R240+0x26780], [R26.64], !P4 ;  /* 0x267800001af07fae */ /* 0x0003e2000e121848 */
[----:B------:R-:W-:Y:S02]  /*1ffd0*/  ISETP.NE.U32.AND P4, PT, R13, RZ, PT ;  /* 0x000000ff0d00720c */ /* 0x000fe40003f85070 */
[----:B------:R-:W-:Y:S01]  /*1ffe0*/  ISETP.NE.U32.AND P1, PT, R12, RZ, PT ;  /* 0x000000ff0c00720c */ /* 0x000fe20003f25070 */
[----:B------:R-:W-:Y:S04]  /*1fff0*/  STL.64 [R1+0x27e0], R28 ;  /* 0x0027e01c01007387 */ /* 0x000fe80000100a00 */
[----:B------:R-:W-:Y:S01]  /*20000*/  STL.64 [R1+0x27e8], R26 ;  /* 0x0027e81a01007387 */ /* 0x000fe20000100a00 */
[----:B---3--:R-:W-:-:S04]  /*20010*/  IMAD.WIDE R14, R0, 0x4, R202 ;  /* 0x00000004000e7825 */ /* 0x008fc800078e02ca */
[C---:B--2---:R-:W-:Y:S01]  /*20020*/  IMAD.WIDE R16, R0.reuse, 0x4, R208 ;  /* 0x0000000400107825 */ /* 0x044fe200078e02d0 */
[----:B------:R2:W-:Y:S03]  /*20030*/  STL.64 [R1+0xc28], R14 ;  /* 0x000c280e01007387 */ /* 0x0005e60000100a00 */
[C---:B------:R-:W-:Y:S01]  /*20040*/  IMAD.WIDE R12, R0.reuse, 0x4, R212 ;  /* 0x00000004000c7825 */ /* 0x040fe200078e02d4 */
[----:B------:R-:W-:Y:S04]  /*20050*/  STL.64 [R1+0xc30], R16 ;  /* 0x000c301001007387 */ /* 0x000fe80000100a00 */
[----:B------:R-:W3:Y:S01]  /*20060*/  LDL.LU.64 R212, [R1+0xc18] ;  /* 0x000c180001d47983 */ /* 0x000ee20000300a00 */
[----:B--2---:R-:W-:-:S03]  /*20070*/  IMAD.WIDE R14, R0, 0x4, R214 ;  /* 0x00000004000e7825 */ /* 0x004fc600078e02d6 */
[----:B------:R2:W-:Y:S04]  /*20080*/  STL.64 [R1+0xc38], R12 ;  /* 0x000c380c01007387 */ /* 0x0005e80000100a00 */
[----:B------:R1:W-:Y:S01]  /*20090*/  STL.64 [R1+0xc40], R14 ;  /* 0x000c400e01007387 */ /* 0x0003e20000100a00 */
[----:B--2---:R-:W-:-:S04]  /*200a0*/  IMAD.WIDE R12, R0, 0x4, R216 ;  /* 0x00000004000c7825 */ /* 0x004fc800078e02d8 */
[C---:B-1----:R-:W-:Y:S02]  /*200b0*/  IMAD.WIDE R14, R0.reuse, 0x4, R230 ;  /* 0x00000004000e7825 */ /* 0x042fe400078e02e6 */
[----:B------:R-:W2:Y:S04]  /*200c0*/  LDL.LU.64 R230, [R1+0x860] ;  /* 0x0008600001e67983 */ /* 0x000ea80000300a00 */
[----:B------:R1:W-:Y:S04]  /*200d0*/  STL.64 [R1+0xc48], R12 ;  /* 0x000c480c01007387 */ /* 0x0003e80000100a00 */
[----:B------:R-:W-:Y:S04]  /*200e0*/  STL.64 [R1+0xc50], R14 ;  /* 0x000c500e01007387 */ /* 0x000fe80000100a00 */
[----:B------:R-:W2:Y:S01]  /*200f0*/  LDL.LU.64 R214, [R1+0xc10] ;  /* 0x000c100001d67983 */ /* 0x000ea20000300a00 */
[----:B-1----:R-:W-:-:S03]  /*20100*/  IMAD.WIDE R12, R0, 0x4, R218 ;  /* 0x00000004000c7825 */ /* 0x002fc600078e02da */
[----:B------:R-:W2:Y:S04]  /*20110*/  LDL.LU.64 R216, [R1+0x858] ;  /* 0x0008580001d87983 */ /* 0x000ea80000300a00 */
[----:B------:R1:W-:Y:S04]  /*20120*/  STL.64 [R1+0xc60], R12 ;  /* 0x000c600c01007387 */ /* 0x0003e80000100a00 */
[----:B------:R-:W2:Y:S01]  /*20130*/  LDL.LU.64 R218, [R1+0xc08] ;  /* 0x000c080001da7983 */ /* 0x000ea20000300a00 */
[----:B-1----:R-:W-:-:S03]  /*20140*/  IMAD.WIDE R12, R0, 0x4, R234 ;  /* 0x00000004000c7825 */ /* 0x002fc600078e02ea */
[----:B------:R-:W2:Y:S01]  /*20150*/  LDL.LU.64 R234, [R1+0x850] ;  /* 0x0008500001ea7983 */ /* 0x000ea20000300a00 */
[----:B------:R-:W-:-:S03]  /*20160*/  IMAD.WIDE R16, R0, 0x4, R220 ;  /* 0x0000000400107825 */ /* 0x000fc600078e02dc */
[----:B------:R1:W-:Y:S04]  /*20170*/  STL.64 [R1+0xc58], R12 ;  /* 0x000c580c01007387 */ /* 0x0003e80000100a00 */
[----:B------:R-:W-:Y:S04]  /*20180*/  STL.64 [R1+0xc68], R16 ;  /* 0x000c681001007387 */ /* 0x000fe80000100a00 */
[----:B------:R-:W2:Y:S01]  /*20190*/  LDL.LU.64 R220, [R1+0xc00] ;  /* 0x000c000001dc7983 */ /* 0x000ea20000300a00 */
[----:B-1----:R-:W-:-:S04]  /*201a0*/  IMAD.WIDE R12, R0, 0x4, R222 ;  /* 0x00000004000c7825 */ /* 0x002fc800078e02de */
[C---:B------:R-:W-:Y:S01]  /*201b0*/  IMAD.WIDE R14, R0.reuse, 0x4, R232 ;  /* 0x00000004000e7825 */ /* 0x040fe200078e02e8 */
[----:B------:R1:W-:Y:S04]  /*201c0*/  STL.64 [R1+0xc70], R12 ;  /* 0x000c700c01007387 */ /* 0x0003e80000100a00 */
[----:B------:R-:W-:Y:S04]  /*201d0*/  STL.64 [R1+0xc80], R14 ;  /* 0x000c800e01007387 */ /* 0x000fe80000100a00 */
[----:B------:R-:W2:Y:S04]  /*201e0*/  LDL.LU.64 R222, [R1+0x848] ;  /* 0x0008480001de7983 */ /* 0x000ea80000300a00 */
[----:B------:R-:W2:Y:S01]  /*201f0*/  LDL.LU.64 R232, [R1+0xbf8] ;  /* 0x000bf80001e87983 */ /* 0x000ea20000300a00 */
[----:B-1----:R-:W-:-:S05]  /*20200*/  IMAD.WIDE R12, R0, 0x4, R236 ;  /* 0x00000004000c7825 */ /* 0x002fca00078e02ec */
[----:B------:R1:W-:Y:S04]  /*20210*/  STL.64 [R1+0xc78], R12 ;  /* 0x000c780c01007387 */ /* 0x0003e80000100a00 */
[----:B------:R-:W2:Y:S01]  /*20220*/  LDL.LU.64 R236, [R1+0x840] ;  /* 0x0008400001ec7983 */ /* 0x000ea20000300a00 */
[----:B-1----:R-:W-:-:S04]  /*20230*/  IMAD.WIDE R12, R0, 0x4, R210 ;  /* 0x00000004000c7825 */ /* 0x002fc800078e02d2 */
[C---:B------:R-:W-:Y:S01]  /*20240*/  IMAD.WIDE R78, R0.reuse, 0x4, R226 ;  /* 0x00000004004e7825 */ /* 0x040fe200078e02e2 */
[----:B------:R1:W-:Y:S04]  /*20250*/  STL.64 [R1+0xc88], R12 ;  /* 0x000c880c01007387 */ /* 0x0003e80000100a00 */
[----:B------:R-:W2:Y:S04]  /*20260*/  LDL.LU.64 R226, [R1+0xbf0] ;  /* 0x000bf00001e27983 */ /* 0x000ea80000300a00 */
[----:B------:R-:W2:Y:S01]  /*20270*/  LDL.LU.64 R208, [R1+0x838] ;  /* 0x0008380001d07983 */ /* 0x000ea20000300a00 */
[----:B----4-:R-:W-:-:S05]  /*20280*/  IMAD.WIDE R14, R0, 0x4, R238 ;  /* 0x00000004000e7825 */ /* 0x010fca00078e02ee */
[----:B------:R-:W-:Y:S04]  /*20290*/  STL.64 [R1+0xc20], R14 ;  /* 0x000c200e01007387 */ /* 0x000fe80000100a00 */
[----:B------:R-:W4:Y:S01]  /*202a0*/  LDL.LU.64 R238, [R1+0xbe8] ;  /* 0x000be80001ee7983 */ /* 0x000f220000300a00 */
[----:B------:R-:W-:-:S04]  /*202b0*/  IMAD.WIDE R84, R0, 0x4, R228 ;  /* 0x0000000400547825 */ /* 0x000fc800078e02e4 */
[----:B-1----:R-:W-:-:S05]  /*202c0*/  IMAD.WIDE R12, R0, 0x4, R242 ;  /* 0x00000004000c7825 */ /* 0x002fca00078e02f2 */
[----:B------:R3:W-:Y:S04]  /*202d0*/  STL.64 [R1+0xca0], R12 ;  /* 0x000ca00c01007387 */ /* 0x0007e80000100a00 */
[----:B------:R-:W4:Y:S04]  /*202e0*/  LDL.LU.64 R210, [R1+0x830] ;  /* 0x0008300001d27983 */ /* 0x000f280000300a00 */
[----:B------:R-:W4:Y:S04]  /*202f0*/  LDL.LU.64 R228, [R1+0xbe0] ;  /* 0x000be00001e47983 */ /* 0x000f280000300a00 */
[----:B------:R-:W4:Y:S04]  /*20300*/  LDL.LU.64 R242, [R1+0x828] ;  /* 0x0008280001f27983 */ /* 0x000f280000300a00 */
[----:B------:R-:W-:Y:S04]  /*20310*/  STL.64 [R1+0xc90], R78 ;  /* 0x000c904e01007387 */ /* 0x000fe80000100a00 */
[----:B------:R-:W-:Y:S04]  /*20320*/  STL.64 [R1+0x27f0], R78 ;  /* 0x0027f04e01007387 */ /* 0x000fe80000100a00 */
[----:B------:R-:W-:Y:S04]  /*20330*/  STL.64 [R1+0xc98], R84 ;  /* 0x000c985401007387 */ /* 0x000fe80000100a00 */
[----:B------:R-:W-:Y:S01]  /*20340*/  STL.64 [R1+0x27f8], R84 ;  /* 0x0027f85401007387 */ /* 0x000fe20000100a00 */
[----:B---3--:R-:W-:-:S05]  /*20350*/  IMAD.WIDE R12, R0, 0x4, R212 ;  /* 0x00000004000c7825 */ /* 0x008fca00078e02d4 */
[----:B------:R2:W-:Y:S02]  /*20360*/  STL.64 [R1+0xc18], R12 ;  /* 0x000c180c01007387 */ /* 0x0005e40000100a00 */
[C---:B--2---:R-:W-:Y:S02]  /*20370*/  IMAD.WIDE R12, R0.reuse, 0x4, R230 ;  /* 0x00000004000c7825 */ /* 0x044fe400078e02e6 */
[----:B------:R-:W2:Y:S04]  /*20380*/  LDL.LU.64 R230, [R1+0xbd8] ;  /* 0x000bd80001e67983 */ /* 0x000ea80000300a00 */
[----:B------:R1:W-:Y:S01]  /*20390*/  STL.64 [R1+0xca8], R12 ;  /* 0x000ca80c01007387 */ /* 0x0003e20000100a00 */
[----:B------:R-:W-:-:S04]  /*203a0*/  IMAD.WIDE R16, R0, 0x4, R214 ;  /* 0x0000000400107825 */ /* 0x000fc800078e02d6 */
[C---:B-1----:R-:W-:Y:S01]  /*203b0*/  IMAD.WIDE R12, R0.reuse, 0x4, R216 ;  /* 0x00000004000c7825 */ /* 0x042fe200078e02d8 */
[----:B------:R-:W-:Y:S04]  /*203c0*/  STL.64 [R1+0xc10], R16 ;  /* 0x000c101001007387 */ /* 0x000fe80000100a00 */
[----:B------:R-:W3:Y:S01]  /*203d0*/  LDL.LU.64 R212, [R1+0x820] ;  /* 0x0008200001d47983 */ /* 0x000ee20000300a00 */
[----:B------:R-:W-:-:S03]  /*203e0*/  IMAD.WIDE R14, R0, 0x4, R218 ;  /* 0x00000004000e7825 */ /* 0x000fc600078e02da */
[----:B------:R1:W-:Y:S04]  /*203f0*/  STL.64 [R1+0xcb0], R12 ;  /* 0x000cb00c01007387 */ /* 0x0003e80000100a00 */
[----:B------:R-:W-:Y:S04]  /*20400*/  STL.64 [R1+0xc08], R14 ;  /* 0x000c080e01007387 */ /* 0x000fe80000100a00 */
[----:B------:R-:W3:Y:S01]  /*20410*/  LDL.LU.64 R214, [R1+0xbd0] ;  /* 0x000bd00001d67983 */ /* 0x000ee20000300a00 */
[----:B-1----:R-:W-:-:S03]  /*20420*/  IMAD.WIDE R12, R0, 0x4, R234 ;  /* 0x00000004000c7825 */ /* 0x002fc600078e02ea */
[----:B------:R-:W3:Y:S04]  /*20430*/  LDL.LU.64 R216, [R1+0x818] ;  /* 0x0008180001d87983 */ /* 0x000ee80000300a00 */
[----:B------:R1:W-:Y:S04]  /*20440*/  STL.64 [R1+0xcb8], R12 ;  /* 0x000cb80c01007387 */ /* 0x0003e80000100a00 */
[----:B------:R-:W3:Y:S04]  /*20450*/  LDL.LU.64 R234, [R1+0xbc8] ;  /* 0x000bc80001ea7983 */ /* 0x000ee80000300a00 */
[----:B------:R-:W3:Y:S01]  /*20460*/  LDL.LU.64 R218, [R1+0x810] ;  /* 0x0008100001da7983 */ /* 0x000ee20000300a00 */
[----:B-1----:R-:W-:-:S05]  /*20470*/  IMAD.WIDE R12, R0, 0x4, R220 ;  /* 0x00000004000c7825 */ /* 0x002fca00078e02dc */
[----:B------:R1:W-:Y:S01]  /*20480*/  STL.64 [R1+0xc00], R12 ;  /* 0x000c000c01007387 */ /* 0x0003e20000100a00 */
[----:B------:R-:W-:-:S04]  /*20490*/  IMAD.WIDE R16, R0, 0x4, R222 ;  /* 0x0000000400107825 */ /* 0x000fc800078e02de */
[C---:B------:R-:W-:Y:S01]  /*204a0*/  IMAD.WIDE R14, R0.reuse, 0x4, R232 ;  /* 0x00000004000e7825 */ /* 0x040fe200078e02e8 */
[----:B------:R-:W-:Y:S04]  /*204b0*/  STL.64 [R1+0xcc0], R16 ;  /* 0x000cc01001007387 */ /* 0x000fe80000100a00 */
[----:B------:R-:W3:Y:S04]  /*204c0*/  LDL.LU.64 R220, [R1+0xbc0] ;  /* 0x000bc00001dc7983 */ /* 0x000ee80000300a00 */
[----:B------:R-:W-:Y:S04]  /*204d0*/  STL.64 [R1+0xbf8], R14 ;  /* 0x000bf80e01007387 */ /* 0x000fe80000100a00 */
[----:B------:R-:W3:Y:S01]  /*204e0*/  LDL.LU.64 R222, [R1+0x808] ;  /* 0x0008080001de7983 */ /* 0x000ee20000300a00 */
[----:B-1----:R-:W-:-:S05]  /*204f0*/  IMAD.WIDE R12, R0, 0x4, R236 ;  /* 0x00000004000c7825 */ /* 0x002fca00078e02ec */
[----:B------:R1:W-:Y:S04]  /*20500*/  STL.64 [R1+0xcc8], R12 ;  /* 0x000cc80c01007387 */ /* 0x0003e80000100a00 */
[----:B------:R-:W3:Y:S04]  /*20510*/  LDL.LU.64 R236, [R1+0xbb8] ;  /* 0x000bb80001ec7983 */ /* 0x000ee80000300a00 */
[----:B------:R-:W3:Y:S01]  /*20520*/  LDL.LU.64 R232, [R1+0x800] ;  /* 0x0008000001e87983 */ /* 0x000ee20000300a00 */
[----:B-1----:R-:W-:-:S03]  /*20530*/  IMAD.WIDE R12, R0, 0x4, R226 ;  /* 0x00000004000c7825 */ /* 0x002fc600078e02e2 */
[----:B------:R-:W3:Y:S04]  /*20540*/  LDL.LU.64 R226, [R1+0xbb0] ;  /* 0x000bb00001e27983 */ /* 0x000ee80000300a00 */
[----:B------:R1:W-:Y:S01]  /*20550*/  STL.64 [R1+0xbf0], R12 ;  /* 0x000bf00c01007387 */ /* 0x0003e20000100a00 */
[----:B----4-:R-:W-:-:S03]  /*20560*/  IMAD.WIDE R86, R0, 0x4, R238 ;  /* 0x0000000400567825 */ /* 0x010fc600078e02ee */
[----:B------:R-:W4:Y:S01]  /*20570*/  LDL.LU.64 R238, [R1+0x7f8] ;  /* 0x0007f80001ee7983 */ /* 0x000f220000300a00 */
[----:B-1----:R-:W-:-:S05]  /*20580*/  IMAD.WIDE R12, R0, 0x4, R208 ;  /* 0x00000004000c7825 */ /* 0x002fca00078e02d0 */
[----:B------:R1:W-:Y:S01]  /*20590*/  STL.64 [R1+0xcd0], R12 ;  /* 0x000cd00c01007387 */ /* 0x0003e20000100a00 */
[----:B------:R-:W-:-:S03]  /*205a0*/  IMAD.WIDE R14, R0, 0x4, R228 ;  /* 0x00000004000e7825 */ /* 0x000fc600078e02e4 */
[----:B------:R-:W4:Y:S01]  /*205b0*/  LDL.LU.64 R228, [R1+0xba8] ;  /* 0x000ba80001e47983 */ /* 0x000f220000300a00 */
[----:B-1----:R-:W-:-:S03]  /*205c0*/  IMAD.WIDE R12, R0, 0x4, R242 ;  /* 0x00000004000c7825 */ /* 0x002fc600078e02f2 */
[----:B------:R-:W-:Y:S01]  /*205d0*/  STL.64 [R1+0xbe0], R14 ;  /* 0x000be00e01007387 */ /* 0x000fe20000100a00 */
[----:B------:R-:W-:-:S03]  /*205e0*/  IMAD.WIDE R92, R0, 0x4, R210 ;  /* 0x00000004005c7825 */ /* 0x000fc600078e02d2 */
[----:B------:R-:W4:Y:S04]  /*205f0*/  LDL.LU.64 R210, [R1+0x7f0] ;  /* 0x0007f00001d27983 */ /* 0x000f280000300a00 */
[----:B------:R2:W-:Y:S04]  /*20600*/  STL.64 [R1+0xce8], R12 ;  /* 0x000ce80c01007387 */ /* 0x0005e80000100a00 */
[----:B------:R-:W4:Y:S04]  /*20610*/  LDL.LU.64 R242, [R1+0xba0] ;  /* 0x000ba00001f27983 */ /* 0x000f280000300a00 */
[----:B------:R-:W-:Y:S04]  /*20620*/  STL.64 [R1+0xbe8], R86 ;  /* 0x000be85601007387 */ /* 0x000fe80000100a00 */
[----:B------:R-:W-:Y:S01]  /*20630*/  STL.64 [R1+0x2800], R86 ;  /* 0x0028005601007387 */ /* 0x000fe20000100a00 */
[----:B--2---:R-:W-:-:S03]  /*20640*/  IMAD.WIDE R12, R0, 0x4, R230 ;  /* 0x00000004000c7825 */ /* 0x004fc600078e02e6 */
[----:B------:R-:W2:Y:S04]  /*20650*/  LDL.LU.64 R230, [R1+0x7e8] ;  /* 0x0007e80001e67983 */ /* 0x000ea80000300a00 */
[----:B------:R-:W-:Y:S04]  /*20660*/  STL.64 [R1+0xcd8], R92 ;  /* 0x000cd85c01007387 */ /* 0x000fe80000100a00 */
[----:B------:R3:W-:Y:S04]  /*20670*/  STL.64 [R1+0xbd8], R12 ;  /* 0x000bd80c01007387 */ /* 0x0007e80000100a00 */
[----:B------:R-:W-:Y:S01]  /*20680*/  STL.64 [R1+0x2808], R92 ;  /* 0x0028085c01007387 */ /* 0x000fe20000100a00 */
[----:B---3--:R-:W-:-:S03]  /*20690*/  IMAD.WIDE R12, R0, 0x4, R212 ;  /* 0x00000004000c7825 */ /* 0x008fc600078e02d4 */
[----:B------:R-:W3:Y:S04]  /*206a0*/  LDL.LU.64 R212, [R1+0xb98] ;  /* 0x000b980001d47983 */ /* 0x000ee80000300a00 */
[----:B------:R1:W-:Y:S01]  /*206b0*/  STL.64 [R1+0xd00], R12 ;  /* 0x000d000c01007387 */ /* 0x0003e20000100a00 */
[----:B------:R-:W-:-:S04]  /*206c0*/  IMAD.WIDE R16, R0, 0x4, R214 ;  /* 0x0000000400107825 */ /* 0x000fc800078e02d6 */
[C---:B-1----:R-:W-:Y:S01]  /*206d0*/  IMAD.WIDE R12, R0.reuse, 0x4, R216 ;  /* 0x00000004000c7825 */ /* 0x042fe200078e02d8 */
[----:B------:R-:W-:Y:S03]  /*206e0*/  STL.64 [R1+0xbd0], R16 ;  /* 0x000bd01001007387 */ /* 0x000fe60000100a00 */
[C---:B------:R-:W-:Y:S02]  /*206f0*/  IMAD.WIDE R14, R0.reuse, 0x4, R234 ;  /* 0x00000004000e7825 */ /* 0x040fe400078e02ea */
[----:B------:R-:W3:Y:S04]  /*20700*/  LDL.LU.64 R234, [R1+0x7e0] ;  /* 0x0007e00001ea7983 */ /* 0x000ee80000300a00 */
[----:B------:R1:W-:Y:S04]  /*20710*/  STL.64 [R1+0xd18], R12 ;  /* 0x000d180c01007387 */ /* 0x0003e80000100a00 */
[----:B------:R1:W-:Y:S04]  /*20720*/  STL.64 [R1+0xbc8], R14 ;  /* 0x000bc80e01007387 */ /* 0x0003e80000100a00 */
[----:B------:R-:W3:Y:S01]  /*20730*/  LDL.LU.64 R214, [R1+0xd90] ;  /* 0x000d900001d67983 */ /* 0x000ee20000300a00 */
[----:B-1----:R-:W-:-:S03]  /*20740*/  IMAD.WIDE R12, R0, 0x4, R218 ;  /* 0x00000004000c7825 */ /* 0x002fc600078e02da */
[----:B------:R-:W3:Y:S04]  /*20750*/  LDL.LU.64 R216, [R1+0x7d8] ;  /* 0x0007d80001d87983 */ /* 0x000ee80000300a00 */
[----:B------:R1:W-:Y:S04]  /*20760*/  STL.64 [R1+0xd30], R12 ;  /* 0x000d300c01007387 */ /* 0x0003e80000100a00 */
[----:B------:R-:W3:Y:S01]  /*20770*/  LDL.LU.64 R218, [R1+0xd98] ;  /* 0x000d980001da7983 */ /* 0x000ee20000300a00 */
[----:B------:R-:W-:-:S04]  /*20780*/  IMAD.WIDE R16, R0, 0x4, R220 ;  /* 0x0000000400107825 */ /* 0x000fc800078e02dc */
[C---:B------:R-:W-:Y:S01]  /*20790*/  IMAD.WIDE R14, R0.reuse, 0x4, R222 ;  /* 0x00000004000e7825 */ /* 0x040fe200078e02de */
[----:B------:R-:W-:Y:S03]  /*207a0*/  STL.64 [R1+0xbc0], R16 ;  /* 0x000bc01001007387 */ /* 0x000fe60000100a00 */
[C---:B-1----:R-:W-:Y:S02]  /*207b0*/  IMAD.WIDE R12, R0.reuse, 0x4, R236 ;  /* 0x00000004000c7825 */ /* 0x042fe400078e02ec */
[----:B------:R-:W3:Y:S04]  /*207c0*/  LDL.LU.64 R236, [R1+0x7d0] ;  /* 0x0007d00001ec7983 */ /* 0x000ee80000300a00 */
[----:B------:R1:W-:Y:S04]  /*207d0*/  STL.64 [R1+0xd48], R14 ;  /* 0x000d480e01007387 */ /* 0x0003e80000100a00 */
[----:B------:R1:W-:Y:S04]  /*207e0*/  STL.64 [R1+0xbb8], R12 ;  /* 0x000bb80c01007387 */ /* 0x0003e80000100a00 */
[----:B------:R-:W3:Y:S01]  /*207f0*/  LDL.LU.64 R208, [R1+0xb90] ;  /* 0x000b900001d07983 */ /* 0x000ee20000300a00 */
[----:B-1----:R-:W-:-:S05]  /*20800*/  IMAD.WIDE R14, R0, 0x4, R232 ;  /* 0x00000004000e7825 */ /* 0x002fca00078e02e8 */
[----:B------:R-:W-:Y:S04]  /*20810*/  STL.64 [R1+0xd60], R14 ;  /* 0x000d600e01007387 */ /* 0x000fe80000100a00 */
[----:B------:R-:W3:Y:S01]  /*20820*/  LDL.LU.64 R220, [R1+0x7c8] ;  /* 0x0007c80001dc7983 */ /* 0x000ee20000300a00 */
[----:B------:R-:W-:-:S05]  /*20830*/  IMAD.WIDE R12, R0, 0x4, R226 ;  /* 0x00000004000c7825 */ /* 0x000fca00078e02e2 */
[----:B------:R4:W-:Y:S04]  /*20840*/  STL.64 [R1+0xbb0], R12 ;  /* 0x000bb00c01007387 */ /* 0x0009e80000100a00 */
[----:B------:R-:W3:Y:S04]  /*20850*/  LDL.LU.64 R222, [R1+0xb88] ;  /* 0x000b880001de7983 */ /* 0x000ee80000300a00 */
[----:B------:R-:W3:Y:S01]  /*20860*/  LDL.LU.64 R232, [R1+0x7c0] ;  /* 0x0007c00001e87983 */ /* 0x000ee20000300a00 */
[----:B----4-:R-:W-:-:S05]  /*20870*/  IMAD.WIDE R12, R0, 0x4, R238 ;  /* 0x00000004000c7825 */ /* 0x010fca00078e02ee */
[----:B------:R2:W-:Y:S04]  /*20880*/  STL.64 [R1+0xd70], R12 ;  /* 0x000d700c01007387 */ /* 0x0005e80000100a00 */
[----:B------:R-:W4:Y:S04]  /*20890*/  LDL.LU.64 R238, [R1+0xb80] ;  /* 0x000b800001ee7983 */ /* 0x000f280000300a00 */
[----:B------:R-:W4:Y:S01]  /*208a0*/  LDL.LU.64 R226, [R1+0x7b8] ;  /* 0x0007b80001e27983 */ /* 0x000f220000300a00 */
[----:B------:R-:W-:-:S03]  /*208b0*/  IMAD.WIDE R94, R0, 0x4, R228 ;  /* 0x00000004005e7825 */ /* 0x000fc600078e02e4 */
[----:B------:R-:W4:Y:S01]  /*208c0*/  LDL.LU.64 R228, [R1+0xdd0] ;  /* 0x000dd00001e47983 */ /* 0x000f220000300a00 */
[----:B------:R-:W-:-:S03]  /*208d0*/  IMAD.WIDE R14, R0, 0x4, R242 ;  /* 0x00000004000e7825 */ /* 0x000fc600078e02f2 */
[----:B------:R-:W4:Y:S04]  /*208e0*/  LDL.LU.64 R242, [R1+0x7b0] ;  /* 0x0007b00001f27983 */ /* 0x000f280000300a00 */
[----:B------:R-:W-:Y:S01]  /*208f0*/  STL.64 [R1+0xba0], R14 ;  /* 0x000ba00e01007387 */ /* 0x000fe20000100a00 */
[----:B------:R-:W-:-:S04]  /*20900*/  IMAD.WIDE R100, R0, 0x4, R210 ;  /* 0x0000000400647825 */ /* 0x000fc800078e02d2 */
[C---:B--2---:R-:W-:Y:S02]  /*20910*/  IMAD.WIDE R12, R0.reuse, 0x4, R230 ;  /* 0x00000004000c7825 */ /* 0x044fe400078e02e6 */
[----:B------:R-:W2:Y:S04]  /*20920*/  LDL.LU.64 R230, [R1+0xdc0] ;  /* 0x000dc00001e67983 */ /* 0x000ea80000300a00 */
[----:B------:R-:W-:Y:S04]  /*20930*/  STL.64 [R1+0xba8], R94 ;  /* 0x000ba85e01007387 */ /* 0x000fe80000100a00 */
[----:B------:R3:W-:Y:S04]  /*20940*/  STL.64 [R1+0xd80], R12 ;  /* 0x000d800c01007387 */ /* 0x0007e80000100a00 */
[----:B------:R-:W-:Y:S04]  /*20950*/  STL.64 [R1+0x2810], R94 ;  /* 0x0028105e01007387 */ /* 0x000fe80000100a00 */
[----:B------:R-:W2:Y:S01]  /*20960*/  LDL.LU.64 R210, [R1+0x7a8] ;  /* 0x0007a80001d27983 */ /* 0x000ea20000300a00 */
[----:B---3--:R-:W-:-:S03]  /*20970*/  IMAD.WIDE R12, R0, 0x4, R212 ;  /* 0x00000004000c7825 */ /* 0x008fc600078e02d4 */
[----:B------:R-:W-:Y:S04]  /*20980*/  STL.64 [R1+0xd78], R100 ;  /* 0x000d786401007387 */ /* 0x000fe80000100a00 */
[----:B------:R1:W-:Y:S04]  /*20990*/  STL.64 [R1+0xb98], R12 ;  /* 0x000b980c01007387 */ /* 0x0003e80000100a00 */
[----:B------:R-:W-:Y:S01]  /*209a0*/  STL.64 [R1+0x2818], R100 ;  /* 0x0028186401007387 */ /* 0x000fe20000100a00 */
[----:B-1----:R-:W-:-:S03]  /*209b0*/  IMAD.WIDE R12, R0, 0x4, R234 ;  /* 0x00000004000c7825 */ /* 0x002fc600078e02ea */
[----:B------:R-:W3:Y:S04]  /*209c0*/  LDL.LU.64 R234, [R1+0xdf0] ;  /* 0x000df00001ea7983 */ /* 0x000ee80000300a00 */
[----:B------:R1:W-:Y:S01]  /*209d0*/  STL.64 [R1+0xd88], R12 ;  /* 0x000d880c01007387 */ /* 0x0003e20000100a00 */
[----:B------:R-:W-:-:S04]  /*209e0*/  IMAD.WIDE R16, R0, 0x4, R214 ;  /* 0x0000000400107825 */ /* 0x000fc800078e02d6 */
[C---:B------:R-:W-:Y:S01]  /*209f0*/  IMAD.WIDE R14, R0.reuse, 0x4, R216 ;  /* 0x00000004000e7825 */ /* 0x040fe200078e02d8 */
[----:B------:R-:W-:Y:S04]  /*20a00*/  STL.64 [R1+0xd90], R16 ;  /* 0x000d901001007387 */ /* 0x000fe80000100a00 */
[----:B------:R-:W3:Y:S01]  /*20a10*/  LDL.LU.64 R212, [R1+0x7a0] ;  /* 0x0007a00001d47983 */ /* 0x000ee20000300a00 */
[----:B-1----:R-:W-:-:S03]  /*20a20*/  IMAD.WIDE R12, R0, 0x4, R218 ;  /* 0x00000004000c7825 */ /* 0x002fc600078e02da */
[----:B------:R-:W-:Y:S04]  /*20a30*/  STL.64 [R1+0xda0], R14 ;  /* 0x000da00e01007387 */ /* 0x000fe80000100a00 */
[----:B------:R-:W3:Y:S04]  /*20a40*/  LDL.LU.64 R214, [R1+0xde0] ;  /* 0x000de00001d67983 */ /* 0x000ee80000300a00 */
[----:B------:R1:W-:Y:S04]  /*20a50*/  STL.64 [R1+0xd98], R12 ;  /* 0x000d980c01007387 */ /* 0x0003e80000100a00 */
[----:B------:R-:W3:Y:S04]  /*20a60*/  LDL.LU.64 R216, [R1+0x798] ;  /* 0x0007980001d87983 */ /* 0x000ee80000300a00 */
[----:B------:R-:W3:Y:S01]  /*20a70*/  LDL.LU.64 R218, [R1+0xe10] ;  /* 0x000e100001da7983 */ /* 0x000ee20000300a00 */
[----:B-1----:R-:W-:-:S03]  /*20a80*/  IMAD.WIDE R12, R0, 0x4, R236 ;  /* 0x00000004000c7825 */ /* 0x002fc600078e02ec */
[----:B------:R-:W3:Y:S04]  /*20a90*/  LDL.LU.64 R236, [R1+0x790] ;  /* 0x0007900001ec7983 */ /* 0x000ee80000300a00 */
[----:B------:R1:W-:Y:S01]  /*20aa0*/  STL.64 [R1+0xda8], R12 ;  /* 0x000da80c01007387 */ /* 0x0003e20000100a00 */
[----:B------:R-:W-:-:S04]  /*20ab0*/  IMAD.WIDE R14, R0, 0x4, R208 ;  /* 0x00000004000e7825 */ /* 0x000fc800078e02d0 */
[C---:B-1----:R-:W-:Y:S02]  /*20ac0*/  IMAD.WIDE R12, R0.reuse, 0x4, R220 ;  /* 0x00000004000c7825 */ /* 0x042fe400078e02dc */
[----:B------:R-:W3:Y:S04]  /*20ad0*/  LDL.LU.64 R220, [R1+0xe00] ;  /* 0x000e000001dc7983 */ /* 0x000ee80000300a00 */
[----:B------:R-:W-:Y:S04]  /*20ae0*/  STL.64 [R1+0xb90], R14 ;  /* 0x000b900e01007387 */ /* 0x000fe80000100a00 */
[----:B------:R1:W-:Y:S01]  /*20af0*/  STL.64 [R1+0xdb0], R12 ;  /* 0x000db00c01007387 */ /* 0x0003e20000100a00 */
[----:B------:R-:W-:-:S04]  /*20b00*/  IMAD.WIDE R16, R0, 0x4, R222 ;  /* 0x0000000400107825 */ /* 0x000fc800078e02de */
[C---:B-1----:R-:W-:Y:S01]  /*20b10*/  IMAD.WIDE R12, R0.reuse, 0x4, R232 ;  /* 0x00000004000c7825 */ /* 0x042fe200078e02e8 */
[----:B------:R-:W-:Y:S03]  /*20b20*/  STL.64 [R1+0xb88], R16 ;  /* 0x000b881001007387 */ /* 0x000fe60000100a00 */
[C---:B----4-:R-:W-:Y:S02]  /*20b30*/  IMAD.WIDE R14, R0.reuse, 0x4, R238 ;  /* 0x00000004000e7825 */ /* 0x050fe400078e02ee */
[----:B------:R-:W4:Y:S04]  /*20b40*/  LDL.LU.64 R238, [R1+0x788] ;  /* 0x0007880001ee7983 */ /* 0x000f280000300a00 */
[----:B------:R1:W-:Y:S04]  /*20b50*/  STL.64 [R1+0xdb8], R12 ;  /* 0x000db80c01007387 */ /* 0x0003e80000100a00 */
[----:B------:R-:W-:Y:S04]  /*20b60*/  STL.64 [R1+0xb80], R14 ;  /* 0x000b800e01007387 */ /* 0x000fe80000100a00 */
[----:B------:R-:W4:Y:S01]  /*20b70*/  LDL.LU.64 R208, [R1+0xb78] ;  /* 0x000b780001d07983 */ /* 0x000f220000300a00 */
[----:B-1----:R-:W-:-:S05]  /*20b80*/  IMAD.WIDE R12, R0, 0x4, R226 ;  /* 0x00000004000c7825 */ /* 0x002fca00078e02e2 */
[----:B------:R2:W-:Y:S04]  /*20b90*/  STL.64 [R1+0xdc8], R12 ;  /* 0x000dc80c01007387 */ /* 0x0005e80000100a00 */
[----:B------:R-:W4:Y:S04]  /*20ba0*/  LDL.LU.64 R222, [R1+0x780] ;  /* 0x0007800001de7983 */ /* 0x000f280000300a00 */
[----:B------:R-:W4:Y:S04]  /*20bb0*/  LDL.LU.64 R232, [R1+0xb70] ;  /* 0x000b700001e87983 */ /* 0x000f280000300a00 */
[----:B------:R-:W4:Y:S01]  /*20bc0*/  LDL.LU.64 R226, [R1+0x778] ;  /* 0x0007780001e27983 */ /* 0x000f220000300a00 */
[----:B------:R-:W-:-:S03]  /*20bd0*/  IMAD.WIDE R132, R0, 0x4, R242 ;  /* 0x0000000400847825 */ /* 0x000fc600078e02f2 */
[----:B------:R-:W4:Y:S01]  /*20be0*/  LDL.LU.64 R242, [R1+0xe38] ;  /* 0x000e380001f27983 */ /* 0x000f220000300a00 */
[----:B------:R-:W-:-:S03]  /*20bf0*/  IMAD.WIDE R102, R0, 0x4, R228 ;  /* 0x0000000400667825 */ /* 0x000fc600078e02e4 */
[----:B------:R-:W4:Y:S01]  /*20c00*/  LDL.LU.64 R228, [R1+0x770] ;  /* 0x0007700001e47983 */ /* 0x000f220000300a00 */
[----:B--2---:R-:W-:-:S03]  /*20c10*/  IMAD.WIDE R12, R0, 0x4, R230 ;  /* 0x00000004000c7825 */ /* 0x004fc600078e02e6 */
[----:B------:R-:W2:Y:S04]  /*20c20*/  LDL.LU.64 R230, [R1+0xe40] ;  /* 0x000e400001e67983 */ /* 0x000ea80000300a00 */
[----:B------:R1:W-:Y:S04]  /*20c30*/  STL.64 [R1+0xdc0], R12 ;  /* 0x000dc00c01007387 */ /* 0x0003e80000100a00 */
[----:B------:R-:W-:Y:S04]  /*20c40*/  STL.64 [R1+0xdd0], R102 ;  /* 0x000dd06601007387 */ /* 0x000fe80000100a00 */
[----:B------:R-:W-:Y:S01]  /*20c50*/  STL.64 [R1+0x2820], R102 ;  /* 0x0028206601007387 */ /* 0x000fe20000100a00 */
[----:B-1----:R-:W-:-:S05]  /*20c60*/  IMAD.WIDE R12, R0, 0x4, R210 ;  /* 0x00000004000c7825 */ /* 0x002fca00078e02d2 */
[----:B------:R3:W-:Y:S02]  /*20c70*/  STL.64 [R1+0xde8], R12 ;  /* 0x000de80c01007387 */ /* 0x0007e40000100a00 */
[C---:B---3--:R-:W-:Y:S02]  /*20c80*/  IMAD.WIDE R12, R0.reuse, 0x4, R234 ;  /* 0x00000004000c7825 */ /* 0x048fe400078e02ea */
[----:B------:R-:W3:Y:S04]  /*20c90*/  LDL.LU.64 R234, [R1+0x768] ;  /* 0x0007680001ea7983 */ /* 0x000ee80000300a00 */
[----:B------:R-:W-:Y:S04]  /*20ca0*/  STL.64 [R1+0xdd8], R132 ;  /* 0x000dd88401007387 */ /* 0x000fe80000100a00 */
[----:B------:R1:W-:Y:S04]  /*20cb0*/  STL.64 [R1+0xdf0], R12 ;  /* 0x000df00c01007387 */ /* 0x0003e80000100a00 */
[----:B------:R-:W-:Y:S01]  /*20cc0*/  STL.64 [R1+0x2828], R132 ;  /* 0x0028288401007387 */ /* 0x000fe20000100a00 */
[----:B------:R-:W-:-:S05]  /*20cd0*/  IMAD.WIDE R16, R0, 0x4, R212 ;  /* 0x0000000400107825 */ /* 0x000fca00078e02d4 */
[----:B------:R-:W-:Y:S01]  /*20ce0*/  STL.64 [R1+0xdf8], R16 ;  /* 0x000df81001007387 */ /* 0x000fe20000100a00 */
[----:B------:R-:W-:-:S03]  /*20cf0*/  IMAD.WIDE R14, R0, 0x4, R214 ;  /* 0x00000004000e7825 */ /* 0x000fc600078e02d6 */
[----:B------:R-:W3:Y:S04]  /*20d00*/  LDL.LU.64 R210, [R1+0xe58] ;  /* 0x000e580001d27983 */ /* 0x000ee80000300a00 */
[----:B------:R1:W-:Y:S02]  /*20d10*/  STL.64 [R1+0xde0], R14 ;  /* 0x000de00e01007387 */ /* 0x0003e40000100a00 */
[----:B-1----:R-:W-:-:S05]  /*20d20*/  IMAD.WIDE R12, R0, 0x4, R216 ;  /* 0x00000004000c7825 */ /* 0x002fca00078e02d8 */
[----:B------:R1:W-:Y:S01]  /*20d30*/  STL.64 [R1+0xe08], R12 ;  /* 0x000e080c01007387 */ /* 0x0003e20000100a00 */
[----:B------:R-:W-:-:S03]  /*20d40*/  IMAD.WIDE R14, R0, 0x4, R218 ;  /* 0x00000004000e7825 */ /* 0x000fc600078e02da */
[----:B------:R-:W3:Y:S04]  /*20d50*/  LDL.LU.64 R212, [R1+0x760] ;  /* 0x0007600001d47983 */ /* 0x000ee80000300a00 */
[----:B------:R-:W-:Y:S01]  /*20d60*/  STL.64 [R1+0xe10], R14 ;  /* 0x000e100e01007387 */ /* 0x000fe20000100a00 */
[----:B-1----:R-:W-:-:S03]  /*20d70*/  IMAD.WIDE R12, R0, 0x4, R236 ;  /* 0x00000004000c7825 */ /* 0x002fc600078e02ec */
[----:B------:R-:W3:Y:S04]  /*20d80*/  LDL.LU.64 R236, [R1+0xe60] ;  /* 0x000e600001ec7983 */ /* 0x000ee80000300a00 */
[----:B------:R1:W-:Y:S04]  /*20d90*/  STL.64 [R1+0xe18], R12 ;  /* 0x000e180c01007387 */ /* 0x0003e80000100a00 */
[----:B------:R-:W3:Y:S04]  /*20da0*/  LDL.LU.64 R214, [R1+0x758] ;  /* 0x0007580001d67983 */ /* 0x000ee80000300a00 */
[----:B------:R-:W3:Y:S01]  /*20db0*/  LDL.LU.64 R216, [R1+0xb68] ;  /* 0x000b680001d87983 */ /* 0x000ee20000300a00 */
[----:B-1----:R-:W-:-:S05]  /*20dc0*/  IMAD.WIDE R12, R0, 0x4, R220 ;  /* 0x00000004000c7825 */ /* 0x002fca00078e02dc */
[----:B------:R4:W-:Y:S04]  /*20dd0*/  STL.64 [R1+0xe00], R12 ;  /* 0x000e000c01007387 */ /* 0x0009e80000100a00 */
[----:B------:R-:W3:Y:S04]  /*20de0*/  LDL.LU.64 R218, [R1+0x750] ;  /* 0x0007500001da7983 */ /* 0x000ee80000300a00 */
[----:B------:R-:W3:Y:S01]  /*20df0*/  LDL.LU.64 R220, [R1+0xb60] ;  /* 0x000b600001dc7983 */ /* 0x000ee20000300a00 */
[----:B----4-:R-:W-:-:S03]  /*20e00*/  IMAD.WIDE R12, R0, 0x4, R238 ;  /* 0x00000004000c7825 */ /* 0x010fc600078e02ee */
[----:B------:R-:W4:Y:S04]  /*20e10*/  LDL.LU.64 R238, [R1+0x748] ;  /* 0x0007480001ee7983 */ /* 0x000f280000300a00 */
[----:B------:R1:W-:Y:S02]  /*20e20*/  STL.64 [R1+0xe20], R12 ;  /* 0x000e200c01007387 */ /* 0x0003e40000100a00 */
[----:B-1----:R-:W-:-:S04]  /*20e30*/  IMAD.WIDE R12, R0, 0x4, R208 ;  /* 0x00000004000c7825 */ /* 0x002fc800078e02d0 */
[C---:B------:R-:W-:Y:S02]  /*20e40*/  IMAD.WIDE R14, R0.reuse, 0x4, R222 ;  /* 0x00000004000e7825 */ /* 0x040fe400078e02de */
[----:B------:R-:W4:Y:S04]  /*20e50*/  LDL.LU.64 R222, [R1+0xb58] ;  /* 0x000b580001de7983 */ /* 0x000f280000300a00 */
[----:B------:R1:W-:Y:S04]  /*20e60*/  STL.64 [R1+0xb78], R12 ;  /* 0x000b780c01007387 */ /* 0x0003e80000100a00 */
[----:B------:R-:W-:Y:S01]  /*20e70*/  STL.64 [R1+0xe28], R14 ;  /* 0x000e280e01007387 */ /* 0x000fe20000100a00 */
[----:B------:R-:W-:-:S04]  /*20e80*/  IMAD.WIDE R134, R0, 0x4, R242 ;  /* 0x0000000400867825 */ /* 0x000fc800078e02f2 */
[----:B-1----:R-:W-:-:S05]  /*20e90*/  IMAD.WIDE R12, R0, 0x4, R232 ;  /* 0x00000004000c7825 */ /* 0x002fca00078e02e8 */
[----:B------:R2:W-:Y:S04]  /*20ea0*/  STL.64 [R1+0xb70], R12 ;  /* 0x000b700c01007387 */ /* 0x0005e80000100a00 */
[----:B------:R-:W4:Y:S01]  /*20eb0*/  LDL.LU.64 R242, [R1+0x740] ;  /* 0x0007400001f27983 */ /* 0x000f220000300a00 */
[----:B------:R-:W-:-:S03]  /*20ec0*/  IMAD.WIDE R132, R0, 0x4, R226 ;  /* 0x0000000400847825 */ /* 0x000fc600078e02e2 */
[----:B------:R-:W4:Y:S01]  /*20ed0*/  LDL.LU.64 R232, [R1+0xe98] ;  /* 0x000e980001e87983 */ /* 0x000f220000300a00 */
[----:B------:R-:W-:-:S03]  /*20ee0*/  IMAD.WIDE R136, R0, 0x4, R228 ;  /* 0x0000000400887825 */ /* 0x000fc600078e02e4 */
[----:B------:R-:W4:Y:S01]  /*20ef0*/  LDL.LU.64 R226, [R1+0x738] ;  /* 0x0007380001e27983 */ /* 0x000f220000300a00 */
[----:B--2---:R-:W-:-:S05]  /*20f00*/  IMAD.WIDE R12, R0, 0x4, R230 ;  /* 0x00000004000c7825 */ /* 0x004fca00078e02e6 */
[----:B------:R3:W-:Y:S04]  /*20f10*/  STL.64 [R1+0xe40], R12 ;  /* 0x000e400c01007387 */ /* 0x0007e80000100a00 */
[----:B------:R-:W2:Y:S04]  /*20f20*/  LDL.LU.64 R228, [R1+0xe88] ;  /* 0x000e880001e47983 */ /* 0x000ea80000300a00 */
[----:B------:R-:W2:Y:S04]  /*20f30*/  LDL.LU.64 R230, [R1+0x730] ;  /* 0x0007300001e67983 */ /* 0x000ea80000300a00 */
[----:B------:R-:W-:Y:S04]  /*20f40*/  STL.64 [R1+0xe30], R132 ;  /* 0x000e308401007387 */ /* 0x000fe80000100a00 */
[----:B------:R-:W-:Y:S01]  /*20f50*/  STL.64 [R1+0x2830], R132 ;  /* 0x0028308401007387 */ /* 0x000fe20000100a00 */
[----:B---3--:R-:W-:-:S03]  /*20f60*/  IMAD.WIDE R12, R0, 0x4, R234 ;  /* 0x00000004000c7825 */ /* 0x008fc600078e02ea */
[----:B------:R-:W3:Y:S04]  /*20f70*/  LDL.LU.64 R234, [R1+0xb50] ;  /* 0x000b500001ea7983 */ /* 0x000ee80000300a00 */
[----:B------:R-:W-:Y:S04]  /*20f80*/  STL.64 [R1+0xe38], R134 ;  /* 0x000e388601007387 */ /* 0x000fe80000100a00 */
[----:B------:R1:W-:Y:S04]  /*20f90*/  STL.64 [R1+0xe50], R12 ;  /* 0x000e500c01007387 */ /* 0x0003e80000100a00 */
[----:B------:R-:W-:Y:S04]  /*20fa0*/  STL.64 [R1+0x2838], R134 ;  /* 0x0028388601007387 */ /* 0x000fe80000100a00 */
[----:B------:R-:W-:Y:S04]  /*20fb0*/  STL.64 [R1+0xe48], R136 ;  /* 0x000e488801007387 */ /* 0x000fe80000100a00 */
[----:B------:R-:W-:Y:S01]  /*20fc0*/  STL.64 [R1+0x2840], R136 ;  /* 0x0028408801007387 */ /* 0x000fe20000100a00 */
[----:B-1----:R-:W-:-:S05]  /*20fd0*/  IMAD.WIDE R12, R0, 0x4, R210 ;  /* 0x00000004000c7825 */ /* 0x002fca00078e02d2 */
[----:B------:R1:W-:Y:S01]  /*20fe0*/  STL.64 [R1+0xe58], R12 ;  /* 0x000e580c01007387 */ /* 0x0003e20000100a00 */
[----:B------:R-:W-:-:S04]  /*20ff0*/  IMAD.WIDE R14, R0, 0x4, R212 ;  /* 0x00000004000e7825 */ /* 0x000fc800078e02d4 */
[C---:B-1----:R-:W-:Y:S02]  /*21000*/  IMAD.WIDE R12, R0.reuse, 0x4, R236 ;  /* 0x00000004000c7825 */ /* 0x042fe400078e02ec */
[----:B------:R-:W3:Y:S04]  /*21010*/  LDL.LU.64 R236, [R1+0x728] ;  /* 0x0007280001ec7983 */ /* 0x000ee80000300a00 */
[----:B------:R1:W-:Y:S01]  /*21020*/  STL.64 [R1+0xe68], R14 ;  /* 0x000e680e01007387 */ /* 0x0003e20000100a00 */
[----:B------:R-:W-:-:S03]  /*21030*/  IMAD.WIDE R16, R0, 0x4, R214 ;  /* 0x0000000400107825 */ /* 0x000fc600078e02d6 */
[----:B------:R1:W-:Y:S04]  /*21040*/  STL.64 [R1+0xe60], R12 ;  /* 0x000e600c01007387 */ /* 0x0003e80000100a00 */
[----:B------:R-:W-:Y:S01]  /*21050*/  STL.64 [R1+0xe70], R16 ;  /* 0x000e701001007387 */ /* 0x000fe20000100a00 */
[----:B-1----:R-:W-:-:S03]  /*21060*/  IMAD.WIDE R14, R0, 0x4, R216 ;  /* 0x00000004000e7825 */ /* 0x002fc600078e02d8 */
[----:B------:R-:W3:Y:S04]  /*21070*/  LDL.LU.64 R210, [R1+0xb48] ;  /* 0x000b480001d27983 */ /* 0x000ee80000300a00 */
[----:B------:R1:W-:Y:S01]  /*21080*/  STL.64 [R1+0xb68], R14 ;  /* 0x000b680e01007387 */ /* 0x0003e20000100a00 */
[----:B------:R-:W-:-:S05]  /*21090*/  IMAD.WIDE R12, R0, 0x4, R218 ;  /* 0x00000004000c7825 */ /* 0x000fca00078e02da */
[----:B------:R4:W-:Y:S04]  /*210a0*/  STL.64 [R1+0xe78], R12 ;  /* 0x000e780c01007387 */ /* 0x0009e80000100a00 */
[----:B------:R-:W3:Y:S01]  /*210b0*/  LDL.LU.64 R212, [R1+0x720] ;  /* 0x0007200001d47983 */ /* 0x000ee20000300a00 */
[----:B-1----:R-:W-:-:S05]  /*210c0*/  IMAD.WIDE R14, R0, 0x4, R220 ;  /* 0x00000004000e7825 */ /* 0x002fca00078e02dc */
[----:B------:R-:W-:Y:S01]  /*210d0*/  STL.64 [R1+0xb60], R14 ;  /* 0x000b600e01007387 */ /* 0x000fe20000100a00 */
[----:B----4-:R-:W-:-:S03]  /*210e0*/  IMAD.WIDE R12, R0, 0x4, R238 ;  /* 0x00000004000c7825 */ /* 0x010fc600078e02ee */
[----:B------:R-:W4:Y:S04]  /*210f0*/  LDL.LU.64 R238, [R1+0xeb8] ;  /* 0x000eb80001ee7983 */ /* 0x000f280000300a00 */
[----:B------:R1:W-:Y:S04]  /*21100*/  STL.64 [R1+0xe80], R12 ;  /* 0x000e800c01007387 */ /* 0x0003e80000100a00 */
[----:B------:R-:W4:Y:S04]  /*21110*/  LDL.LU.64 R214, [R1+0x718] ;  /* 0x0007180001d67983 */ /* 0x000f280000300a00 */
[----:B------:R-:W4:Y:S01]  /*21120*/  LDL.LU.64 R216, [R1+0xec0] ;  /* 0x000ec00001d87983 */ /* 0x000f220000300a00 */
[----:B-1----:R-:W-:-:S05]  /*21130*/  IMAD.WIDE R12, R0, 0x4, R222 ;  /* 0x00000004000c7825 */ /* 0x002fca00078e02de */
[----:B------:R1:W-:Y:S04]  /*21140*/  STL.64 [R1+0xb58], R12 ;  /* 0x000b580c01007387 */ /* 0x0003e80000100a00 */
[----:B------:R-:W4:Y:S04]  /*21150*/  LDL.LU.64 R218, [R1+0x710] ;  /* 0x0007100001da7983 */ /* 0x000f280000300a00 */
[----:B------:R-:W4:Y:S01]  /*21160*/  LDL.LU.64 R220, [R1+0xec8] ;  /* 0x000ec80001dc7983 */ /* 0x000f220000300a00 */
[----:B-1----:R-:W-:-:S03]  /*21170*/  IMAD.WIDE R12, R0, 0x4, R242 ;  /* 0x00000004000c7825 */ /* 0x002fc600078e02f2 */
[----:B------:R-:W4:Y:S04]  /*21180*/  LDL.LU.64 R242, [R1+0x708] ;  /* 0x0007080001f27983 */ /* 0x000f280000300a00 */
[----:B------:R3:W-:Y:S04]  /*21190*/  STL.64 [R1+0xe90], R12 ;  /* 0x000e900c01007387 */ /* 0x0007e80000100a00 */
[----:B------:R-:W4:Y:S01]  /*211a0*/  LDL.LU.64 R222, [R1+0xed0] ;  /* 0x000ed00001de7983 */ /* 0x000f220000300a00 */
[----:B------:R-:W-:-:S04]  /*211b0*/  IMAD.WIDE R102, R0, 0x4, R232 ;  /* 0x0000000400667825 */ /* 0x000fc800078e02e8 */
[----:B------:R-:W-:-:S04]  /*211c0*/  IMAD.WIDE R100, R0, 0x4, R226 ;  /* 0x0000000400647825 */ /* 0x000fc800078e02e2 */
[C---:B--2---:R-:W-:Y:S02]  /*211d0*/  IMAD.WIDE R138, R0.reuse, 0x4, R228 ;  /* 0x00000004008a7825 */ /* 0x044fe400078e02e4 */
[----:B------:R-:W2:Y:S04]  /*211e0*/  LDL.LU.64 R228, [R1+0x700] ;  /* 0x0007000001e47983 */ /* 0x000ea80000300a00 */
[----:B------:R-:W-:Y:S01]  /*211f0*/  STL.64 [R1+0xe98], R102 ;  /* 0x000e986601007387 */ /* 0x000fe20000100a00 */
[----:B------:R-:W-:-:S03]  /*21200*/  IMAD.WIDE R140, R0, 0x4, R230 ;  /* 0x00000004008c7825 */ /* 0x000fc600078e02e6 */
[----:B------:R-:W-:Y:S04]  /*21210*/  STL.64 [R1+0x2848], R102 ;  /* 0x0028486601007387 */ /* 0x000fe80000100a00 */
[----:B------:R-:W2:Y:S04]  /*21220*/  LDL.LU.64 R232, [R1+0xb40] ;  /* 0x000b400001e87983 */ /* 0x000ea80000300a00 */
[----:B------:R-:W2:Y:S01]  /*21230*/  LDL.LU.64 R226, [R1+0x6f8] ;  /* 0x0006f80001e27983 */ /* 0x000ea20000300a00 */
[----:B---3--:R-:W-:-:S05]  /*21240*/  IMAD.WIDE R12, R0, 0x4, R234 ;  /* 0x00000004000c7825 */ /* 0x008fca00078e02ea */
[----:B------:R1:W-:Y:S04]  /*21250*/  STL.64 [R1+0xb50], R12 ;  /* 0x000b500c01007387 */ /* 0x0003e80000100a00 */
[----:B------:R-:W3:Y:S04]  /*21260*/  LDL.LU.64 R230, [R1+0xb38] ;  /* 0x000b380001e67983 */ /* 0x000ee80000300a00 */
[----:B------:R-:W3:Y:S04]  /*21270*/  LDL.LU.64 R234, [R1+0x6f0] ;  /* 0x0006f00001ea7983 */ /* 0x000ee80000300a00 */
[----:B------:R-:W-:Y:S04]  /*21280*/  STL.64 [R1+0xea0], R100 ;  /* 0x000ea06401007387 */ /* 0x000fe80000100a00 */
[----:B------:R-:W-:Y:S01]  /*21290*/  STL.64 [R1+0x2850], R100 ;  /* 0x0028506401007387 */ /* 0x000fe20000100a00 */
[----:B-1----:R-:W-:-:S03]  /*212a0*/  IMAD.WIDE R12, R0, 0x4, R236 ;  /* 0x00000004000c7825 */ /* 0x002fc600078e02ec */
[----:B------:R-:W3:Y:S04]  /*212b0*/  LDL.LU.64 R236, [R1+0xb30] ;  /* 0x000b300001ec7983 */ /* 0x000ee80000300a00 */
[----:B------:R-:W-:Y:S04]  /*212c0*/  STL.64 [R1+0xe88], R138 ;  /* 0x000e888a01007387 */ /* 0x000fe80000100a00 */
[----:B------:R1:W-:Y:S04]  /*212d0*/  STL.64 [R1+0xeb0], R12 ;  /* 0x000eb00c01007387 */ /* 0x0003e80000100a00 */
[----:B------:R-:W-:Y:S04]  /*212e0*/  STL.64 [R1+0x2858], R138 ;  /* 0x0028588a01007387 */ /* 0x000fe80000100a00 */
[----:B------:R-:W-:Y:S01]  /*212f0*/  STL.64 [R1+0xea8], R140 ;  /* 0x000ea88c01007387 */ /* 0x000fe20000100a00 */
[----:B-1----:R-:W-:-:S03]  /*21300*/  IMAD.WIDE R12, R0, 0x4, R210 ;  /* 0x00000004000c7825 */ /* 0x002fc600078e02d2 */
[----:B------:R-:W-:Y:S04]  /*21310*/  STL.64 [R1+0x2860], R140 ;  /* 0x0028608c01007387 */ /* 0x000fe80000100a00 */
[----:B------:R4:W-:Y:S01]  /*21320*/  STL.64 [R1+0xb48], R12 ;  /* 0x000b480c01007387 */ /* 0x0009e20000100a00 */
[----:B------:R-:W-:-:S04]  /*21330*/  IMAD.WIDE R14, R0, 0x4, R212 ;  /* 0x00000004000e7825 */ /* 0x000fc800078e02d4 */
[C---:B----4-:R-:W-:Y:S02]  /*21340*/  IMAD.WIDE R12, R0.reuse, 0x4, R238 ;  /* 0x00000004000c7825 */ /* 0x050fe400078e02ee */
[----:B------:R-:W4:Y:S04]  /*21350*/  LDL.LU.64 R238, [R1+0x6e8] ;  /* 0x0006e80001ee7983 */ /* 0x000f280000300a00 */
[----:B------:R1:W-:Y:S01]  /*21360*/  STL.64 [R1+0x11d8], R14 ;  /* 0x0011d80e01007387 */ /* 0x0003e20000100a00 */
[----:B------:R-:W-:-:S03]  /*21370*/  IMAD.WIDE R16, R0, 0x4, R214 ;  /* 0x0000000400107825 */ /* 0x000fc600078e02d6 */
[----:B------:R1:W-:Y:S04]  /*21380*/  STL.64 [R1+0x11e0], R12 ;  /* 0x0011e00c01007387 */ /* 0x0003e80000100a00 */
[----:B------:R-:W-:Y:S01]  /*21390*/  STL.64 [R1+0x11e8], R16 ;  /* 0x0011e81001007387 */ /* 0x000fe20000100a00 */
[----:B-1----:R-:W-:-:S03]  /*213a0*/  IMAD.WIDE R14, R0, 0x4, R216 ;  /* 0x00000004000e7825 */ /* 0x002fc600078e02d8 */
[----:B------:R-:W4:Y:S04]  /*213b0*/  LDL.LU.64 R210, [R1+0xee0] ;  /* 0x000ee00001d27983 */ /* 0x000f280000300a00 */
[----:B------:R1:W-:Y:S01]  /*213c0*/  STL.64 [R1+0x11f0], R14 ;  /* 0x0011f00e01007387 */ /* 0x0003e20000100a00 */
[----:B------:R-:W-:-:S04]  /*213d0*/  IMAD.WIDE R12, R0, 0x4, R218 ;  /* 0x00000004000c7825 */ /* 0x000fc800078e02da */
[C---:B-1----:R-:W-:Y:S01]  /*213e0*/  IMAD.WIDE R14, R0.reuse, 0x4, R220 ;  /* 0x00000004000e7825 */ /* 0x042fe200078e02dc */
[----:B------:R1:W-:Y:S04]  /*213f0*/  STL.64 [R1+0x11f8], R12 ;  /* 0x0011f80c01007387 */ /* 0x0003e80000100a00 */
[----:B------:R-:W4:Y:S04]  /*21400*/  LDL.LU.64 R212, [R1+0x6e0] ;  /* 0x0006e00001d47983 */ /* 0x000f280000300a00 */
[----:B------:R-:W-:Y:S01]  /*21410*/  STL.64 [R1+0x1200], R14 ;  /* 0x0012000e01007387 */ /* 0x000fe20000100a00 */
[----:B-1----:R-:W-:-:S03]  /*21420*/  IMAD.WIDE R12, R0, 0x4, R242 ;  /* 0x00000004000c7825 */ /* 0x002fc600078e02f2 */
        /* <DEDUP_REMOVED lines=8> */
[----:B--2---:R-:W-:-:S03]  /*214b0*/  IMAD.WIDE R12, R0, 0x4, R228 ;  /* 0x00000004000c7825 */ /* 0x004fc600078e02e4 */
[----:B------:R-:W2:Y:S04]  /*214c0*/  LDL.LU.64 R228, [R1+0x6b8] ;  /* 0x0006b80001e47983 */ /* 0x000ea80000300a00 */
[----:B------:R1:W-:Y:S04]  /*214d0*/  STL.64 [R1+0x1218], R12 ;  /* 0x0012180c01007387 */ /* 0x0003e80000100a00 */
[----:B------:R-:W2:Y:S01]  /*214e0*/  LDL.LU.64 R222, [R1+0xb28] ;  /* 0x000b280001de7983 */ /* 0x000ea20000300a00 */
[----:B------:R-:W-:-:S04]  /*214f0*/  IMAD.WIDE R94, R0, 0x4, R232 ;  /* 0x00000004005e7825 */ /* 0x000fc800078e02e8 */
[----:B------:R-:W-:-:S04]  /*21500*/  IMAD.WIDE R92, R0, 0x4, R226 ;  /* 0x00000004005c7825 */ /* 0x000fc800078e02e2 */
[C---:B---3--:R-:W-:Y:S02]  /*21510*/  IMAD.WIDE R142, R0.reuse, 0x4, R230 ;  /* 0x00000004008e7825 */ /* 0x048fe400078e02e6 */
[----:B------:R-:W3:Y:S04]  /*21520*/  LDL.LU.64 R230, [R1+0x6b0] ;  /* 0x0006b00001e67983 */ /* 0x000ee80000300a00 */
[----:B------:R-:W-:Y:S04]  /*21530*/  STL.64 [R1+0xb40], R94 ;  /* 0x000b405e01007387 */ /* 0x000fe80000100a00 */
[----:B------:R-:W-:Y:S04]  /*21540*/  STL.64 [R1+0x2868], R94 ;  /* 0x0028685e01007387 */ /* 0x000fe80000100a00 */
[----:B------:R-:W3:Y:S01]  /*21550*/  LDL.LU.64 R232, [R1+0xb20] ;  /* 0x000b200001e87983 */ /* 0x000ee20000300a00 */
[----:B------:R-:W-:-:S03]  /*21560*/  IMAD.WIDE R144, R0, 0x4, R234 ;  /* 0x0000000400907825 */ /* 0x000fc600078e02ea */
[----:B------:R-:W3:Y:S01]  /*21570*/  LDL.LU.64 R226, [R1+0x6a8] ;  /* 0x0006a80001e27983 */ /* 0x000ee20000300a00 */
[----:B-1----:R-:W-:-:S05]  /*21580*/  IMAD.WIDE R12, R0, 0x4, R236 ;  /* 0x00000004000c7825 */ /* 0x002fca00078e02ec */
[----:B------:R4:W-:Y:S04]  /*21590*/  STL.64 [R1+0xb30], R12 ;  /* 0x000b300c01007387 */ /* 0x0009e80000100a00 */
[----:B------:R-:W3:Y:S04]  /*215a0*/  LDL.LU.64 R234, [R1+0xef8] ;  /* 0x000ef80001ea7983 */ /* 0x000ee80000300a00 */
[----:B------:R-:W3:Y:S04]  /*215b0*/  LDL.LU.64 R236, [R1+0x6a0] ;  /* 0x0006a00001ec7983 */ /* 0x000ee80000300a00 */
[----:B------:R-:W-:Y:S04]  /*215c0*/  STL.64 [R1+0x1228], R92 ;  /* 0x0012285c01007387 */ /* 0x000fe80000100a00 */
[----:B------:R-:W-:Y:S01]  /*215d0*/  STL.64 [R1+0x2870], R92 ;  /* 0x0028705c01007387 */ /* 0x000fe20000100a00 */
[----:B----4-:R-:W-:-:S03]  /*215e0*/  IMAD.WIDE R12, R0, 0x4, R238 ;  /* 0x00000004000c7825 */ /* 0x010fc600078e02ee */
[----:B------:R-:W4:Y:S04]  /*215f0*/  LDL.LU.64 R238, [R1+0xf00] ;  /* 0x000f000001ee7983 */ /* 0x000f280000300a00 */
[----:B------:R-:W-:Y:S04]  /*21600*/  STL.64 [R1+0xb38], R142 ;  /* 0x000b388e01007387 */ /* 0x000fe80000100a00 */
[----:B------:R1:W-:Y:S04]  /*21610*/  STL.64 [R1+0x6e8], R12 ;  /* 0x0006e80c01007387 */ /* 0x0003e80000100a00 */
[----:B------:R-:W-:Y:S04]  /*21620*/  STL.64 [R1+0x2878], R142 ;  /* 0x0028788e01007387 */ /* 0x000fe80000100a00 */
[----:B------:R-:W-:Y:S01]  /*21630*/  STL.64 [R1+0x1238], R144 ;  /* 0x0012389001007387 */ /* 0x000fe20000100a00 */
[----:B-1----:R-:W-:-:S03]  /*21640*/  IMAD.WIDE R12, R0, 0x4, R210 ;  /* 0x00000004000c7825 */ /* 0x002fc600078e02d2 */
[----:B------:R-:W-:Y:S04]  /*21650*/  STL.64 [R1+0x2880], R144 ;  /* 0x0028809001007387 */ /* 0x000fe80000100a00 */
[----:B------:R1:W-:Y:S02]  /*21660*/  STL.64 [R1+0x1250], R12 ;  /* 0x0012500c01007387 */ /* 0x0003e40000100a00 */
[C---:B-1----:R-:W-:Y:S02]  /*21670*/  IMAD.WIDE R12, R0.reuse, 0x4, R242 ;  /* 0x00000004000c7825 */ /* 0x042fe400078e02f2 */
[----:B------:R-:W4:Y:S02]  /*21680*/  LDL.LU.64 R242, [R1+0x688] ;  /* 0x0006880001f27983 */ /* 0x000f240000300a00 */
[----:B------:R-:W-:-:S04]  /*21690*/  IMAD.WIDE R14, R0, 0x4, R212 ;  /* 0x00000004000e7825 */ /* 0x000fc800078e02d4 */
[C---:B------:R-:W-:Y:S01]  /*216a0*/  IMAD.WIDE R16, R0.reuse, 0x4, R214 ;  /* 0x0000000400107825 */ /* 0x040fe200078e02d6 */
[----:B------:R1:W-:Y:S04]  /*216b0*/  STL.64 [R1+0x6e0], R14 ;  /* 0x0006e00e01007387 */ /* 0x0003e80000100a00 */
[----:B------:R1:W-:Y:S04]  /*216c0*/  STL.64 [R1+0x1260], R12 ;  /* 0x0012600c01007387 */ /* 0x0003e80000100a00 */
[----:B------:R-:W-:Y:S01]  /*216d0*/  STL.64 [R1+0x1268], R16 ;  /* 0x0012681001007387 */ /* 0x000fe20000100a00 */
[----:B-1----:R-:W-:-:S03]  /*216e0*/  IMAD.WIDE R14, R0, 0x4, R216 ;  /* 0x00000004000e7825 */ /* 0x002fc600078e02d8 */
[----:B------:R-:W4:Y:S01]  /*216f0*/  LDL.LU.64 R210, [R1+0xf08] ;  /* 0x000f080001d27983 */ /* 0x000f220000300a00 */
[----:B------:R-:W-:-:S03]  /*21700*/  IMAD.WIDE R12, R0, 0x4, R218 ;  /* 0x00000004000c7825 */ /* 0x000fc600078e02da */
[----:B------:R1:W-:Y:S04]  /*21710*/  STL.64 [R1+0x1270], R14 ;  /* 0x0012700e01007387 */ /* 0x0003e80000100a00 */
[----:B------:R2:W-:Y:S04]  /*21720*/  STL.64 [R1+0x1278], R12 ;  /* 0x0012780c01007387 */ /* 0x0005e80000100a00 */
[----:B------:R-:W4:Y:S01]  /*21730*/  LDL.LU.64 R212, [R1+0x680] ;  /* 0x0006800001d47983 */ /* 0x000f220000300a00 */
[----:B-1----:R-:W-:-:S05]  /*21740*/  IMAD.WIDE R14, R0, 0x4, R220 ;  /* 0x00000004000e7825 */ /* 0x002fca00078e02dc */
[----:B------:R-:W-:Y:S01]  /*21750*/  STL.64 [R1+0x1280], R14 ;  /* 0x0012800e01007387 */ /* 0x000fe20000100a00 */
[----:B--2---:R-:W-:-:S03]  /*21760*/  IMAD.WIDE R12, R0, 0x4, R228 ;  /* 0x00000004000c7825 */ /* 0x004fc600078e02e4 */
[----:B------:R-:W2:Y:S04]  /*21770*/  LDL.LU.64 R228, [R1+0xf10] ;  /* 0x000f100001e47983 */ /* 0x000ea80000300a00 */
[----:B------:R1:W-:Y:S04]  /*21780*/  STL.64 [R1+0x1288], R12 ;  /* 0x0012880c01007387 */ /* 0x0003e80000100a00 */
[----:B------:R-:W2:Y:S04]  /*21790*/  LDL.LU.64 R214, [R1+0x678] ;  /* 0x0006780001d67983 */ /* 0x000ea80000300a00 */
[----:B------:R-:W2:Y:S01]  /*217a0*/  LDL.LU.64 R216, [R1+0xb18] ;  /* 0x000b180001d87983 */ /* 0x000ea20000300a00 */
[----:B-1----:R-:W-:-:S05]  /*217b0*/  IMAD.WIDE R12, R0, 0x4, R222 ;  /* 0x00000004000c7825 */ /* 0x002fca00078e02de */
[----:B------:R3:W-:Y:S04]  /*217c0*/  STL.64 [R1+0xb28], R12 ;  /* 0x000b280c01007387 */ /* 0x0007e80000100a00 */
[----:B------:R-:W2:Y:S04]  /*217d0*/  LDL.LU.64 R218, [R1+0x670] ;  /* 0x0006700001da7983 */ /* 0x000ea80000300a00 */
[----:B------:R-:W2:Y:S01]  /*217e0*/  LDL.LU.64 R220, [R1+0xb10] ;  /* 0x000b100001dc7983 */ /* 0x000ea20000300a00 */
[----:B---3--:R-:W-:-:S03]  /*217f0*/  IMAD.WIDE R12, R0, 0x4, R230 ;  /* 0x00000004000c7825 */ /* 0x008fc600078e02e6 */
[----:B------:R-:W3:Y:S04]  /*21800*/  LDL.LU.64 R230, [R1+0x668] ;  /* 0x0006680001e67983 */ /* 0x000ee80000300a00 */
[----:B------:R4:W-:Y:S04]  /*21810*/  STL.64 [R1+0x1298], R12 ;  /* 0x0012980c01007387 */ /* 0x0009e80000100a00 */
[----:B------:R-:W3:Y:S01]  /*21820*/  LDL.LU.64 R222, [R1+0xb08] ;  /* 0x000b080001de7983 */ /* 0x000ee20000300a00 */
[----:B------:R-:W-:-:S03]  /*21830*/  IMAD.WIDE R86, R0, 0x4, R232 ;  /* 0x0000000400567825 */ /* 0x000fc600078e02e8 */
[----:B------:R-:W3:Y:S01]  /*21840*/  LDL.LU.64 R232, [R1+0x660] ;  /* 0x0006600001e87983 */ /* 0x000ee20000300a00 */
[----:B------:R-:W-:-:S03]  /*21850*/  IMAD.WIDE R84, R0, 0x4, R226 ;  /* 0x0000000400547825 */ /* 0x000fc600078e02e2 */
[----:B------:R-:W-:Y:S04]  /*21860*/  STL.64 [R1+0xb20], R86 ;  /* 0x000b205601007387 */ /* 0x000fe80000100a00 */
[----:B------:R-:W-:Y:S04]  /*21870*/  STL.64 [R1+0x2888], R86 ;  /* 0x0028885601007387 */ /* 0x000fe80000100a00 */
[----:B------:R-:W3:Y:S01]  /*21880*/  LDL.LU.64 R226, [R1+0xf20] ;  /* 0x000f200001e27983 */ /* 0x000ee20000300a00 */
[----:B------:R-:W-:-:S03]  /*21890*/  IMAD.WIDE R146, R0, 0x4, R234 ;  /* 0x0000000400927825 */ /* 0x000fc600078e02ea */
[----:B------:R-:W3:Y:S01]  /*218a0*/  LDL.LU.64 R234, [R1+0x658] ;  /* 0x0006580001ea7983 */ /* 0x000ee20000300a00 */
[----:B------:R-:W-:-:S04]  /*218b0*/  IMAD.WIDE R148, R0, 0x4, R236 ;  /* 0x0000000400947825 */ /* 0x000fc800078e02ec */
[----:B----4-:R-:W-:-:S05]  /*218c0*/  IMAD.WIDE R12, R0, 0x4, R238 ;  /* 0x00000004000c7825 */ /* 0x010fca00078e02ee */
[----:B------:R1:W-:Y:S04]  /*218d0*/  STL.64 [R1+0x12c0], R12 ;  /* 0x0012c00c01007387 */ /* 0x0003e80000100a00 */
[----:B------:R-:W4:Y:S04]  /*218e0*/  LDL.LU.64 R236, [R1+0xf18] ;  /* 0x000f180001ec7983 */ /* 0x000f280000300a00 */
[----:B------:R-:W4:Y:S04]  /*218f0*/  LDL.LU.64 R238, [R1+0x650] ;  /* 0x0006500001ee7983 */ /* 0x000f280000300a00 */
[----:B------:R-:W-:Y:S04]  /*21900*/  STL.64 [R1+0x12a8], R84 ;  /* 0x0012a85401007387 */ /* 0x000fe80000100a00 */
[----:B------:R-:W-:Y:S01]  /*21910*/  STL.64 [R1+0x2890], R84 ;  /* 0x0028905401007387 */ /* 0x000fe20000100a00 */
[----:B-1----:R-:W-:-:S03]  /*21920*/  IMAD.WIDE R12, R0, 0x4, R242 ;  /* 0x00000004000c7825 */ /* 0x002fc600078e02f2 */
[----:B------:R-:W4:Y:S04]  /*21930*/  LDL.LU.64 R242, [R1+0xb00] ;  /* 0x000b000001f27983 */ /* 0x000f280000300a00 */
        /* <DEDUP_REMOVED lines=8> */
[C---:B--2---:R-:W-:Y:S02]  /*219c0*/  IMAD.WIDE R12, R0.reuse, 0x4, R228 ;  /* 0x00000004000c7825 */ /* 0x044fe400078e02e4 */
[----:B------:R-:W2:Y:S04]  /*219d0*/  LDL.LU.64 R228, [R1+0x648] ;  /* 0x0006480001e47983 */ /* 0x000ea80000300a00 */
[----:B------:R1:W-:Y:S01]  /*219e0*/  STL.64 [R1+0x12d8], R14 ;  /* 0x0012d80e01007387 */ /* 0x0003e20000100a00 */
[----:B------:R-:W-:-:S03]  /*219f0*/  IMAD.WIDE R16, R0, 0x4, R214 ;  /* 0x0000000400107825 */ /* 0x000fc600078e02d6 */
[----:B------:R1:W-:Y:S04]  /*21a00*/  STL.64 [R1+0x12e0], R12 ;  /* 0x0012e00c01007387 */ /* 0x0003e80000100a00 */
[----:B------:R-:W-:Y:S01]  /*21a10*/  STL.64 [R1+0x12e8], R16 ;  /* 0x0012e81001007387 */ /* 0x000fe20000100a00 */
[----:B-1----:R-:W-:-:S03]  /*21a20*/  IMAD.WIDE R14, R0, 0x4, R216 ;  /* 0x00000004000e7825 */ /* 0x002fc600078e02d8 */
[----:B------:R-:W2:Y:S04]  /*21a30*/  LDL.LU.64 R210, [R1+0xaf8] ;  /* 0x000af80001d27983 */ /* 0x000ea80000300a00 */
[----:B------:R1:W-:Y:S01]  /*21a40*/  STL.64 [R1+0xb18], R14 ;  /* 0x000b180e01007387 */ /* 0x0003e20000100a00 */
[----:B------:R-:W-:-:S05]  /*21a50*/  IMAD.WIDE R12, R0, 0x4, R218 ;  /* 0x00000004000c7825 */ /* 0x000fca00078e02da */
[----:B------:R3:W-:Y:S04]  /*21a60*/  STL.64 [R1+0x12f8], R12 ;  /* 0x0012f80c01007387 */ /* 0x0007e80000100a00 */
[----:B------:R-:W2:Y:S01]  /*21a70*/  LDL.LU.64 R212, [R1+0x640] ;  /* 0x0006400001d47983 */ /* 0x000ea20000300a00 */
[----:B-1----:R-:W-:-:S05]  /*21a80*/  IMAD.WIDE R14, R0, 0x4, R220 ;  /* 0x00000004000e7825 */ /* 0x002fca00078e02dc */
[----:B------:R-:W-:Y:S01]  /*21a90*/  STL.64 [R1+0xb10], R14 ;  /* 0x000b100e01007387 */ /* 0x000fe20000100a00 */
[----:B---3--:R-:W-:-:S03]  /*21aa0*/  IMAD.WIDE R12, R0, 0x4, R230 ;  /* 0x00000004000c7825 */ /* 0x008fc600078e02e6 */
        /* <DEDUP_REMOVED lines=11> */
[----:B------:R-:W-:-:S04]  /*21b60*/  IMAD.WIDE R78, R0, 0x4, R226 ;  /* 0x00000004004e7825 */ /* 0x000fc800078e02e2 */
[C---:B------:R-:W-:Y:S02]  /*21b70*/  IMAD.WIDE R26, R0.reuse, 0x4, R234 ;  /* 0x00000004001a7825 */ /* 0x040fe400078e02ea */
[----:B------:R-:W3:Y:S02]  /*21b80*/  LDL.LU.64 R234, [R1+0xf40] ;  /* 0x000f400001ea7983 */ /* 0x000ee40000300a00 */
[C---:B----4-:R-:W-:Y:S02]  /*21b90*/  IMAD.WIDE R150, R0.reuse, 0x4, R236 ;  /* 0x0000000400967825 */ /* 0x050fe400078e02ec */
[----:B------:R-:W4:Y:S04]  /*21ba0*/  LDL.LU.64 R236, [R1+0x620] ;  /* 0x0006200001ec7983 */ /* 0x000f280000300a00 */
[----:B------:R-:W-:Y:S04]  /*21bb0*/  STL.64 [R1+0x1320], R78 ;  /* 0x0013204e01007387 */ /* 0x000fe80000100a00 */
[----:B------:R-:W-:Y:S04]  /*21bc0*/  STL.64 [R1+0x28a8], R78 ;  /* 0x0028a84e01007387 */ /* 0x000fe80000100a00 */
[----:B------:R-:W4:Y:S01]  /*21bd0*/  LDL.LU.64 R216, [R1+0xaf0] ;  /* 0x000af00001d87983 */ /* 0x000f220000300a00 */
[----:B-1----:R-:W-:-:S03]  /*21be0*/  IMAD.WIDE R12, R0, 0x4, R242 ;  /* 0x00000004000c7825 */ /* 0x002fc600078e02f2 */
[----:B------:R-:W4:Y:S01]  /*21bf0*/  LDL.LU.64 R242, [R1+0x618] ;  /* 0x0006180001f27983 */ /* 0x000f220000300a00 */
[----:B------:R-:W-:-:S03]  /*21c00*/  IMAD.WIDE R152, R0, 0x4, R238 ;  /* 0x0000000400987825 */ /* 0x000fc600078e02ee */
[----:B------:R2:W-:Y:S04]  /*21c10*/  STL.64 [R1+0xb00], R12 ;  /* 0x000b000c01007387 */ /* 0x0005e80000100a00 */
[----:B------:R-:W4:Y:S04]  /*21c20*/  LDL.LU.64 R226, [R1+0xae8] ;  /* 0x000ae80001e27983 */ /* 0x000f280000300a00 */
[----:B------:R-:W4:Y:S04]  /*21c30*/  LDL.LU.64 R238, [R1+0x610] ;  /* 0x0006100001ee7983 */ /* 0x000f280000300a00 */
[----:B------:R-:W-:Y:S04]  /*21c40*/  STL.64 [R1+0x1328], R26 ;  /* 0x0013281a01007387 */ /* 0x000fe80000100a00 */
[----:B------:R-:W-:Y:S01]  /*21c50*/  STL.64 [R1+0x28b0], R26 ;  /* 0x0028b01a01007387 */ /* 0x000fe20000100a00 */
[----:B--2---:R-:W-:-:S03]  /*21c60*/  IMAD.WIDE R12, R0, 0x4, R228 ;  /* 0x00000004000c7825 */ /* 0x004fc600078e02e4 */
[----:B------:R-:W2:Y:S04]  /*21c70*/  LDL.LU.64 R228, [R1+0xae0] ;  /* 0x000ae00001e47983 */ /* 0x000ea80000300a00 */
        /* <DEDUP_REMOVED lines=8> */
[C---:B---3--:R-:W-:Y:S02]  /*21d00*/  IMAD.WIDE R12, R0.reuse, 0x4, R230 ;  /* 0x00000004000c7825 */ /* 0x048fe400078e02e6 */
        /* <DEDUP_REMOVED lines=13> */
[----:B------:R-:W-:-:S03]  /*21de0*/  IMAD.WIDE R12, R0, 0x4, R232 ;  /* 0x00000004000c7825 */ /* 0x000fc600078e02e8 */
[----:B------:R-:W3:Y:S04]  /*21df0*/  LDL.LU.64 R218, [R1+0xf48] ;  /* 0x000f480001da7983 */ /* 0x000ee80000300a00 */
[----:B------:R1:W-:Y:S04]  /*21e00*/  STL.64 [R1+0x1388], R12 ;  /* 0x0013880c01007387 */ /* 0x0003e80000100a00 */
[----:B------:R-:W3:Y:S01]  /*21e10*/  LDL.LU.64 R220, [R1+0x5f8] ;  /* 0x0005f80001dc7983 */ /* 0x000ee20000300a00 */
[----:B-1----:R-:W-:-:S03]  /*21e20*/  IMAD.WIDE R12, R0, 0x4, R234 ;  /* 0x00000004000c7825 */ /* 0x002fc600078e02ea */
[----:B------:R-:W3:Y:S04]  /*21e30*/  LDL.LU.64 R234, [R1+0xf60] ;  /* 0x000f600001ea7983 */ /* 0x000ee80000300a00 */
[----:B------:R4:W-:Y:S04]  /*21e40*/  STL.64 [R1+0x1390], R12 ;  /* 0x0013900c01007387 */ /* 0x0009e80000100a00 */
[----:B------:R-:W3:Y:S04]  /*21e50*/  LDL.LU.64 R222, [R1+0x5f0] ;  /* 0x0005f00001de7983 */ /* 0x000ee80000300a00 */
[----:B------:R-:W3:Y:S01]  /*21e60*/  LDL.LU.64 R232, [R1+0xf58] ;  /* 0x000f580001e87983 */ /* 0x000ee20000300a00 */
[----:B----4-:R-:W-:-:S05]  /*21e70*/  IMAD.WIDE R12, R0, 0x4, R236 ;  /* 0x00000004000c7825 */ /* 0x010fca00078e02ec */
[----:B------:R2:W-:Y:S04]  /*21e80*/  STL.64 [R1+0x1398], R12 ;  /* 0x0013980c01007387 */ /* 0x0005e80000100a00 */
[----:B------:R-:W4:Y:S01]  /*21e90*/  LDL.LU.64 R236, [R1+0x5e8] ;  /* 0x0005e80001ec7983 */ /* 0x000f220000300a00 */
[----:B------:R-:W-:-:S03]  /*21ea0*/  IMAD.WIDE R32, R0, 0x4, R242 ;  /* 0x0000000400207825 */ /* 0x000fc600078e02f2 */
[----:B------:R-:W4:Y:S01]  /*21eb0*/  LDL.LU.64 R242, [R1+0xad8] ;  /* 0x000ad80001f27983 */ /* 0x000f220000300a00 */
[----:B------:R-:W-:-:S04]  /*21ec0*/  IMAD.WIDE R28, R0, 0x4, R216 ;  /* 0x00000004001c7825 */ /* 0x000fc800078e02d8 */
[C---:B------:R-:W-:Y:S02]  /*21ed0*/  IMAD.WIDE R156, R0.reuse, 0x4, R238 ;  /* 0x00000004009c7825 */ /* 0x040fe400078e02ee */
[----:B------:R-:W4:Y:S04]  /*21ee0*/  LDL.LU.64 R238, [R1+0x5e0] ;  /* 0x0005e00001ee7983 */ /* 0x000f280000300a00 */
[----:B------:R-:W-:Y:S01]  /*21ef0*/  STL.64 [R1+0xaf0], R28 ;  /* 0x000af01c01007387 */ /* 0x000fe20000100a00 */
[----:B------:R-:W-:-:S03]  /*21f00*/  IMAD.WIDE R154, R0, 0x4, R226 ;  /* 0x00000004009a7825 */ /* 0x000fc600078e02e2 */
[----:B------:R-:W-:Y:S04]  /*21f10*/  STL.64 [R1+0x28c8], R28 ;  /* 0x0028c81c01007387 */ /* 0x000fe80000100a00 */
[----:B------:R-:W4:Y:S04]  /*21f20*/  LDL.LU.64 R214, [R1+0xad0] ;  /* 0x000ad00001d67983 */ /* 0x000f280000300a00 */
        /* <DEDUP_REMOVED lines=12> */
[----:B------:R-:W-:Y:S01]  /*21ff0*/  STL.64 [R1+0x13b8], R156 ;  /* 0x0013b89c01007387 */ /* 0x000fe20000100a00 */
[----:B-1----:R-:W-:-:S03]  /*22000*/  IMAD.WIDE R12, R0, 0x4, R210 ;  /* 0x00000004000c7825 */ /* 0x002fc600078e02d2 */
[----:B------:R-:W-:Y:S04]  /*22010*/  STL.64 [R1+0x28e0], R156 ;  /* 0x0028e09c01007387 */ /* 0x000fe80000100a00 */
[----:B------:R1:W-:Y:S04]  /*22020*/  STL.64 [R1+0x13d0], R12 ;  /* 0x0013d00c01007387 */ /* 0x0003e80000100a00 */
[----:B------:R-:W3:Y:S01]  /*22030*/  LDL.LU.64 R210, [R1+0x5c8] ;  /* 0x0005c80001d27983 */ /* 0x000ee20000300a00 */
[----:B------:R-:W-:-:S05]  /*22040*/  IMAD.WIDE R14, R0, 0x4, R212 ;  /* 0x00000004000e7825 */ /* 0x000fca00078e02d4 */
[----:B------:R1:W-:Y:S02]  /*22050*/  STL.64 [R1+0x13d8], R14 ;  /* 0x0013d80e01007387 */ /* 0x0003e40000100a00 */
        /* <DEDUP_REMOVED lines=39> */
[----:B------:R-:W-:Y:S04]  /*222d0*/  STL.64 [R1+0x28f0], R40 ;  /* 0x0028f02801007387 */ /* 0x000fe80000100a00 */
[----:B------:R-:W-:Y:S01]  /*222e0*/  STL.64 [R1+0x1430], R158 ;  /* 0x0014309e01007387 */ /* 0x000fe20000100a00 */
[----:B-1----:R-:W-:-:S03]  /*222f0*/  IMAD.WIDE R12, R0, 0x4, R210 ;  /* 0x00000004000c7825 */ /* 0x002fc600078e02d2 */
[----:B------:R-:W-:Y:S04]  /*22300*/  STL.64 [R1+0x28f8], R158 ;  /* 0x0028f89e01007387 */ /* 0x000fe80000100a00 */
[----:B------:R1:W-:Y:S02]  /*22310*/  STL.64 [R1+0x1448], R12 ;  /* 0x0014480c01007387 */ /* 0x0003e40000100a00 */
[C---:B-1----:R-:W-:Y:S02]  /*22320*/  IMAD.WIDE R12, R0.reuse, 0x4, R234 ;  /* 0x00000004000c7825 */ /* 0x042fe400078e02ea */
[----:B------:R-:W3:Y:S04]  /*22330*/  LDL.LU.64 R234, [R1+0xab0] ;  /* 0x000ab00001ea7983 */ /* 0x000ee80000300a00 */
[----:B------:R-:W-:Y:S04]  /*22340*/  STL.64 [R1+0x1438], R160 ;  /* 0x001438a001007387 */ /* 0x000fe80000100a00 */
[----:B------:R4:W-:Y:S04]  /*22350*/  STL.64 [R1+0x1450], R12 ;  /* 0x0014500c01007387 */ /* 0x0009e80000100a00 */
[----:B------:R-:W-:Y:S01]  /*22360*/  STL.64 [R1+0x2900], R160 ;  /* 0x002900a001007387 */ /* 0x000fe20000100a00 */
[----:B------:R-:W-:-:S04]  /*22370*/  IMAD.WIDE R14, R0, 0x4, R212 ;  /* 0x00000004000e7825 */ /* 0x000fc800078e02d4 */
[C---:B----4-:R-:W-:Y:S02]  /*22380*/  IMAD.WIDE R12, R0.reuse, 0x4, R236 ;  /* 0x00000004000c7825 */ /* 0x050fe400078e02ec */
[----:B------:R-:W4:Y:S02]  /*22390*/  LDL.LU.64 R236, [R1+0x588] ;  /* 0x0005880001ec7983 */ /* 0x000f240000300a00 */
[C---:B------:R-:W-:Y:S02]  /*223a0*/  IMAD.WIDE R16, R0.reuse, 0x4, R218 ;  /* 0x0000000400107825 */ /* 0x040fe400078e02da */
[----:B------:R-:W-:Y:S04]  /*223b0*/  STL.64 [R1+0x1458], R14 ;  /* 0x0014580e01007387 */ /* 0x000fe80000100a00 */
[----:B------:R1:W-:Y:S04]  /*223c0*/  STL.64 [R1+0x1460], R12 ;  /* 0x0014600c01007387 */ /* 0x0003e80000100a00 */
[----:B------:R1:W-:Y:S02]  /*223d0*/  STL.64 [R1+0x1468], R16 ;  /* 0x0014681001007387 */ /* 0x0003e40000100a00 */
[----:B-1----:R-:W-:-:S02]  /*223e0*/  IMAD.WIDE R12, R0, 0x4, R242 ;  /* 0x00000004000c7825 */ /* 0x002fc400078e02f2 */
        /* <DEDUP_REMOVED lines=9> */
[----:B------:R-:W-:Y:S04]  /*22480*/  STL.64 [R1+0x1488], R14 ;  /* 0x0014880e01007387 */ /* 0x000fe80000100a00 */
[----:B------:R-:W4:Y:S04]  /*22490*/  LDL.LU.64 R212, [R1+0xf98] ;  /* 0x000f980001d47983 */ /* 0x000f280000300a00 */
[----:B------:R2:W-:Y:S04]  /*224a0*/  STL.64 [R1+0xab8], R12 ;  /* 0x000ab80c01007387 */ /* 0x0005e80000100a00 */
[----:B------:R-:W4:Y:S04]  /*224b0*/  LDL.LU.64 R218, [R1+0x578] ;  /* 0x0005780001da7983 */ /* 0x000f280000300a00 */
[----:B------:R-:W4:Y:S04]  /*224c0*/  LDL.LU.64 R238, [R1+0xfa0] ;  /* 0x000fa00001ee7983 */ /* 0x000f280000300a00 */
[----:B------:R-:W4:Y:S04]  /*224d0*/  LDL.LU.64 R220, [R1+0x570] ;  /* 0x0005700001dc7983 */ /* 0x000f280000300a00 */
[----:B------:R-:W4:Y:S01]  /*224e0*/  LDL.LU.64 R222, [R1+0xfa8] ;  /* 0x000fa80001de7983 */ /* 0x000f220000300a00 */
[----:B--2---:R-:W-:-:S05]  /*224f0*/  IMAD.WIDE R12, R0, 0x4, R226 ;  /* 0x00000004000c7825 */ /* 0x004fca00078e02e2 */
[----:B------:R1:W-:Y:S04]  /*22500*/  STL.64 [R1+0x1498], R12 ;  /* 0x0014980c01007387 */ /* 0x0003e80000100a00 */
[----:B------:R-:W2:Y:S04]  /*22510*/  LDL.LU.64 R232, [R1+0x568] ;  /* 0x0005680001e87983 */ /* 0x000ea80000300a00 */
[----:B------:R-:W2:Y:S01]  /*22520*/  LDL.LU.64 R226, [R1+0xfb0] ;  /* 0x000fb00001e27983 */ /* 0x000ea20000300a00 */
[----:B------:R-:W-:-:S04]  /*22530*/  IMAD.WIDE R42, R0, 0x4, R214 ;  /* 0x00000004002a7825 */ /* 0x000fc800078e02d6 */
[----:B------:R-:W-:-:S04]  /*22540*/  IMAD.WIDE R48, R0, 0x4, R216 ;  /* 0x0000000400307825 */ /* 0x000fc800078e02d8 */
[C---:B---3--:R-:W-:Y:S02]  /*22550*/  IMAD.WIDE R162, R0.reuse, 0x4, R228 ;  /* 0x0000000400a27825 */ /* 0x048fe400078e02e4 */
[----:B------:R-:W3:Y:S02]  /*22560*/  LDL.LU.64 R228, [R1+0x560] ;  /* 0x0005600001e47983 */ /* 0x000ee40000300a00 */
[C---:B------:R-:W-:Y:S02]  /*22570*/  IMAD.WIDE R164, R0.reuse, 0x4, R230 ;  /* 0x0000000400a47825 */ /* 0x040fe400078e02e6 */
[----:B------:R-:W3:Y:S04]  /*22580*/  LDL.LU.64 R214, [R1+0xaa0] ;  /* 0x000aa00001d67983 */ /* 0x000ee80000300a00 */
[----:B------:R-:W3:Y:S04]  /*22590*/  LDL.LU.64 R230, [R1+0x558] ;  /* 0x0005580001e67983 */ /* 0x000ee80000300a00 */
[----:B------:R-:W-:Y:S04]  /*225a0*/  STL.64 [R1+0x14a0], R42 ;  /* 0x0014a02a01007387 */ /* 0x000fe80000100a00 */
[----:B------:R-:W-:Y:S04]  /*225b0*/  STL.64 [R1+0x2908], R42 ;  /* 0x0029082a01007387 */ /* 0x000fe80000100a00 */
[----:B------:R-:W3:Y:S01]  /*225c0*/  LDL.LU.64 R216, [R1+0xa98] ;  /* 0x000a980001d87983 */ /* 0x000ee20000300a00 */
[----:B-1----:R-:W-:-:S03]  /*225d0*/  IMAD.WIDE R12, R0, 0x4, R234 ;  /* 0x00000004000c7825 */ /* 0x002fc600078e02ea */
[----:B------:R-:W3:Y:S04]  /*225e0*/  LDL.LU.64 R234, [R1+0x550] ;  /* 0x0005500001ea7983 */ /* 0x000ee80000300a00 */
[----:B------:R4:W-:Y:S04]  /*225f0*/  STL.64 [R1+0xab0], R12 ;  /* 0x000ab00c01007387 */ /* 0x0009e80000100a00 */
[----:B------:R-:W-:Y:S04]  /*22600*/  STL.64 [R1+0x14a8], R48 ;  /* 0x0014a83001007387 */ /* 0x000fe80000100a00 */
[----:B------:R-:W-:Y:S01]  /*22610*/  STL.64 [R1+0x2910], R48 ;  /* 0x0029103001007387 */ /* 0x000fe20000100a00 */
[----:B----4-:R-:W-:-:S03]  /*22620*/  IMAD.WIDE R12, R0, 0x4, R236 ;  /* 0x00000004000c7825 */ /* 0x010fc600078e02ec */
[----:B------:R-:W4:Y:S04]  /*22630*/  LDL.LU.64 R236, [R1+0xa90] ;  /* 0x000a900001ec7983 */ /* 0x000f280000300a00 */
[----:B------:R-:W-:Y:S04]  /*22640*/  STL.64 [R1+0x14b0], R162 ;  /* 0x0014b0a201007387 */ /* 0x000fe80000100a00 */
[----:B------:R1:W-:Y:S04]  /*22650*/  STL.64 [R1+0x14c8], R12 ;  /* 0x0014c80c01007387 */ /* 0x0003e80000100a00 */
[----:B------:R-:W-:Y:S01]  /*22660*/  STL.64 [R1+0x2918], R162 ;  /* 0x002918a201007387 */ /* 0x000fe20000100a00 */
[----:B-1----:R-:W-:-:S03]  /*22670*/  IMAD.WIDE R12, R0, 0x4, R242 ;  /* 0x00000004000c7825 */ /* 0x002fc600078e02f2 */
[----:B------:R-:W4:Y:S04]  /*22680*/  LDL.LU.64 R242, [R1+0x548] ;  /* 0x0005480001f27983 */ /* 0x000f280000300a00 */
[----:B------:R-:W-:Y:S04]  /*22690*/  STL.64 [R1+0x14b8], R164 ;  /* 0x0014b8a401007387 */ /* 0x000fe80000100a00 */
[----:B------:R1:W-:Y:S04]  /*226a0*/  STL.64 [R1+0xaa8], R12 ;  /* 0x000aa80c01007387 */ /* 0x0003e80000100a00 */
[----:B------:R-:W-:Y:S01]  /*226b0*/  STL.64 [R1+0x2920], R164 ;  /* 0x002920a401007387 */ /* 0x000fe20000100a00 */
[----:B------:R-:W-:-:S04]  /*226c0*/  IMAD.WIDE R14, R0, 0x4, R210 ;  /* 0x00000004000e7825 */ /* 0x000fc800078e02d2 */
[C---:B------:R-:W-:Y:S01]  /*226d0*/  IMAD.WIDE R16, R0.reuse, 0x4, R212 ;  /* 0x0000000400107825 */ /* 0x040fe200078e02d4 */
[----:B------:R1:W-:Y:S04]  /*226e0*/  STL.64 [R1+0x14d8], R14 ;  /* 0x0014d80e01007387 */ /* 0x0003e80000100a00 */
[----:B------:R1:W-:Y:S02]  /*226f0*/  STL.64 [R1+0x14e0], R16 ;  /* 0x0014e01001007387 */ /* 0x0003e40000100a00 */
[----:B-1----:R-:W-:-:S04]  /*22700*/  IMAD.WIDE R12, R0, 0x4, R218 ;  /* 0x00000004000c7825 */ /* 0x002fc800078e02da */
[C---:B------:R-:W-:Y:S02]  /*22710*/  IMAD.WIDE R14, R0.reuse, 0x4, R238 ;  /* 0x00000004000e7825 */ /* 0x040fe400078e02ee */
[----:B------:R-:W4:Y:S04]  /*22720*/  LDL.LU.64 R238, [R1+0xfc0] ;  /* 0x000fc00001ee7983 */ /* 0x000f280000300a00 */
[----:B------:R1:W-:Y:S01]  /*22730*/  STL.64 [R1+0x14e8], R12 ;  /* 0x0014e80c01007387 */ /* 0x0003e20000100a00 */
[----:B------:R-:W-:-:S03]  /*22740*/  IMAD.WIDE R16, R0, 0x4, R222 ;  /* 0x0000000400107825 */ /* 0x000fc600078e02de */
[----:B------:R2:W-:Y:S01]  /*22750*/  STL.64 [R1+0x14f0], R14 ;  /* 0x0014f00e01007387 */ /* 0x0005e20000100a00 */
[----:B-1----:R-:W-:-:S05]  /*22760*/  IMAD.WIDE R12, R0, 0x4, R220 ;  /* 0x00000004000c7825 */ /* 0x002fca00078e02dc */
[----:B------:R1:W-:Y:S04]  /*22770*/  STL.64 [R1+0x14f8], R12 ;  /* 0x0014f80c01007387 */ /* 0x0003e80000100a00 */
[----:B------:R-:W-:Y:S04]  /*22780*/  STL.64 [R1+0x1500], R16 ;  /* 0x0015001001007387 */ /* 0x000fe80000100a00 */
[----:B------:R-:W4:Y:S01]  /*22790*/  LDL.LU.64 R218, [R1+0x540] ;  /* 0x0005400001da7983 */ /* 0x000f220000300a00 */
[----:B--2---:R-:W-:-:S04]  /*227a0*/  IMAD.WIDE R14, R0, 0x4, R232 ;  /* 0x00000004000e7825 */ /* 0x004fc800078e02e8 */
[C---:B-1----:R-:W-:Y:S01]  /*227b0*/  IMAD.WIDE R12, R0.reuse, 0x4, R226 ;  /* 0x00000004000c7825 */ /* 0x042fe200078e02e2 */
[----:B------:R-:W-:Y:S04]  /*227c0*/  STL.64 [R1+0x1508], R14 ;  /* 0x0015080e01007387 */ /* 0x000fe80000100a00 */
[----:B------:R-:W2:Y:S04]  /*227d0*/  LDL.LU.64 R220, [R1+0xfb8] ;  /* 0x000fb80001dc7983 */ /* 0x000ea80000300a00 */
[----:B------:R3:W-:Y:S04]  /*227e0*/  STL.64 [R1+0x1510], R12 ;  /* 0x0015100c01007387 */ /* 0x0007e80000100a00 */
[----:B------:R-:W2:Y:S04]  /*227f0*/  LDL.LU.64 R222, [R1+0x538] ;  /* 0x0005380001de7983 */ /* 0x000ea80000300a00 */
[----:B------:R-:W2:Y:S04]  /*22800*/  LDL.LU.64 R232, [R1+0xa88] ;  /* 0x000a880001e87983 */ /* 0x000ea80000300a00 */
[----:B------:R-:W2:Y:S01]  /*22810*/  LDL.LU.64 R226, [R1+0x530] ;  /* 0x0005300001e27983 */ /* 0x000ea20000300a00 */
[----:B---3--:R-:W-:-:S05]  /*22820*/  IMAD.WIDE R12, R0, 0x4, R228 ;  /* 0x00000004000c7825 */ /* 0x008fca00078e02e4 */
[----:B------:R4:W-:Y:S04]  /*22830*/  STL.64 [R1+0x1518], R12 ;  /* 0x0015180c01007387 */ /* 0x0009e80000100a00 */
[----:B------:R-:W3:Y:S01]  /*22840*/  LDL.LU.64 R228, [R1+0xa80] ;  /* 0x000a800001e47983 */ /* 0x000ee20000300a00 */
[----:B------:R-:W-:-:S03]  /*22850*/  IMAD.WIDE R56, R0, 0x4, R230 ;  /* 0x0000000400387825 */ /* 0x000fc600078e02e6 */
[----:B------:R-:W3:Y:S01]  /*22860*/  LDL.LU.64 R230, [R1+0x528] ;  /* 0x0005280001e67983 */ /* 0x000ee20000300a00 */
[----:B------:R-:W-:-:S04]  /*22870*/  IMAD.WIDE R50, R0, 0x4, R214 ;  /* 0x0000000400327825 */ /* 0x000fc800078e02d6 */
[C---:B------:R-:W-:Y:S02]  /*22880*/  IMAD.WIDE R168, R0.reuse, 0x4, R234 ;  /* 0x0000000400a87825 */ /* 0x040fe400078e02ea */
        /* <DEDUP_REMOVED lines=16> */
[----:B------:R-:W-:Y:S04]  /*22990*/  STL.64 [R1+0x2938], R166 ;  /* 0x002938a601007387 */ /* 0x000fe80000100a00 */
[----:B------:R-:W4:Y:S01]  /*229a0*/  LDL.LU.64 R212, [R1+0xfe0] ;  /* 0x000fe00001d47983 */ /* 0x000f220000300a00 */
[----:B-1----:R-:W-:-:S03]  /*229b0*/  IMAD.WIDE R12, R0, 0x4, R238 ;  /* 0x00000004000c7825 */ /* 0x002fc600078e02ee */
[----:B------:R-:W4:Y:S04]  /*229c0*/  LDL.LU.64 R238, [R1+0x4f8] ;  /* 0x0004f80001ee7983 */ /* 0x000f280000300a00 */
[----:B------:R1:W-:Y:S04]  /*229d0*/  STL.64 [R1+0x1550], R12 ;  /* 0x0015500c01007387 */ /* 0x0003e80000100a00 */
[----:B------:R-:W-:Y:S04]  /*229e0*/  STL.64 [R1+0x1538], R168 ;  /* 0x001538a801007387 */ /* 0x000fe80000100a00 */
[----:B------:R-:W-:Y:S01]  /*229f0*/  STL.64 [R1+0x2940], R168 ;  /* 0x002940a801007387 */ /* 0x000fe20000100a00 */
[----:B------:R-:W-:-:S05]  /*22a00*/  IMAD.WIDE R16, R0, 0x4, R218 ;  /* 0x0000000400107825 */ /* 0x000fca00078e02da */
[----:B------:R1:W-:Y:S04]  /*22a10*/  STL.64 [R1+0x540], R16 ;  /* 0x0005401001007387 */ /* 0x0003e80000100a00 */
[----:B------:R-:W4:Y:S01]  /*22a20*/  LDL.LU.64 R214, [R1+0xa78] ;  /* 0x000a780001d67983 */ /* 0x000f220000300a00 */
[----:B--2---:R-:W-:-:S05]  /*22a30*/  IMAD.WIDE R14, R0, 0x4, R220 ;  /* 0x00000004000e7825 */ /* 0x004fca00078e02dc */
[----:B------:R2:W-:Y:S01]  /*22a40*/  STL.64 [R1+0x1560], R14 ;  /* 0x0015600e01007387 */ /* 0x0005e20000100a00 */
[----:B-1----:R-:W-:-:S04]  /*22a50*/  IMAD.WIDE R12, R0, 0x4, R222 ;  /* 0x00000004000c7825 */ /* 0x002fc800078e02de */
[C---:B------:R-:W-:Y:S01]  /*22a60*/  IMAD.WIDE R16, R0.reuse, 0x4, R232 ;  /* 0x0000000400107825 */ /* 0x040fe200078e02e8 */
[----:B------:R3:W-:Y:S03]  /*22a70*/  STL.64 [R1+0x538], R12 ;  /* 0x0005380c01007387 */ /* 0x0007e60000100a00 */
[C---:B--2---:R-:W-:Y:S01]  /*22a80*/  IMAD.WIDE R14, R0.reuse, 0x4, R226 ;  /* 0x00000004000e7825 */ /* 0x044fe200078e02e2 */
[----:B------:R-:W-:Y:S04]  /*22a90*/  STL.64 [R1+0xa88], R16 ;  /* 0x000a881001007387 */ /* 0x000fe80000100a00 */
[----:B------:R-:W2:Y:S04]  /*22aa0*/  LDL.LU.64 R216, [R1+0x4f0] ;  /* 0x0004f00001d87983 */ /* 0x000ea80000300a00 */
[----:B------:R-:W-:Y:S04]  /*22ab0*/  STL.64 [R1+0x530], R14 ;  /* 0x0005300e01007387 */ /* 0x000fe80000100a00 */
[----:B------:R-:W2:Y:S01]  /*22ac0*/  LDL.LU.64 R218, [R1+0xa70] ;  /* 0x000a700001da7983 */ /* 0x000ea20000300a00 */
[----:B---3--:R-:W-:-:S05]  /*22ad0*/  IMAD.WIDE R12, R0, 0x4, R228 ;  /* 0x00000004000c7825 */ /* 0x008fca00078e02e4 */
[----:B------:R1:W-:Y:S04]  /*22ae0*/  STL.64 [R1+0xa80], R12 ;  /* 0x000a800c01007387 */ /* 0x0003e80000100a00 */
[----:B------:R-:W3:Y:S01]  /*22af0*/  LDL.LU.64 R220, [R1+0x4e8] ;  /* 0x0004e80001dc7983 */ /* 0x000ee20000300a00 */
        /* <DEDUP_REMOVED lines=8> */
[----:B------:R-:W3:Y:S04]  /*22b80*/  LDL.LU.64 R228, [R1+0xfe8] ;  /* 0x000fe80001e47983 */ /* 0x000ee80000300a00 */
[----:B------:R-:W3:Y:S01]  /*22b90*/  LDL.LU.64 R234, [R1+0x480] ;  /* 0x0004800001ea7983 */ /* 0x000ee20000300a00 */
[----:B----4-:R-:W-:-:S05]  /*22ba0*/  IMAD.WIDE R12, R0, 0x4, R236 ;  /* 0x00000004000c7825 */ /* 0x010fca00078e02ec */
[----:B------:R1:W-:Y:S04]  /*22bb0*/  STL.64 [R1+0x1598], R12 ;  /* 0x0015980c01007387 */ /* 0x0003e80000100a00 */
[----:B------:R-:W4:Y:S01]  /*22bc0*/  LDL.LU.64 R236, [R1+0x1000] ;  /* 0x0010000001ec7983 */ /* 0x000f220000300a00 */
[----:B------:R-:W-:-:S03]  /*22bd0*/  IMAD.WIDE R64, R0, 0x4, R242 ;  /* 0x0000000400407825 */ /* 0x000fc600078e02f2 */
[----:B------:R-:W4:Y:S01]  /*22be0*/  LDL.LU.64 R242, [R1+0x478] ;  /* 0x0004780001f27983 */ /* 0x000f220000300a00 */
[----:B------:R-:W-:-:S05]  /*22bf0*/  IMAD.WIDE R58, R0, 0x4, R202 ;  /* 0x00000004003a7825 */ /* 0x000fca00078e02ca */
[----:B------:R-:W-:Y:S01]  /*22c00*/  STL.64 [R1+0x15a0], R58 ;  /* 0x0015a03a01007387 */ /* 0x000fe20000100a00 */
[----:B------:R-:W-:-:S03]  /*22c10*/  IMAD.WIDE R170, R0, 0x4, R208 ;  /* 0x0000000400aa7825 */ /* 0x000fc600078e02d0 */
[----:B------:R-:W-:Y:S04]  /*22c20*/  STL.64 [R1+0x2948], R58 ;  /* 0x0029483a01007387 */ /* 0x000fe80000100a00 */
[----:B------:R-:W-:Y:S01]  /*22c30*/  STL.64 [R1+0x518], R64 ;  /* 0x0005184001007387 */ /* 0x000fe20000100a00 */
[----:B-1----:R-:W-:-:S03]  /*22c40*/  IMAD.WIDE R12, R0, 0x4, R212 ;  /* 0x00000004000c7825 */ /* 0x002fc600078e02d4 */
[----:B------:R-:W-:Y:S04]  /*22c50*/  STL.64 [R1+0x2950], R64 ;  /* 0x0029504001007387 */ /* 0x000fe80000100a00 */
[----:B------:R1:W-:Y:S01]  /*22c60*/  STL.64 [R1+0x15c0], R12 ;  /* 0x0015c00c01007387 */ /* 0x0003e20000100a00 */
[----:B------:R-:W-:-:S04]  /*22c70*/  IMAD.WIDE R172, R0, 0x4, R210 ;  /* 0x0000000400ac7825 */ /* 0x000fc800078e02d2 */
[C---:B-1----:R-:W-:Y:S02]  /*22c80*/  IMAD.WIDE R12, R0.reuse, 0x4, R238 ;  /* 0x00000004000c7825 */ /* 0x042fe400078e02ee */
[----:B------:R-:W4:Y:S04]  /*22c90*/  LDL.LU.64 R238, [R1+0xff8] ;  /* 0x000ff80001ee7983 */ /* 0x000f280000300a00 */
[----:B------:R-:W-:Y:S04]  /*22ca0*/  STL.64 [R1+0x15b0], R170 ;  /* 0x0015b0aa01007387 */ /* 0x000fe80000100a00 */
[----:B------:R1:W-:Y:S04]  /*22cb0*/  STL.64 [R1+0x15c8], R12 ;  /* 0x0015c80c01007387 */ /* 0x0003e80000100a00 */
[----:B------:R-:W-:Y:S04]  /*22cc0*/  STL.64 [R1+0x2958], R170 ;  /* 0x002958aa01007387 */ /* 0x000fe80000100a00 */
[----:B------:R-:W4:Y:S04]  /*22cd0*/  LDL.LU.64 R210, [R1+0x470] ;  /* 0x0004700001d27983 */ /* 0x000f280000300a00 */
[----:B------:R-:W-:Y:S01]  /*22ce0*/  STL.64 [R1+0x510], R172 ;  /* 0x000510ac01007387 */ /* 0x000fe20000100a00 */
[----:B-1----:R-:W-:-:S05]  /*22cf0*/  IMAD.WIDE R12, R0, 0x4, R214 ;  /* 0x00000004000c7825 */ /* 0x002fca00078e02d6 */
[----:B------:R1:W-:Y:S04]  /*22d00*/  STL.64 [R1+0xa78], R12 ;  /* 0x000a780c01007387 */ /* 0x0003e80000100a00 */
[----:B------:R-:W-:Y:S04]  /*22d10*/  STL.64 [R1+0x2960], R172 ;  /* 0x002960ac01007387 */ /* 0x000fe80000100a00 */
[----:B------:R-:W4:Y:S01]  /*22d20*/  LDL.LU.64 R212, [R1+0xa60] ;  /* 0x000a600001d47983 */ /* 0x000f220000300a00 */
[----:B--2---:R-:W-:-:S04]  /*22d30*/  IMAD.WIDE R14, R0, 0x4, R216 ;  /* 0x00000004000e7825 */ /* 0x004fc800078e02d8 */
[C---:B-1----:R-:W-:Y:S01]  /*22d40*/  IMAD.WIDE R12, R0.reuse, 0x4, R218 ;  /* 0x00000004000c7825 */ /* 0x042fe200078e02da */
[----:B------:R3:W-:Y:S04]  /*22d50*/  STL.64 [R1+0x15d8], R14 ;  /* 0x0015d80e01007387 */ /* 0x0007e80000100a00 */
[----:B------:R1:W-:Y:S01]  /*22d60*/  STL.64 [R1+0xa70], R12 ;  /* 0x000a700c01007387 */ /* 0x0003e20000100a00 */
[----:B---3--:R-:W-:-:S04]  /*22d70*/  IMAD.WIDE R14, R0, 0x4, R220 ;  /* 0x00000004000e7825 */ /* 0x008fc800078e02dc */
[C---:B-1----:R-:W-:Y:S02]  /*22d80*/  IMAD.WIDE R12, R0.reuse, 0x4, R230 ;  /* 0x00000004000c7825 */ /* 0x042fe400078e02e6 */
[----:B------:R-:W2:Y:S02]  /*22d90*/  LDL.LU.64 R230, [R1+0x458] ;  /* 0x0004580001e67983 */ /* 0x000ea40000300a00 */
[C---:B------:R-:W-:Y:S02]  /*22da0*/  IMAD.WIDE R16, R0.reuse, 0x4, R222 ;  /* 0x0000000400107825 */ /* 0x040fe400078e02de */
[----:B------:R1:W-:Y:S04]  /*22db0*/  STL.64 [R1+0x4e8], R14 ;  /* 0x0004e80e01007387 */ /* 0x0003e80000100a00 */
[----:B------:R3:W-:Y:S04]  /*22dc0*/  STL.64 [R1+0xa68], R12 ;  /* 0x000a680c01007387 */ /* 0x0007e80000100a00 */
[----:B------:R-:W-:Y:S01]  /*22dd0*/  STL.64 [R1+0x4e0], R16 ;  /* 0x0004e01001007387 */ /* 0x000fe20000100a00 */
[----:B-1----:R-:W-:-:S03]  /*22de0*/  IMAD.WIDE R14, R0, 0x4, R232 ;  /* 0x00000004000e7825 */ /* 0x002fc600078e02e8 */
[----:B------:R-:W2:Y:S04]  /*22df0*/  LDL.LU.64 R214, [R1+0xa58] ;  /* 0x000a580001d67983 */ /* 0x000ea80000300a00 */
[----:B------:R-:W-:Y:S01]  /*22e00*/  STL.64 [R1+0x1600], R14 ;  /* 0x0016000e01007387 */ /* 0x000fe20000100a00 */
[----:B---3--:R-:W-:-:S05]  /*22e10*/  IMAD.WIDE R12, R0, 0x4, R226 ;  /* 0x00000004000c7825 */ /* 0x008fca00078e02e2 */
[----:B------:R1:W-:Y:S04]  /*22e20*/  STL.64 [R1+0x1608], R12 ;  /* 0x0016080c01007387 */ /* 0x0003e80000100a00 */
[----:B------:R-:W3:Y:S04]  /*22e30*/  LDL.LU.64 R216, [R1+0x450] ;  /* 0x0004500001d87983 */ /* 0x000ee80000300a00 */
[----:B------:R-:W3:Y:S01]  /*22e40*/  LDL.LU.64 R218, [R1+0x1008] ;  /* 0x0010080001da7983 */ /* 0x000ee20000300a00 */
[----:B------:R-:W-:-:S03]  /*22e50*/  IMAD.WIDE R168, R0, 0x4, R234 ;  /* 0x0000000400a87825 */ /* 0x000fc600078e02ea */
[----:B------:R-:W3:Y:S04]  /*22e60*/  LDL.LU.64 R220, [R1+0x448] ;  /* 0x0004480001dc7983 */ /* 0x000ee80000300a00 */
[----:B------:R-:W3:Y:S04]  /*22e70*/  LDL.LU.64 R234, [R1+0x1010] ;  /* 0x0010100001ea7983 */ /* 0x000ee80000300a00 */
[----:B------:R-:W3:Y:S04]  /*22e80*/  LDL.LU.64 R222, [R1+0x440] ;  /* 0x0004400001de7983 */ /* 0x000ee80000300a00 */
[----:B------:R-:W3:Y:S01]  /*22e90*/  LDL.LU.64 R232, [R1+0x1018] ;  /* 0x0010180001e87983 */ /* 0x000ee20000300a00 */
[----:B----4-:R-:W-:-:S03]  /*22ea0*/  IMAD.WIDE R72, R0, 0x4, R242 ;  /* 0x0000000400487825 */ /* 0x010fc600078e02f2 */
[----:B------:R-:W4:Y:S04]  /*22eb0*/  LDL.LU.64 R242, [R1+0x438] ;  /* 0x0004380001f27983 */ /* 0x000f280000300a00 */
[----:B------:R-:W4:Y:S01]  /*22ec0*/  LDL.LU.64 R226, [R1+0x1020] ;  /* 0x0010200001e27983 */ /* 0x000f220000300a00 */
[----:B------:R-:W-:-:S03]  /*22ed0*/  IMAD.WIDE R58, R0, 0x4, R228 ;  /* 0x00000004003a7825 */ /* 0x000fc600078e02e4 */
[----:B------:R-:W4:Y:S01]  /*22ee0*/  LDL.LU.64 R228, [R1+0x430] ;  /* 0x0004300001e47983 */ /* 0x000f220000300a00 */
[----:B------:R-:W-:-:S03]  /*22ef0*/  IMAD.WIDE R66, R0, 0x4, R236 ;  /* 0x0000000400427825 */ /* 0x000fc600078e02ec */
[----:B------:R-:W4:Y:S04]  /*22f00*/  LDL.LU.64 R236, [R1+0x1028] ;  /* 0x0010280001ec7983 */ /* 0x000f280000300a00 */
[----:B------:R-:W-:Y:S04]  /*22f10*/  STL.64 [R1+0x1610], R58 ;  /* 0x0016103a01007387 */ /* 0x000fe80000100a00 */
[----:B------:R-:W-:Y:S01]  /*22f20*/  STL.64 [R1+0x2968], R58 ;  /* 0x0029683a01007387 */ /* 0x000fe20000100a00 */
[----:B------:R-:W-:-:S03]  /*22f30*/  IMAD.WIDE R174, R0, 0x4, R238 ;  /* 0x0000000400ae7825 */ /* 0x000fc600078e02ee */
[----:B------:R-:W4:Y:S04]  /*22f40*/  LDL.LU.64 R238, [R1+0x418] ;  /* 0x0004180001ee7983 */ /* 0x000f280000300a00 */
[----:B------:R-:W-:Y:S04]  /*22f50*/  STL.64 [R1+0x1618], R168 ;  /* 0x001618a801007387 */ /* 0x000fe80000100a00 */
[----:B------:R-:W-:Y:S04]  /*22f60*/  STL.64 [R1+0x2970], R168 ;  /* 0x002970a801007387 */ /* 0x000fe80000100a00 */
[----:B------:R-:W-:Y:S04]  /*22f70*/  STL.64 [R1+0x1620], R66 ;  /* 0x0016204201007387 */ /* 0x000fe80000100a00 */
[----:B------:R-:W-:Y:S04]  /*22f80*/  STL.64 [R1+0x2978], R66 ;  /* 0x0029784201007387 */ /* 0x000fe80000100a00 */
[----:B------:R-:W-:Y:S04]  /*22f90*/  STL.64 [R1+0x1628], R72 ;  /* 0x0016284801007387 */ /* 0x000fe80000100a00 */
[----:B------:R-:W-:Y:S01]  /*22fa0*/  STL.64 [R1+0x2980], R72 ;  /* 0x0029804801007387 */ /* 0x000fe20000100a00 */
[----:B------:R-:W-:-:S04]  /*22fb0*/  IMAD.WIDE R180, R0, 0x4, R210 ;  /* 0x0000000400b47825 */ /* 0x000fc800078e02d2 */
[----:B-1----:R-:W-:-:S05]  /*22fc0*/  IMAD.WIDE R12, R0, 0x4, R212 ;  /* 0x00000004000c7825 */ /* 0x002fca00078e02d4 */
[----:B------:R2:W-:Y:S02]  /*22fd0*/  STL.64 [R1+0xa60], R12 ;  /* 0x000a600c01007387 */ /* 0x0005e40000100a00 */
[C---:B--2---:R-:W-:Y:S02]  /*22fe0*/  IMAD.WIDE R12, R0.reuse, 0x4, R230 ;  /* 0x00000004000c7825 */ /* 0x044fe400078e02e6 */
[----:B------:R-:W2:Y:S04]  /*22ff0*/  LDL.LU.64 R230, [R1+0x1030] ;  /* 0x0010300001e67983 */ /* 0x000ea80000300a00 */
[----:B------:R-:W-:Y:S04]  /*23000*/  STL.64 [R1+0x1630], R174 ;  /* 0x001630ae01007387 */ /* 0x000fe80000100a00 */
[----:B------:R1:W-:Y:S04]  /*23010*/  STL.64 [R1+0x1648], R12 ;  /* 0x0016480c01007387 */ /* 0x0003e80000100a00 */
[----:B------:R-:W-:Y:S04]  /*23020*/  STL.64 [R1+0x2988], R174 ;  /* 0x002988ae01007387 */ /* 0x000fe80000100a00 */
[----:B------:R-:W2:Y:S01]  /*23030*/  LDL.LU.64 R210, [R1+0x410] ;  /* 0x0004100001d27983 */ /* 0x000ea20000300a00 */
[----:B-1----:R-:W-:-:S03]  /*23040*/  IMAD.WIDE R12, R0, 0x4, R214 ;  /* 0x00000004000c7825 */ /* 0x002fc600078e02d6 */
[----:B------:R-:W-:Y:S04]  /*23050*/  STL.64 [R1+0x1638], R180 ;  /* 0x001638b401007387 */ /* 0x000fe80000100a00 */
[----:B------:R1:W-:Y:S04]  /*23060*/  STL.64 [R1+0xa58], R12 ;  /* 0x000a580c01007387 */ /* 0x0003e80000100a00 */
[----:B------:R-:W-:Y:S04]  /*23070*/  STL.64 [R1+0x2990], R180 ;  /* 0x002990b401007387 */ /* 0x000fe80000100a00 */
[----:B------:R-:W2:Y:S01]  /*23080*/  LDL.LU.64 R212, [R1+0x1038] ;  /* 0x0010380001d47983 */ /* 0x000ea20000300a00 */
[----:B---3--:R-:W-:-:S04]  /*23090*/  IMAD.WIDE R14, R0, 0x4, R216 ;  /* 0x00000004000e7825 */ /* 0x008fc800078e02d8 */
[C---:B-1----:R-:W-:Y:S01]  /*230a0*/  IMAD.WIDE R12, R0.reuse, 0x4, R218 ;  /* 0x00000004000c7825 */ /* 0x042fe200078e02da */
[----:B------:R1:W-:Y:S04]  /*230b0*/  STL.64 [R1+0x1658], R14 ;  /* 0x0016580e01007387 */ /* 0x0003e80000100a00 */
[----:B------:R3:W-:Y:S01]  /*230c0*/  STL.64 [R1+0x1660], R12 ;  /* 0x0016600c01007387 */ /* 0x0007e20000100a00 */
[----:B-1----:R-:W-:-:S04]  /*230d0*/  IMAD.WIDE R14, R0, 0x4, R220 ;  /* 0x00000004000e7825 */ /* 0x002fc800078e02dc */
[C---:B---3--:R-:W-:Y:S02]  /*230e0*/  IMAD.WIDE R12, R0.reuse, 0x4, R234 ;  /* 0x00000004000c7825 */ /* 0x048fe400078e02ea */
[----:B------:R-:W3:Y:S02]  /*230f0*/  LDL.LU.64 R234, [R1+0x408] ;  /* 0x0004080001ea7983 */ /* 0x000ee40000300a00 */
[C---:B------:R-:W-:Y:S02]  /*23100*/  IMAD.WIDE R16, R0.reuse, 0x4, R222 ;  /* 0x0000000400107825 */ /* 0x040fe400078e02de */
[----:B------:R-:W-:Y:S04]  /*23110*/  STL.64 [R1+0x1668], R14 ;  /* 0x0016680e01007387 */ /* 0x000fe80000100a00 */
[----:B------:R4:W-:Y:S04]  /*23120*/  STL.64 [R1+0x1670], R12 ;  /* 0x0016700c01007387 */ /* 0x0009e80000100a00 */
[----:B------:R-:W-:Y:S01]  /*23130*/  STL.64 [R1+0x1678], R16 ;  /* 0x0016781001007387 */ /* 0x000fe20000100a00 */
[----:B----4-:R-:W-:-:S03]  /*23140*/  IMAD.WIDE R12, R0, 0x4, R242 ;  /* 0x00000004000c7825 */ /* 0x010fc600078e02f2 */
[----:B------:R-:W4:Y:S01]  /*23150*/  LDL.LU.64 R242, [R1+0x1040] ;  /* 0x0010400001f27983 */ /* 0x000f220000300a00 */
[----:B------:R-:W-:-:S04]  /*23160*/  IMAD.WIDE R14, R0, 0x4, R232 ;  /* 0x00000004000e7825 */ /* 0x000fc800078e02e8 */
[C---:B------:R-:W-:Y:S01]  /*23170*/  IMAD.WIDE R166, R0.reuse, 0x4, R226 ;  /* 0x0000000400a67825 */ /* 0x040fe200078e02e2 */
[----:B------:R-:W-:Y:S04]  /*23180*/  STL.64 [R1+0x1680], R14 ;  /* 0x0016800e01007387 */ /* 0x000fe80000100a00 */
[----:B------:R1:W-:Y:S04]  /*23190*/  STL.64 [R1+0x1688], R12 ;  /* 0x0016880c01007387 */ /* 0x0003e80000100a00 */
[----:B------:R-:W4:Y:S04]  /*231a0*/  LDL.LU.64 R226, [R1+0x400] ;  /* 0x0004000001e27983 */ /* 0x000f280000300a00 */
[----:B------:R-:W4:Y:S01]  /*231b0*/  LDL.LU.64 R214, [R1+0x1048] ;  /* 0x0010480001d67983 */ /* 0x000f220000300a00 */
[----:B------:R-:W-:-:S03]  /*231c0*/  IMAD.WIDE R74, R0, 0x4, R236 ;  /* 0x00000004004a7825 */ /* 0x000fc600078e02ec */
[----:B------:R-:W4:Y:S04]  /*231d0*/  LDL.LU.64 R216, [R1+0x3f8] ;  /* 0x0003f80001d87983 */ /* 0x000f280000300a00 */
[----:B------:R-:W4:Y:S04]  /*231e0*/  LDL.LU.64 R236, [R1+0x1050] ;  /* 0x0010500001ec7983 */ /* 0x000f280000300a00 */
[----:B------:R-:W4:Y:S04]  /*231f0*/  LDL.LU.64 R218, [R1+0x3f0] ;  /* 0x0003f00001da7983 */ /* 0x000f280000300a00 */
[----:B------:R-:W4:Y:S01]  /*23200*/  LDL.LU.64 R220, [R1+0x1058] ;  /* 0x0010580001dc7983 */ /* 0x000f220000300a00 */
[----:B------:R-:W-:-:S03]  /*23210*/  IMAD.WIDE R80, R0, 0x4, R238 ;  /* 0x0000000400507825 */ /* 0x000fc600078e02ee */
[----:B------:R-:W4:Y:S01]  /*23220*/  LDL.LU.64 R238, [R1+0x3e8] ;  /* 0x0003e80001ee7983 */ /* 0x000f220000300a00 */
[----:B------:R-:W-:-:S03]  /*23230*/  IMAD.WIDE R56, R0, 0x4, R228 ;  /* 0x0000000400387825 */ /* 0x000fc600078e02e4 */
[----:B------:R-:W4:Y:S04]  /*23240*/  LDL.LU.64 R222, [R1+0x1060] ;  /* 0x0010600001de7983 */ /* 0x000f280000300a00 */
[----:B------:R-:W4:Y:S04]  /*23250*/  LDL.LU.64 R232, [R1+0x3e0] ;  /* 0x0003e00001e87983 */ /* 0x000f280000300a00 */
[----:B------:R-:W4:Y:S04]  /*23260*/  LDL.LU.64 R228, [R1+0x1068] ;  /* 0x0010680001e47983 */ /* 0x000f280000300a00 */
[----:B------:R-:W-:Y:S04]  /*23270*/  STL.64 [R1+0x1690], R166 ;  /* 0x001690a601007387 */ /* 0x000fe80000100a00 */
[----:B------:R-:W-:Y:S01]  /*23280*/  STL.64 [R1+0x2998], R166 ;  /* 0x002998a601007387 */ /* 0x000fe20000100a00 */
[----:B--2---:R-:W-:-:S03]  /*23290*/  IMAD.WIDE R182, R0, 0x4, R230 ;  /* 0x0000000400b67825 */ /* 0x004fc600078e02e6 */
[----:B------:R-:W2:Y:S04]  /*232a0*/  LDL.LU.64 R230, [R1+0x3d8] ;  /* 0x0003d80001e67983 */ /* 0x000ea80000300a00 */
[----:B------:R-:W-:Y:S04]  /*232b0*/  STL.64 [R1+0x1698], R56 ;  /* 0x0016983801007387 */ /* 0x000fe80000100a00 */
[----:B------:R-:W-:Y:S04]  /*232c0*/  STL.64 [R1+0x29a0], R56 ;  /* 0x0029a03801007387 */ /* 0x000fe80000100a00 */
[----:B------:R-:W-:Y:S04]  /*232d0*/  STL.64 [R1+0x16a0], R74 ;  /* 0x0016a04a01007387 */ /* 0x000fe80000100a00 */
[----:B------:R-:W-:Y:S04]  /*232e0*/  STL.64 [R1+0x29a8], R74 ;  /* 0x0029a84a01007387 */ /* 0x000fe80000100a00 */
        /* <DEDUP_REMOVED lines=9> */
[----:B----4-:R-:W-:-:S03]  /*23380*/  IMAD.WIDE R12, R0, 0x4, R242 ;  /* 0x00000004000c7825 */ /* 0x010fc600078e02f2 */
[----:B------:R-:W4:Y:S01]  /*23390*/  LDL.LU.64 R242, [R1+0x3d0] ;  /* 0x0003d00001f27983 */ /* 0x000f220000300a00 */
[----:B------:R-:W-:-:S05]  /*233a0*/  IMAD.WIDE R204, R0, 0x4, R210 ;  /* 0x0000000400cc7825 */ /* 0x000fca00078e02d2 */
[----:B------:R-:W-:Y:S04]  /*233b0*/  STL.64 [R1+0x16b8], R204 ;  /* 0x0016b8cc01007387 */ /* 0x000fe80000100a00 */
[----:B------:R1:W-:Y:S04]  /*233c0*/  STL.64 [R1+0x16d0], R12 ;  /* 0x0016d00c01007387 */ /* 0x0003e80000100a00 */
[----:B------:R-:W-:Y:S01]  /*233d0*/  STL.64 [R1+0x29c0], R204 ;  /* 0x0029c0cc01007387 */ /* 0x000fe20000100a00 */
[----:B------:R-:W-:-:S04]  /*233e0*/  IMAD.WIDE R16, R0, 0x4, R214 ;  /* 0x0000000400107825 */ /* 0x000fc800078e02d6 */
[C---:B-1----:R-:W-:Y:S02]  /*233f0*/  IMAD.WIDE R12, R0.reuse, 0x4, R226 ;  /* 0x00000004000c7825 */ /* 0x042fe400078e02e2 */
[----:B------:R-:W4:Y:S02]  /*23400*/  LDL.LU.64 R226, [R1+0x1078] ;  /* 0x0010780001e27983 */ /* 0x000f240000300a00 */
[C---:B------:R-:W-:Y:S02]  /*23410*/  IMAD.WIDE R14, R0.reuse, 0x4, R216 ;  /* 0x00000004000e7825 */ /* 0x040fe400078e02d8 */
[----:B------:R1:W-:Y:S04]  /*23420*/  STL.64 [R1+0x16d8], R12 ;  /* 0x0016d80c01007387 */ /* 0x0003e80000100a00 */
[----:B------:R1:W-:Y:S02]  /*23430*/  STL.64 [R1+0x16e0], R16 ;  /* 0x0016e01001007387 */ /* 0x0003e40000100a00 */
[----:B-1----:R-:W-:-:S02]  /*23440*/  IMAD.WIDE R12, R0, 0x4, R236 ;  /* 0x00000004000c7825 */ /* 0x002fc400078e02ec */
[----:B------:R-:W4:Y:S02]  /*23450*/  LDL.LU.64 R236, [R1+0x3c8] ;  /* 0x0003c80001ec7983 */ /* 0x000f240000300a00 */
[C---:B------:R-:W-:Y:S02]  /*23460*/  IMAD.WIDE R16, R0.reuse, 0x4, R218 ;  /* 0x0000000400107825 */ /* 0x040fe400078e02da */
[----:B------:R1:W-:Y:S04]  /*23470*/  STL.64 [R1+0x16e8], R14 ;  /* 0x0016e80e01007387 */ /* 0x0003e80000100a00 */
[----:B------:R1:W-:Y:S04]  /*23480*/  STL.64 [R1+0x16f0], R12 ;  /* 0x0016f00c01007387 */ /* 0x0003e80000100a00 */
[----:B------:R-:W-:Y:S01]  /*23490*/  STL.64 [R1+0x16f8], R16 ;  /* 0x0016f81001007387 */ /* 0x000fe20000100a00 */
[----:B-1----:R-:W-:-:S04]  /*234a0*/  IMAD.WIDE R14, R0, 0x4, R220 ;  /* 0x00000004000e7825 */ /* 0x002fc800078e02dc */
[C---:B------:R-:W-:Y:S02]  /*234b0*/  IMAD.WIDE R12, R0.reuse, 0x4, R238 ;  /* 0x00000004000c7825 */ /* 0x040fe400078e02ee */
[----:B------:R-:W4:Y:S04]  /*234c0*/  LDL.LU.64 R238, [R1+0x1080] ;  /* 0x0010800001ee7983 */ /* 0x000f280000300a00 */
[----:B------:R-:W-:Y:S04]  /*234d0*/  STL.64 [R1+0x1700], R14 ;  /* 0x0017000e01007387 */ /* 0x000fe80000100a00 */
        /* <DEDUP_REMOVED lines=8> */
[----:B------:R-:W-:-:S03]  /*23560*/  IMAD.WIDE R140, R0, 0x4, R232 ;  /* 0x00000004008c7825 */ /* 0x000fc600078e02e8 */
[----:B------:R-:W4:Y:S04]  /*23570*/  LDL.LU.64 R222, [R1+0x1098] ;  /* 0x0010980001de7983 */ /* 0x000f280000300a00 */
[----:B------:R-:W4:Y:S01]  /*23580*/  LDL.LU.64 R232, [R1+0x398] ;  /* 0x0003980001e87983 */ /* 0x000f220000300a00 */
[----:B------:R-:W-:-:S04]  /*23590*/  IMAD.WIDE R114, R0, 0x4, R206 ;  /* 0x0000000400727825 */ /* 0x000fc800078e02ce */
[C---:B--2---:R-:W-:Y:S02]  /*235a0*/  IMAD.WIDE R88, R0.reuse, 0x4, R230 ;  /* 0x0000000400587825 */ /* 0x044fe400078e02e6 */
[----:B------:R-:W2:Y:S04]  /*235b0*/  LDL.LU.64 R230, [R1+0x10a0] ;  /* 0x0010a00001e67983 */ /* 0x000ea80000300a00 */
[----:B------:R-:W-:Y:S04]  /*235c0*/  STL.64 [R1+0x1710], R50 ;  /* 0x0017103201007387 */ /* 0x000fe80000100a00 */
[----:B------:R-:W-:Y:S01]  /*235d0*/  STL.64 [R1+0x29c8], R50 ;  /* 0x0029c83201007387 */ /* 0x000fe20000100a00 */
[----:B---3--:R-:W-:-:S03]  /*235e0*/  IMAD.WIDE R206, R0, 0x4, R234 ;  /* 0x0000000400ce7825 */ /* 0x008fc600078e02ea */
[----:B------:R-:W3:Y:S04]  /*235f0*/  LDL.LU.64 R234, [R1+0x390] ;  /* 0x0003900001ea7983 */ /* 0x000ee80000300a00 */
[----:B------:R-:W-:Y:S04]  /*23600*/  STL.64 [R1+0x1718], R140 ;  /* 0x0017188c01007387 */ /* 0x000fe80000100a00 */
[----:B------:R-:W-:Y:S01]  /*23610*/  STL.64 [R1+0x29d0], R140 ;  /* 0x0029d08c01007387 */ /* 0x000fe20000100a00 */
[----:B----4-:R-:W-:-:S03]  /*23620*/  IMAD.WIDE R208, R0, 0x4, R242 ;  /* 0x0000000400d07825 */ /* 0x010fc600078e02f2 */
[----:B------:R-:W4:Y:S04]  /*23630*/  LDL.LU.64 R242, [R1+0x10a8] ;  /* 0x0010a80001f27983 */ /* 0x000f280000300a00 */
[----:B------:R-:W-:Y:S04]  /*23640*/  STL.64 [R1+0x1720], R82 ;  /* 0x0017205201007387 */ /* 0x000fe80000100a00 */
[----:B------:R-:W-:Y:S01]  /*23650*/  STL.64 [R1+0x29d8], R82 ;  /* 0x0029d85201007387 */ /* 0x000fe20000100a00 */
[----:B-1----:R-:W-:-:S03]  /*23660*/  IMAD.WIDE R12, R0, 0x4, R226 ;  /* 0x00000004000c7825 */ /* 0x002fc600078e02e2 */
        /* <DEDUP_REMOVED lines=12> */
[----:B------:R1:W-:Y:S01]  /*23730*/  STL.64 [R1+0x1750], R12 ;  /* 0x0017500c01007387 */ /* 0x0003e20000100a00 */
[----:B------:R-:W-:-:S03]  /*23740*/  IMAD.WIDE R14, R0, 0x4, R216 ;  /* 0x00000004000e7825 */ /* 0x000fc600078e02d8 */
[----:B------:R-:W-:Y:S01]  /*23750*/  STL.64 [R1+0x29f0], R208 ;  /* 0x0029f0d001007387 */ /* 0x000fe20000100a00 */
[----:B-1----:R-:W-:-:S03]  /*23760*/  IMAD.WIDE R12, R0, 0x4, R214 ;  /* 0x00000004000c7825 */ /* 0x002fc600078e02d6 */
[----:B------:R-:W4:Y:S04]  /*23770*/  LDL.LU.64 R214, [R1+0x10b8] ;  /* 0x0010b80001d67983 */ /* 0x000f280000300a00 */
[----:B------:R1:W-:Y:S04]  /*23780*/  STL.64 [R1+0x1758], R12 ;  /* 0x0017580c01007387 */ /* 0x0003e80000100a00 */
[----:B------:R-:W4:Y:S04]  /*23790*/  LDL.LU.64 R216, [R1+0x378] ;  /* 0x0003780001d87983 */ /* 0x000f280000300a00 */
[----:B------:R1:W-:Y:S02]  /*237a0*/  STL.64 [R1+0x1760], R14 ;  /* 0x0017600e01007387 */ /* 0x0003e40000100a00 */
[----:B-1----:R-:W-:-:S05]  /*237b0*/  IMAD.WIDE R12, R0, 0x4, R218 ;  /* 0x00000004000c7825 */ /* 0x002fca00078e02da */
[----:B------:R1:W-:Y:S01]  /*237c0*/  STL.64 [R1+0x1768], R12 ;  /* 0x0017680c01007387 */ /* 0x0003e20000100a00 */
[----:B------:R-:W-:-:S04]  /*237d0*/  IMAD.WIDE R14, R0, 0x4, R220 ;  /* 0x00000004000e7825 */ /* 0x000fc800078e02dc */
[C---:B-1----:R-:W-:Y:S02]  /*237e0*/  IMAD.WIDE R12, R0.reuse, 0x4, R228 ;  /* 0x00000004000c7825 */ /* 0x042fe400078e02e4 */
[----:B------:R-:W4:Y:S04]  /*237f0*/  LDL.LU.64 R228, [R1+0x10c0] ;  /* 0x0010c00001e47983 */ /* 0x000f280000300a00 */
[----:B------:R1:W-:Y:S04]  /*23800*/  STL.64 [R1+0x1770], R14 ;  /* 0x0017700e01007387 */ /* 0x0003e80000100a00 */
[----:B------:R1:W-:Y:S02]  /*23810*/  STL.64 [R1+0x1778], R12 ;  /* 0x0017780c01007387 */ /* 0x0003e40000100a00 */
[----:B-1----:R-:W-:-:S04]  /*23820*/  IMAD.WIDE R14, R0, 0x4, R222 ;  /* 0x00000004000e7825 */ /* 0x002fc800078e02de */
[C---:B------:R-:W-:Y:S01]  /*23830*/  IMAD.WIDE R12, R0.reuse, 0x4, R232 ;  /* 0x00000004000c7825 */ /* 0x040fe200078e02e8 */
[----:B------:R-:W-:Y:S04]  /*23840*/  STL.64 [R1+0x1780], R14 ;  /* 0x0017800e01007387 */ /* 0x000fe80000100a00 */
[----:B------:R-:W4:Y:S04]  /*23850*/  LDL.LU.64 R218, [R1+0x370] ;  /* 0x0003700001da7983 */ /* 0x000f280000300a00 */
[----:B------:R1:W-:Y:S01]  /*23860*/  STL.64 [R1+0x1788], R12 ;  /* 0x0017880c01007387 */ /* 0x0003e20000100a00 */
[----:B--2---:R-:W-:-:S03]  /*23870*/  IMAD.WIDE R138, R0, 0x4, R230 ;  /* 0x00000004008a7825 */ /* 0x004fc600078e02e6 */
[----:B------:R-:W2:Y:S04]  /*23880*/  LDL.LU.64 R230, [R1+0x10c8] ;  /* 0x0010c80001e67983 */ /* 0x000ea80000300a00 */
[----:B------:R-:W2:Y:S04]  /*23890*/  LDL.LU.64 R220, [R1+0x368] ;  /* 0x0003680001dc7983 */ /* 0x000ea80000300a00 */
[----:B------:R-:W2:Y:S01]  /*238a0*/  LDL.LU.64 R222, [R1+0x10d0] ;  /* 0x0010d00001de7983 */ /* 0x000ea20000300a00 */
[----:B---3--:R-:W-:-:S03]  /*238b0*/  IMAD.WIDE R136, R0, 0x4, R234 ;  /* 0x0000000400887825 */ /* 0x008fc600078e02ea */
[----:B------:R-:W3:Y:S04]  /*238c0*/  LDL.LU.64 R234, [R1+0x360] ;  /* 0x0003600001ea7983 */ /* 0x000ee80000300a00 */
[----:B------:R-:W3:Y:S01]  /*238d0*/  LDL.LU.64 R232, [R1+0x10d8] ;  /* 0x0010d80001e87983 */ /* 0x000ee20000300a00 */
[----:B----4-:R-:W-:-:S03]  /*238e0*/  IMAD.WIDE R90, R0, 0x4, R242 ;  /* 0x00000004005a7825 */ /* 0x010fc600078e02f2 */
        /* <DEDUP_REMOVED lines=14> */
[----:B------:R-:W-:Y:S01]  /*239d0*/  STL.64 [R1+0x2a10], R96 ;  /* 0x002a106001007387 */ /* 0x000fe20000100a00 */
[----:B-1----:R-:W-:-:S05]  /*239e0*/  IMAD.WIDE R12, R0, 0x4, R214 ;  /* 0x00000004000c7825 */ /* 0x002fca00078e02d6 */
[----:B------:R1:W-:Y:S04]  /*239f0*/  STL.64 [R1+0x17c0], R12 ;  /* 0x0017c00c01007387 */ /* 0x0003e80000100a00 */
[----:B------:R-:W-:Y:S04]  /*23a00*/  STL.64 [R1+0x17b0], R210 ;  /* 0x0017b0d201007387 */ /* 0x000fe80000100a00 */
[----:B------:R-:W-:Y:S01]  /*23a10*/  STL.64 [R1+0x2a18], R210 ;  /* 0x002a18d201007387 */ /* 0x000fe20000100a00 */
[----:B-1----:R-:W-:-:S05]  /*23a20*/  IMAD.WIDE R12, R0, 0x4, R216 ;  /* 0x00000004000c7825 */ /* 0x002fca00078e02d8 */
[----:B------:R1:W-:Y:S02]  /*23a30*/  STL.64 [R1+0x17c8], R12 ;  /* 0x0017c80c01007387 */ /* 0x0003e40000100a00 */
[C---:B-1----:R-:W-:Y:S02]  /*23a40*/  IMAD.WIDE R12, R0.reuse, 0x4, R228 ;  /* 0x00000004000c7825 */ /* 0x042fe400078e02e4 */
[----:B------:R-:W4:Y:S04]  /*23a50*/  LDL.LU.64 R228, [R1+0x348] ;  /* 0x0003480001e47983 */ /* 0x000f280000300a00 */
[----:B------:R-:W-:Y:S04]  /*23a60*/  STL.64 [R1+0x380], R212 ;  /* 0x000380d401007387 */ /* 0x000fe80000100a00 */
[----:B------:R1:W-:Y:S04]  /*23a70*/  STL.64 [R1+0x17d0], R12 ;  /* 0x0017d00c01007387 */ /* 0x0003e80000100a00 */
[----:B------:R-:W-:Y:S01]  /*23a80*/  STL.64 [R1+0x2a20], R212 ;  /* 0x002a20d401007387 */ /* 0x000fe20000100a00 */
[----:B-1----:R-:W-:-:S04]  /*23a90*/  IMAD.WIDE R12, R0, 0x4, R218 ;  /* 0x00000004000c7825 */ /* 0x002fc800078e02da */
[C---:B--2---:R-:W-:Y:S02]  /*23aa0*/  IMAD.WIDE R14, R0.reuse, 0x4, R230 ;  /* 0x00000004000e7825 */ /* 0x044fe400078e02e6 */
[----:B------:R-:W2:Y:S04]  /*23ab0*/  LDL.LU.64 R230, [R1+0x10f0] ;  /* 0x0010f00001e67983 */ /* 0x000ea80000300a00 */
[----:B------:R1:W-:Y:S04]  /*23ac0*/  STL.64 [R1+0x17d8], R12 ;  /* 0x0017d80c01007387 */ /* 0x0003e80000100a00 */
[----:B------:R-:W-:Y:S01]  /*23ad0*/  STL.64 [R1+0x17e0], R14 ;  /* 0x0017e00e01007387 */ /* 0x000fe20000100a00 */
[----:B-1----:R-:W-:-:S05]  /*23ae0*/  IMAD.WIDE R12, R0, 0x4, R220 ;  /* 0x00000004000c7825 */ /* 0x002fca00078e02dc */
[----:B------:R1:W-:Y:S01]  /*23af0*/  STL.64 [R1+0x368], R12 ;  /* 0x0003680c01007387 */ /* 0x0003e20000100a00 */
[----:B---3--:R-:W-:-:S03]  /*23b00*/  IMAD.WIDE R210, R0, 0x4, R234 ;  /* 0x0000000400d27825 */ /* 0x008fc600078e02ea */
[----:B------:R-:W3:Y:S01]  /*23b10*/  LDL.LU.64 R234, [R1+0x340] ;  /* 0x0003400001ea7983 */ /* 0x000ee20000300a00 */
[----:B----4-:R-:W-:-:S03]  /*23b20*/  IMAD.WIDE R206, R0, 0x4, R242 ;  /* 0x0000000400ce7825 */ /* 0x010fc600078e02f2 */
[----:B------:R-:W1:Y:S01]  /*23b30*/  LDL.LU.64 R242, [R1+0x10f8] ;  /* 0x0010f80001f27983 */ /* 0x000e620000300a00 */
[----:B------:R-:W-:-:S05]  /*23b40*/  IMAD.WIDE R212, R0, 0x4, R222 ;  /* 0x0000000400d47825 */ /* 0x000fca00078e02de */
[----:B------:R-:W-:Y:S04]  /*23b50*/  STL.64 [R1+0x17f0], R212 ;  /* 0x0017f0d401007387 */ /* 0x000fe80000100a00 */
[----:B------:R-:W-:Y:S04]  /*23b60*/  STL.64 [R1+0x2b30], R212 ;  /* 0x002b30d401007387 */ /* 0x000fe80000100a00 */
[----:B------:R-:W4:Y:S01]  /*23b70*/  LDL.LU.64 R202, [R1+0x338] ;  /* 0x0003380001ca7983 */ /* 0x000f220000300a00 */
[----:B------:R-:W-:-:S03]  /*23b80*/  IMAD.WIDE R208, R0, 0x4, R232 ;  /* 0x0000000400d07825 */ /* 0x000fc600078e02e8 */
[----:B------:R-:W-:Y:S01]  /*23b90*/  STL.64 [R1+0x360], R210 ;  /* 0x000360d201007387 */ /* 0x000fe20000100a00 */
[----:B------:R-:W-:-:S03]  /*23ba0*/  IMAD.WIDE R134, R0, 0x4, R226 ;  /* 0x0000000400867825 */ /* 0x000fc600078e02e2 */
[----:B------:R-:W-:Y:S04]  /*23bb0*/  STL.64 [R1+0x2b38], R210 ;  /* 0x002b38d201007387 */ /* 0x000fe80000100a00 */
[----:B------:R-:W4:Y:S04]  /*23bc0*/  LDL.LU.64 R226, [R1+0x1100] ;  /* 0x0011000001e27983 */ /* 0x000f280000300a00 */
[----:B------:R-:W-:Y:S04]  /*23bd0*/  STL.64 [R1+0x1800], R208 ;  /* 0x001800d001007387 */ /* 0x000fe80000100a00 */
[----:B------:R-:W-:Y:S04]  /*23be0*/  STL.64 [R1+0x2a48], R208 ;  /* 0x002a48d001007387 */ /* 0x000fe80000100a00 */
[----:B------:R-:W4:Y:S04]  /*23bf0*/  LDL.LU.64 R218, [R1+0x330] ;  /* 0x0003300001da7983 */ /* 0x000f280000300a00 */
[----:B------:R-:W4:Y:S04]  /*23c00*/  LDL.LU.64 R220, [R1+0x1108] ;  /* 0x0011080001dc7983 */ /* 0x000f280000300a00 */
[----:B------:R-:W4:Y:S01]  /*23c10*/  LDL.LU.64 R222, [R1+0x328] ;  /* 0x0003280001de7983 */ /* 0x000f220000300a00 */
[----:B------:R-:W-:-:S04]  /*23c20*/  IMAD.WIDE R132, R0, 0x4, R236 ;  /* 0x0000000400847825 */ /* 0x000fc800078e02ec */
[C---:B------:R-:W-:Y:S02]  /*23c30*/  IMAD.WIDE R98, R0.reuse, 0x4, R238 ;  /* 0x0000000400627825 */ /* 0x040fe400078e02ee */
[----:B------:R-:W4:Y:S04]  /*23c40*/  LDL.LU.64 R238, [R1+0x1110] ;  /* 0x0011100001ee7983 */ /* 0x000f280000300a00 */
[----:B------:R-:W4:Y:S04]  /*23c50*/  LDL.LU.64 R232, [R1+0x320] ;  /* 0x0003200001e87983 */ /* 0x000f280000300a00 */
[----:B------:R-:W4:Y:S04]  /*23c60*/  LDL.LU.64 R236, [R1+0x1118] ;  /* 0x0011180001ec7983 */ /* 0x000f280000300a00 */
[----:B------:R-:W-:Y:S04]  /*23c70*/  STL.64 [R1+0x1808], R206 ;  /* 0x001808ce01007387 */ /* 0x000fe80000100a00 */
[----:B------:R-:W-:Y:S01]  /*23c80*/  STL.64 [R1+0x2a50], R206 ;  /* 0x002a50ce01007387 */ /* 0x000fe20000100a00 */
[----:B------:R-:W-:-:S03]  /*23c90*/  IMAD.WIDE R112, R0, 0x4, R228 ;  /* 0x0000000400707825 */ /* 0x000fc600078e02e4 */
[----:B------:R-:W4:Y:S04]  /*23ca0*/  LDL.LU.64 R228, [R1+0x318] ;  /* 0x0003180001e47983 */ /* 0x000f280000300a00 */
[----:B------:R-:W-:Y:S04]  /*23cb0*/  STL.64 [R1+0x1810], R134 ;  /* 0x0018108601007387 */ /* 0x000fe80000100a00 */
[----:B------:R-:W-:Y:S01]  /*23cc0*/  STL.64 [R1+0x2a28], R134 ;  /* 0x002a288601007387 */ /* 0x000fe20000100a00 */
[----:B--2---:R-:W-:-:S03]  /*23cd0*/  IMAD.WIDE R214, R0, 0x4, R230 ;  /* 0x0000000400d67825 */ /* 0x004fc600078e02e6 */
[----:B------:R-:W2:Y:S04]  /*23ce0*/  LDL.LU.64 R230, [R1+0x1120] ;  /* 0x0011200001e67983 */ /* 0x000ea80000300a00 */
[----:B------:R-:W-:Y:S04]  /*23cf0*/  STL.64 [R1+0x1818], R132 ;  /* 0x0018188401007387 */ /* 0x000fe80000100a00 */
[----:B------:R-:W-:Y:S01]  /*23d00*/  STL.64 [R1+0x2a30], R132 ;  /* 0x002a308401007387 */ /* 0x000fe20000100a00 */
[----:B---3--:R-:W-:-:S03]  /*23d10*/  IMAD.WIDE R216, R0, 0x4, R234 ;  /* 0x0000000400d87825 */ /* 0x008fc600078e02ea */
        /* <DEDUP_REMOVED lines=9> */
[----:B----4-:R-:W-:-:S03]  /*23db0*/  IMAD.WIDE R12, R0, 0x4, R202 ;  /* 0x00000004000c7825 */ /* 0x010fc600078e02ca */
[----:B------:R-:W-:Y:S04]  /*23dc0*/  STL.64 [R1+0x2a58], R214 ;  /* 0x002a58d601007387 */ /* 0x000fe80000100a00 */
[----:B------:R1:W-:Y:S02]  /*23dd0*/  STL.64 [R1+0x1848], R12 ;  /* 0x0018480c01007387 */ /* 0x0003e40000100a00 */
[C---:B-1----:R-:W-:Y:S02]  /*23de0*/  IMAD.WIDE R12, R0.reuse, 0x4, R226 ;  /* 0x00000004000c7825 */ /* 0x042fe400078e02e2 */
[----:B------:R-:W4:Y:S02]  /*23df0*/  LDL.LU.64 R226, [R1+0x308] ;  /* 0x0003080001e27983 */ /* 0x000f240000300a00 */
[----:B------:R-:W-:-:S02]  /*23e00*/  IMAD.WIDE R14, R0, 0x4, R218 ;  /* 0x00000004000e7825 */ /* 0x000fc400078e02da */
[----:B------:R-:W-:Y:S04]  /*23e10*/  STL.64 [R1+0x1838], R216 ;  /* 0x001838d801007387 */ /* 0x000fe80000100a00 */
[----:B------:R1:W-:Y:S04]  /*23e20*/  STL.64 [R1+0x1850], R12 ;  /* 0x0018500c01007387 */ /* 0x0003e80000100a00 */
[----:B------:R-:W-:Y:S04]  /*23e30*/  STL.64 [R1+0x2a60], R216 ;  /* 0x002a60d801007387 */ /* 0x000fe80000100a00 */
[----:B------:R-:W-:Y:S01]  /*23e40*/  STL.64 [R1+0x1858], R14 ;  /* 0x0018580e01007387 */ /* 0x000fe20000100a00 */
[----:B-1----:R-:W-:-:S05]  /*23e50*/  IMAD.WIDE R12, R0, 0x4, R220 ;  /* 0x00000004000c7825 */ /* 0x002fca00078e02dc */
[----:B------:R1:W-:Y:S01]  /*23e60*/  STL.64 [R1+0x1860], R12 ;  /* 0x0018600c01007387 */ /* 0x0003e20000100a00 */
[----:B------:R-:W-:-:S03]  /*23e70*/  IMAD.WIDE R208, R0, 0x4, R238 ;  /* 0x0000000400d07825 */ /* 0x000fc600078e02ee */
[----:B------:R-:W4:Y:S01]  /*23e80*/  LDL.LU.64 R238, [R1+0x1130] ;  /* 0x0011300001ee7983 */ /* 0x000f220000300a00 */
[----:B------:R-:W-:-:S04]  /*23e90*/  IMAD.WIDE R214, R0, 0x4, R222 ;  /* 0x0000000400d67825 */ /* 0x000fc800078e02de */
[C---:B------:R-:W-:Y:S02]  /*23ea0*/  IMAD.WIDE R204, R0.reuse, 0x4, R236 ;  /* 0x0000000400cc7825 */ /* 0x040fe400078e02ec */
[----:B------:R-:W4:Y:S04]  /*23eb0*/  LDL.LU.64 R236, [R1+0x300] ;  /* 0x0003000001ec7983 */ /* 0x000f280000300a00 */
[----:B------:R-:W-:Y:S04]  /*23ec0*/  STL.64 [R1+0x1868], R214 ;  /* 0x001868d601007387 */ /* 0x000fe80000100a00 */
[----:B------:R-:W-:Y:S04]  /*23ed0*/  STL.64 [R1+0x2bf0], R214 ;  /* 0x002bf0d601007387 */ /* 0x000fe80000100a00 */
[----:B------:R-:W1:Y:S01]  /*23ee0*/  LDL.LU.64 R196, [R1+0x1138] ;  /* 0x0011380001c47983 */ /* 0x000e620000300a00 */
[----:B------:R-:W-:-:S03]  /*23ef0*/  IMAD.WIDE R206, R0, 0x4, R232 ;  /* 0x0000000400ce7825 */ /* 0x000fc600078e02e8 */
        /* <DEDUP_REMOVED lines=9> */
[----:B------:R-:W-:Y:S04]  /*23f90*/  STL.64 [R1+0x2a68], R204 ;  /* 0x002a68cc01007387 */ /* 0x000fe80000100a00 */
[----:B------:R-:W2:Y:S04]  /*23fa0*/  LDL.LU.64 R198, [R1+0x2f0] ;  /* 0x0002f00001c67983 */ /* 0x000ea80000300a00 */
[----:B------:R-:W2:Y:S01]  /*23fb0*/  LDL.LU.64 R224, [R1+0x1148] ;  /* 0x0011480001e07983 */ /* 0x000ea20000300a00 */
[----:B---3--:R-:W-:-:S04]  /*23fc0*/  IMAD.WIDE R100, R0, 0x4, R234 ;  /* 0x0000000400647825 */ /* 0x008fc800078e02ea */
[C---:B------:R-:W-:Y:S02]  /*23fd0*/  IMAD.WIDE R110, R0.reuse, 0x4, R242 ;  /* 0x00000004006e7825 */ /* 0x040fe400078e02f2 */
[----:B------:R-:W3:Y:S04]  /*23fe0*/  LDL.LU.64 R242, [R1+0x2e8] ;  /* 0x0002e80001f27983 */ /* 0x000ee80000300a00 */
[----:B------:R-:W3:Y:S04]  /*23ff0*/  LDL.LU.64 R202, [R1+0x1150] ;  /* 0x0011500001ca7983 */ /* 0x000ee80000300a00 */
[----:B------:R-:W3:Y:S04]  /*24000*/  LDL.LU.64 R234, [R1+0x2e0] ;  /* 0x0002e00001ea7983 */ /* 0x000ee80000300a00 */
[----:B------:R-:W-:Y:S04]  /*24010*/  STL.64 [R1+0x318], R182 ;  /* 0x000318b601007387 */ /* 0x000fe80000100a00 */
[----:B------:R-:W-:Y:S04]  /*24020*/  STL.64 [R1+0x2a70], R182 ;  /* 0x002a70b601007387 */ /* 0x000fe80000100a00 */
[----:B------:R-:W3:Y:S04]  /*24030*/  LDL.LU.64 R222, [R1+0x1158] ;  /* 0x0011580001de7983 */ /* 0x000ee80000300a00 */
[----:B------:R-:W3:Y:S04]  /*24040*/  LDL.LU.64 R232, [R1+0x2d8] ;  /* 0x0002d80001e87983 */ /* 0x000ee80000300a00 */
[----:B------:R-:W-:Y:S04]  /*24050*/  STL.64 [R1+0x1890], R102 ;  /* 0x0018906601007387 */ /* 0x000fe80000100a00 */
[----:B------:R-:W-:Y:S01]  /*24060*/  STL.64 [R1+0x2a78], R102 ;  /* 0x002a786601007387 */ /* 0x000fe20000100a00 */
[----:B----4-:R-:W-:-:S03]  /*24070*/  IMAD.WIDE R108, R0, 0x4, R226 ;  /* 0x00000004006c7825 */ /* 0x010fc600078e02e2 */
[----:B------:R-:W4:Y:S01]  /*24080*/  LDL.LU.64 R226, [R1+0x1160] ;  /* 0x0011600001e27983 */ /* 0x000f220000300a00 */
[----:B------:R-:W-:-:S03]  /*24090*/  IMAD.WIDE R218, R0, 0x4, R238 ;  /* 0x0000000400da7825 */ /* 0x000fc600078e02ee */
[----:B------:R-:W4:Y:S04]  /*240a0*/  LDL.LU.64 R238, [R1+0x2d0] ;  /* 0x0002d00001ee7983 */ /* 0x000f280000300a00 */
[----:B------:R-:W-:Y:S01]  /*240b0*/  STL.64 [R1+0x310], R100 ;  /* 0x0003106401007387 */ /* 0x000fe20000100a00 */
[----:B------:R-:W-:-:S03]  /*240c0*/  IMAD.WIDE R220, R0, 0x4, R236 ;  /* 0x0000000400dc7825 */ /* 0x000fc600078e02ec */
[----:B------:R-:W-:Y:S04]  /*240d0*/  STL.64 [R1+0x2a80], R100 ;  /* 0x002a806401007387 */ /* 0x000fe80000100a00 */
[----:B------:R-:W4:Y:S04]  /*240e0*/  LDL.LU.64 R236, [R1+0x1168] ;  /* 0x0011680001ec7983 */ /* 0x000f280000300a00 */
[----:B------:R-:W-:Y:S01]  /*240f0*/  STL.64 [R1+0x18a0], R110 ;  /* 0x0018a06e01007387 */ /* 0x000fe20000100a00 */
[----:B-1----:R-:W-:-:S03]  /*24100*/  IMAD.WIDE R12, R0, 0x4, R196 ;  /* 0x00000004000c7825 */ /* 0x002fc600078e02c4 */
[----:B------:R-:W-:Y:S04]  /*24110*/  STL.64 [R1+0x2a88], R110 ;  /* 0x002a886e01007387 */ /* 0x000fe80000100a00 */
[----:B------:R-:W-:Y:S04]  /*24120*/  STL.64 [R1+0x18a8], R108 ;  /* 0x0018a86c01007387 */ /* 0x000fe80000100a00 */
[----:B------:R-:W-:Y:S04]  /*24130*/  STL.64 [R1+0x2a90], R108 ;  /* 0x002a906c01007387 */ /* 0x000fe80000100a00 */
[----:B------:R1:W-:Y:S02]  /*24140*/  STL.64 [R1+0x18c0], R12 ;  /* 0x0018c00c01007387 */ /* 0x0003e40000100a00 */
[----:B-1----:R-:W-:-:S02]  /*24150*/  IMAD.WIDE R12, R0, 0x4, R228 ;  /* 0x00000004000c7825 */ /* 0x002fc400078e02e4 */
[----:B------:R-:W4:Y:S04]  /*24160*/  LDL.LU.64 R228, [R1+0x2c8] ;  /* 0x0002c80001e47983 */ /* 0x000f280000300a00 */
[----:B------:R-:W-:Y:S04]  /*24170*/  STL.64 [R1+0x18b0], R218 ;  /* 0x0018b0da01007387 */ /* 0x000fe80000100a00 */
[----:B------:R2:W-:Y:S04]  /*24180*/  STL.64 [R1+0x18c8], R12 ;  /* 0x0018c80c01007387 */ /* 0x0005e80000100a00 */
[----:B------:R-:W-:Y:S01]  /*24190*/  STL.64 [R1+0x2a98], R218 ;  /* 0x002a98da01007387 */ /* 0x000fe20000100a00 */
[----:B--2---:R-:W-:-:S03]  /*241a0*/  IMAD.WIDE R12, R0, 0x4, R230 ;  /* 0x00000004000c7825 */ /* 0x004fc600078e02e6 */
[----:B------:R-:W2:Y:S04]  /*241b0*/  LDL.LU.64 R230, [R1+0x1170] ;  /* 0x0011700001e67983 */ /* 0x000ea80000300a00 */
[----:B------:R-:W-:Y:S04]  /*241c0*/  STL.64 [R1+0x18b8], R220 ;  /* 0x0018b8dc01007387 */ /* 0x000fe80000100a00 */
[----:B------:R3:W-:Y:S01]  /*241d0*/  STL.64 [R1+0x18d0], R12 ;  /* 0x0018d00c01007387 */ /* 0x0007e20000100a00 */
[----:B------:R-:W-:-:S03]  /*241e0*/  IMAD.WIDE R14, R0, 0x4, R198 ;  /* 0x00000004000e7825 */ /* 0x000fc600078e02c6 */
[----:B------:R-:W-:Y:S01]  /*241f0*/  STL.64 [R1+0x2aa0], R220 ;  /* 0x002aa0dc01007387 */ /* 0x000fe20000100a00 */
[----:B------:R-:W-:-:S03]  /*24200*/  IMAD.WIDE R206, R0, 0x4, R224 ;  /* 0x0000000400ce7825 */ /* 0x000fc600078e02e0 */
[----:B------:R1:W-:Y:S01]  /*24210*/  STL.64 [R1+0x18d8], R14 ;  /* 0x0018d80e01007387 */ /* 0x0003e20000100a00 */
[----:B---3--:R-:W-:-:S03]  /*24220*/  IMAD.WIDE R12, R0, 0x4, R242 ;  /* 0x00000004000c7825 */ /* 0x008fc600078e02f2 */
[----:B------:R-:W3:Y:S01]  /*24230*/  LDL.LU.64 R242, [R1+0x2c0] ;  /* 0x0002c00001f27983 */ /* 0x000ee20000300a00 */
[----:B-1----:R-:W-:-:S03]  /*24240*/  IMAD.WIDE R14, R0, 0x4, R202 ;  /* 0x00000004000e7825 */ /* 0x002fc600078e02ca */
[----:B------:R1:W-:Y:S02]  /*24250*/  STL.64 [R1+0x18e8], R12 ;  /* 0x0018e80c01007387 */ /* 0x0003e40000100a00 */
[C---:B-1----:R-:W-:Y:S02]  /*24260*/  IMAD.WIDE R12, R0.reuse, 0x4, R234 ;  /* 0x00000004000c7825 */ /* 0x042fe400078e02ea */
[----:B------:R-:W3:Y:S04]  /*24270*/  LDL.LU.64 R234, [R1+0x1178] ;  /* 0x0011780001ea7983 */ /* 0x000ee80000300a00 */
[----:B------:R-:W-:Y:S01]  /*24280*/  STL.64 [R1+0x18f0], R14 ;  /* 0x0018f00e01007387 */ /* 0x000fe20000100a00 */
[----:B------:R-:W-:-:S03]  /*24290*/  IMAD.WIDE R174, R0, 0x4, R232 ;  /* 0x0000000400ae7825 */ /* 0x000fc600078e02e8 */
[----:B------:R-:W-:Y:S04]  /*242a0*/  STL.64 [R1+0x18e0], R206 ;  /* 0x0018e0ce01007387 */ /* 0x000fe80000100a00 */
[----:B------:R3:W-:Y:S04]  /*242b0*/  STL.64 [R1+0x18f8], R12 ;  /* 0x0018f80c01007387 */ /* 0x0007e80000100a00 */
[----:B------:R-:W-:Y:S04]  /*242c0*/  STL.64 [R1+0x2bf8], R206 ;  /* 0x002bf8ce01007387 */ /* 0x000fe80000100a00 */
[----:B------:R-:W3:Y:S01]  /*242d0*/  LDL.LU.64 R232, [R1+0x2b8] ;  /* 0x0002b80001e87983 */ /* 0x000ee20000300a00 */
[----:B------:R-:W-:-:S04]  /*242e0*/  IMAD.WIDE R180, R0, 0x4, R222 ;  /* 0x0000000400b47825 */ /* 0x000fc800078e02de */
[----:B----4-:R-:W-:-:S04]  /*242f0*/  IMAD.WIDE R94, R0, 0x4, R226 ;  /* 0x00000004005e7825 */ /* 0x010fc800078e02e2 */
[C---:B------:R-:W-:Y:S02]  /*24300*/  IMAD.WIDE R92, R0.reuse, 0x4, R238 ;  /* 0x00000004005c7825 */ /* 0x040fe400078e02ee */
[----:B------:R-:W4:Y:S04]  /*24310*/  LDL.LU.64 R238, [R1+0x1180] ;  /* 0x0011800001ee7983 */ /* 0x000f280000300a00 */
[----:B------:R-:W-:Y:S04]  /*24320*/  STL.64 [R1+0x1900], R180 ;  /* 0x001900b401007387 */ /* 0x000fe80000100a00 */
[----:B------:R-:W-:Y:S01]  /*24330*/  STL.64 [R1+0x2aa8], R180 ;  /* 0x002aa8b401007387 */ /* 0x000fe20000100a00 */
[----:B------:R-:W-:-:S03]  /*24340*/  IMAD.WIDE R106, R0, 0x4, R236 ;  /* 0x00000004006a7825 */ /* 0x000fc600078e02ec */
[----:B------:R-:W4:Y:S04]  /*24350*/  LDL.LU.64 R194, [R1+0x2b0] ;  /* 0x0002b00001c27983 */ /* 0x000f280000300a00 */
[----:B------:R-:W4:Y:S04]  /*24360*/  LDL.LU.64 R196, [R1+0x1188] ;  /* 0x0011880001c47983 */ /* 0x000f280000300a00 */
[----:B------:R-:W4:Y:S04]  /*24370*/  LDL.LU.64 R236, [R1+0x2a8] ;  /* 0x0002a80001ec7983 */ /* 0x000f280000300a00 */
[----:B------:R-:W4:Y:S04]  /*24380*/  LDL.LU.64 R198, [R1+0x1190] ;  /* 0x0011900001c67983 */ /* 0x000f280000300a00 */
[----:B------:R-:W4:Y:S04]  /*24390*/  LDL.LU.64 R224, [R1+0x2a0] ;  /* 0x0002a00001e07983 */ /* 0x000f280000300a00 */
[----:B------:R-:W4:Y:S04]  /*243a0*/  LDL.LU.64 R202, [R1+0x1198] ;  /* 0x0011980001ca7983 */ /* 0x000f280000300a00 */
[----:B------:R-:W-:Y:S04]  /*243b0*/  STL.64 [R1+0x1908], R174 ;  /* 0x001908ae01007387 */ /* 0x000fe80000100a00 */
[----:B------:R-:W-:Y:S04]  /*243c0*/  STL.64 [R1+0x2ab0], R174 ;  /* 0x002ab0ae01007387 */ /* 0x000fe80000100a00 */
        /* <DEDUP_REMOVED lines=14> */
[----:B------:R1:W-:Y:S04]  /*244b0*/  STL.64 [R1+0x1940], R12 ;  /* 0x0019400c01007387 */ /* 0x0003e80000100a00 */
[----:B------:R-:W-:Y:S01]  /*244c0*/  STL.64 [R1+0x2ad0], R104 ;  /* 0x002ad06801007387 */ /* 0x000fe20000100a00 */
[----:B-1----:R-:W-:-:S03]  /*244d0*/  IMAD.WIDE R12, R0, 0x4, R232 ;  /* 0x00000004000c7825 */ /* 0x002fc600078e02e8 */
[----:B------:R-:W3:Y:S01]  /*244e0*/  LDL.LU.64 R232, [R1+0x288] ;  /* 0x0002880001e87983 */ /* 0x000ee20000300a00 */
[----:B------:R-:W-:-:S03]  /*244f0*/  IMAD.WIDE R242, R0, 0x4, R242 ;  /* 0x0000000400f27825 */ /* 0x000fc600078e02f2 */
[----:B------:R-:W-:Y:S04]  /*24500*/  STL.64 [R1+0x1930], R222 ;  /* 0x001930de01007387 */ /* 0x000fe80000100a00 */
[----:B------:R4:W-:Y:S04]  /*24510*/  STL.64 [R1+0x1948], R12 ;  /* 0x0019480c01007387 */ /* 0x0009e80000100a00 */
[----:B------:R-:W-:Y:S01]  /*24520*/  STL.64 [R1+0x2ad8], R222 ;  /* 0x002ad8de01007387 */ /* 0x000fe20000100a00 */
[----:B----4-:R-:W-:-:S03]  /*24530*/  IMAD.WIDE R12, R0, 0x4, R238 ;  /* 0x00000004000c7825 */ /* 0x010fc600078e02ee */
[----:B------:R-:W4:Y:S04]  /*24540*/  LDL.LU.64 R238, [R1+0x11b0] ;  /* 0x0011b00001ee7983 */ /* 0x000f280000300a00 */
[----:B------:R-:W-:Y:S04]  /*24550*/  STL.64 [R1+0x1938], R242 ;  /* 0x001938f201007387 */ /* 0x000fe80000100a00 */
[----:B------:R1:W-:Y:S01]  /*24560*/  STL.64 [R1+0x1950], R12 ;  /* 0x0019500c01007387 */ /* 0x0003e20000100a00 */
[----:B------:R-:W-:-:S03]  /*24570*/  IMAD.WIDE R16, R0, 0x4, R194 ;  /* 0x0000000400107825 */ /* 0x000fc600078e02c2 */
[----:B------:R-:W-:Y:S01]  /*24580*/  STL.64 [R1+0x2ae0], R242 ;  /* 0x002ae0f201007387 */ /* 0x000fe20000100a00 */
[----:B------:R-:W-:-:S03]  /*24590*/  IMAD.WIDE R14, R0, 0x4, R196 ;  /* 0x00000004000e7825 */ /* 0x000fc600078e02c4 */
[----:B------:R-:W-:Y:S01]  /*245a0*/  STL.64 [R1+0x1958], R16 ;  /* 0x0019581001007387 */ /* 0x000fe20000100a00 */
[----:B-1----:R-:W-:-:S03]  /*245b0*/  IMAD.WIDE R12, R0, 0x4, R236 ;  /* 0x00000004000c7825 */ /* 0x002fc600078e02ec */
[----:B------:R-:W4:Y:S01]  /*245c0*/  LDL.LU.64 R236, [R1+0x280] ;  /* 0x0002800001ec7983 */ /* 0x000f220000300a00 */
[----:B------:R-:W-:-:S03]  /*245d0*/  IMAD.WIDE R220, R0, 0x4, R198 ;  /* 0x0000000400dc7825 */ /* 0x000fc600078e02c6 */
[----:B------:R-:W-:Y:S04]  /*245e0*/  STL.64 [R1+0x1960], R14 ;  /* 0x0019600e01007387 */ /* 0x000fe80000100a00 */
[----:B------:R1:W-:Y:S04]  /*245f0*/  STL.64 [R1+0x1968], R12 ;  /* 0x0019680c01007387 */ /* 0x0003e80000100a00 */
[----:B------:R-:W1:Y:S01]  /*24600*/  LDL.LU.64 R198, [R1+0x11b8] ;  /* 0x0011b80001c67983 */ /* 0x000e620000300a00 */
[----:B------:R-:W-:-:S04]  /*24610*/  IMAD.WIDE R218, R0, 0x4, R224 ;  /* 0x0000000400da7825 */ /* 0x000fc800078e02e0 */
[C---:B------:R-:W-:Y:S02]  /*24620*/  IMAD.WIDE R170, R0.reuse, 0x4, R226 ;  /* 0x0000000400aa7825 */ /* 0x040fe400078e02e2 */
[----:B------:R-:W4:Y:S04]  /*24630*/  LDL.LU.64 R226, [R1+0x278] ;  /* 0x0002780001e27983 */ /* 0x000f280000300a00 */
[----:B------:R-:W-:Y:S04]  /*24640*/  STL.64 [R1+0x1970], R220 ;  /* 0x001970dc01007387 */ /* 0x000fe80000100a00 */
[----:B------:R-:W-:Y:S01]  /*24650*/  STL.64 [R1+0x2b50], R220 ;  /* 0x002b50dc01007387 */ /* 0x000fe20000100a00 */
[----:B------:R-:W-:-:S03]  /*24660*/  IMAD.WIDE R164, R0, 0x4, R228 ;  /* 0x0000000400a47825 */ /* 0x000fc600078e02e4 */
[----:B------:R-:W4:Y:S04]  /*24670*/  LDL.LU.64 R228, [R1+0x11c0] ;  /* 0x0011c00001e47983 */ /* 0x000f280000300a00 */
[----:B------:R-:W-:Y:S04]  /*24680*/  STL.64 [R1+0x1978], R218 ;  /* 0x001978da01007387 */ /* 0x000fe80000100a00 */
[----:B------:R-:W-:Y:S01]  /*24690*/  STL.64 [R1+0x2b58], R218 ;  /* 0x002b58da01007387 */ /* 0x000fe20000100a00 */
[----:B------:R-:W-:-:S04]  /*246a0*/  IMAD.WIDE R172, R0, 0x4, R202 ;  /* 0x0000000400ac7825 */ /* 0x000fc800078e02ca */
[C---:B--2---:R-:W-:Y:S02]  /*246b0*/  IMAD.WIDE R162, R0.reuse, 0x4, R230 ;  /* 0x0000000400a27825 */ /* 0x044fe400078e02e6 */
[----:B------:R-:W2:Y:S04]  /*246c0*/  LDL.LU.64 R230, [R1+0x270] ;  /* 0x0002700001e67983 */ /* 0x000ea80000300a00 */
[----:B------:R-:W-:Y:S04]  /*246d0*/  STL.64 [R1+0x1980], R172 ;  /* 0x001980ac01007387 */ /* 0x000fe80000100a00 */
[----:B------:R-:W-:Y:S04]  /*246e0*/  STL.64 [R1+0x2ae8], R172 ;  /* 0x002ae8ac01007387 */ /* 0x000fe80000100a00 */
[----:B------:R-:W2:Y:S04]  /*246f0*/  LDL.LU.64 R194, [R1+0x11c8] ;  /* 0x0011c80001c27983 */ /* 0x000ea80000300a00 */
[----:B------:R-:W2:Y:S01]  /*24700*/  LDL.LU.64 R196, [R1+0x268] ;  /* 0x0002680001c47983 */ /* 0x000ea20000300a00 */
[----:B---3--:R-:W-:-:S03]  /*24710*/  IMAD.WIDE R130, R0, 0x4, R234 ;  /* 0x0000000400827825 */ /* 0x008fc600078e02ea */
[----:B------:R-:W3:Y:S04]  /*24720*/  LDL.LU.64 R234, [R1+0x1530] ;  /* 0x0015300001ea7983 */ /* 0x000ee80000300a00 */
[----:B------:R-:W-:Y:S04]  /*24730*/  STL.64 [R1+0x1988], R170 ;  /* 0x001988aa01007387 */ /* 0x000fe80000100a00 */
[----:B------:R-:W-:Y:S01]  /*24740*/  STL.64 [R1+0x2af0], R170 ;  /* 0x002af0aa01007387 */ /* 0x000fe20000100a00 */
[----:B------:R-:W-:-:S03]  /*24750*/  IMAD.WIDE R128, R0, 0x4, R232 ;  /* 0x0000000400807825 */ /* 0x000fc600078e02e8 */
[----:B------:R-:W3:Y:S04]  /*24760*/  LDL.LU.64 R232, [R1+0x260] ;  /* 0x0002600001e87983 */ /* 0x000ee80000300a00 */
[----:B------:R-:W-:Y:S04]  /*24770*/  STL.64 [R1+0x1990], R164 ;  /* 0x001990a401007387 */ /* 0x000fe80000100a00 */
[----:B------:R-:W-:Y:S04]  /*24780*/  STL.64 [R1+0x2af8], R164 ;  /* 0x002af8a401007387 */ /* 0x000fe80000100a00 */
[----:B------:R-:W3:Y:S04]  /*24790*/  LDL.LU.64 R224, [R1+0x1520] ;  /* 0x0015200001e07983 */ /* 0x000ee80000300a00 */
[----:B------:R-:W-:Y:S04]  /*247a0*/  STL.64 [R1+0x1998], R162 ;  /* 0x001998a201007387 */ /* 0x000fe80000100a00 */
[----:B------:R-:W-:Y:S04]  /*247b0*/  STL.64 [R1+0x2b00], R162 ;  /* 0x002b00a201007387 */ /* 0x000fe80000100a00 */
[----:B------:R-:W3:Y:S04]  /*247c0*/  LDL.LU.64 R202, [R1+0x258] ;  /* 0x0002580001ca7983 */ /* 0x000ee80000300a00 */
[----:B------:R-:W-:Y:S04]  /*247d0*/  STL.64 [R1+0x19a0], R130 ;  /* 0x0019a08201007387 */ /* 0x000fe80000100a00 */
[----:B------:R-:W-:Y:S01]  /*247e0*/  STL.64 [R1+0x2b08], R130 ;  /* 0x002b088201007387 */ /* 0x000fe20000100a00 */
[----:B----4-:R-:W-:-:S04]  /*247f0*/  IMAD.WIDE R238, R0, 0x4, R238 ;  /* 0x0000000400ee7825 */ /* 0x010fc800078e02ee */
[----:B------:R-:W-:-:S04]  /*24800*/  IMAD.WIDE R236, R0, 0x4, R236 ;  /* 0x0000000400ec7825 */ /* 0x000fc800078e02ec */
[C---:B-1----:R-:W-:Y:S02]  /*24810*/  IMAD.WIDE R12, R0.reuse, 0x4, R198 ;  /* 0x00000004000c7825 */ /* 0x042fe400078e02c6 */
[----:B------:R-:W4:Y:S04]  /*24820*/  LDL.LU.64 R198, [R1+0x14d0] ;  /* 0x0014d00001c67983 */ /* 0x000f280000300a00 */
[----:B------:R-:W-:Y:S04]  /*24830*/  STL.64 [R1+0x19a8], R128 ;  /* 0x0019a88001007387 */ /* 0x000fe80000100a00 */
[----:B------:R1:W-:Y:S04]  /*24840*/  STL.64 [R1+0x19c0], R12 ;  /* 0x0019c00c01007387 */ /* 0x0003e80000100a00 */
[----:B------:R-:W-:Y:S01]  /*24850*/  STL.64 [R1+0x2b10], R128 ;  /* 0x002b108001007387 */ /* 0x000fe20000100a00 */
[----:B-1----:R-:W-:-:S03]  /*24860*/  IMAD.WIDE R12, R0, 0x4, R226 ;  /* 0x00000004000c7825 */ /* 0x002fc600078e02e2 */
[----:B------:R-:W4:Y:S01]  /*24870*/  LDL.LU.64 R226, [R1+0x250] ;  /* 0x0002500001e27983 */ /* 0x000f220000300a00 */
[----:B------:R-:W-:-:S03]  /*24880*/  IMAD.WIDE R242, R0, 0x4, R228 ;  /* 0x0000000400f27825 */ /* 0x000fc600078e02e4 */
[----:B------:R-:W-:Y:S04]  /*24890*/  STL.64 [R1+0x19b0], R238 ;  /* 0x0019b0ee01007387 */ /* 0x000fe80000100a00 */
[----:B------:R-:W-:Y:S04]  /*248a0*/  STL.64 [R1+0x19c8], R12 ;  /* 0x0019c80c01007387 */ /* 0x000fe80000100a00 */
[----:B------:R-:W-:Y:S04]  /*248b0*/  STL.64 [R1+0x2b18], R238 ;  /* 0x002b18ee01007387 */ /* 0x000fe80000100a00 */
[----:B------:R-:W4:Y:S04]  /*248c0*/  LDL.LU.64 R228, [R1+0x14c0] ;  /* 0x0014c00001e47983 */ /* 0x000f280000300a00 */
[----:B------:R-:W-:Y:S04]  /*248d0*/  STL.64 [R1+0x19b8], R236 ;  /* 0x0019b8ec01007387 */ /* 0x000fe80000100a00 */
[----:B------:R1:W-:Y:S01]  /*248e0*/  STL.64 [R1+0x2b20], R236 ;  /* 0x002b20ec01007387 */ /* 0x0003e20000100a00 */
[----:B--2---:R-:W-:-:S03]  /*248f0*/  IMAD.WIDE R222, R0, 0x4, R230 ;  /* 0x0000000400de7825 */ /* 0x004fc600078e02e6 */
[----:B------:R-:W2:Y:S04]  /*24900*/  LDL.LU.64 R230, [R1+0x248] ;  /* 0x0002480001e67983 */ /* 0x000ea80000300a00 */
[----:B------:R-:W-:Y:S04]  /*24910*/  STL.64 [R1+0x19d0], R242 ;  /* 0x0019d0f201007387 */ /* 0x000fe80000100a00 */
[----:B------:R-:W-:Y:S01]  /*24920*/  STL.64 [R1+0x2c98], R242 ;  /* 0x002c98f201007387 */ /* 0x000fe20000100a00 */
[----:B-1----:R-:W-:-:S04]  /*24930*/  IMAD.WIDE R236, R0, 0x4, R194 ;  /* 0x0000000400ec7825 */ /* 0x002fc800078e02c2 */
[----:B------:R-:W-:-:S04]  /*24940*/  IMAD.WIDE R220, R0, 0x4, R196 ;  /* 0x0000000400dc7825 */ /* 0x000fc800078e02c4 */
[C---:B---3--:R-:W-:Y:S02]  /*24950*/  IMAD.WIDE R216, R0.reuse, 0x4, R234 ;  /* 0x0000000400d87825 */ /* 0x048fe400078e02ea */
[----:B------:R-:W3:Y:S04]  /*24960*/  LDL.LU.64 R234, [R1+0x1490] ;  /* 0x0014900001ea7983 */ /* 0x000ee80000300a00 */
[----:B------:R-:W-:Y:S04]  /*24970*/  STL.64 [R1+0x19d8], R222 ;  /* 0x0019d8de01007387 */ /* 0x000fe80000100a00 */
[----:B------:R1:W-:Y:S01]  /*24980*/  STL.64 [R1+0x2ca0], R222 ;  /* 0x002ca0de01007387 */ /* 0x0003e20000100a00 */
[----:B------:R-:W-:-:S03]  /*24990*/  IMAD.WIDE R204, R0, 0x4, R232 ;  /* 0x0000000400cc7825 */ /* 0x000fc600078e02e8 */
[----:B------:R-:W3:Y:S04]  /*249a0*/  LDL.LU.64 R232, [R1+0x240] ;  /* 0x0002400001e87983 */ /* 0x000ee80000300a00 */
[----:B------:R-:W-:Y:S04]  /*249b0*/  STL.64 [R1+0x19e0], R236 ;  /* 0x0019e0ec01007387 */ /* 0x000fe80000100a00 */
[----:B------:R-:W-:Y:S01]  /*249c0*/  STL.64 [R1+0x2c00], R236 ;  /* 0x002c00ec01007387 */ /* 0x000fe20000100a00 */
[----:B------:R-:W-:-:S03]  /*249d0*/  IMAD.WIDE R168, R0, 0x4, R224 ;  /* 0x0000000400a87825 */ /* 0x000fc600078e02e0 */
[----:B------:R-:W1:Y:S04]  /*249e0*/  LDL.LU.64 R224, [R1+0x1480] ;  /* 0x0014800001e07983 */ /* 0x000e680000300a00 */
[----:B------:R-:W-:Y:S04]  /*249f0*/  STL.64 [R1+0x1de8], R220 ;  /* 0x001de8dc01007387 */ /* 0x000fe80000100a00 */
[----:B------:R1:W-:Y:S01]  /*24a00*/  STL.64 [R1+0x2c08], R220 ;  /* 0x002c08dc01007387 */ /* 0x0003e20000100a00 */
[----:B------:R-:W-:-:S03]  /*24a10*/  IMAD.WIDE R166, R0, 0x4, R202 ;  /* 0x0000000400a67825 */ /* 0x000fc600078e02ca */
[----:B------:R-:W3:Y:S04]  /*24a20*/  LDL.LU.64 R202, [R1+0x238] ;  /* 0x0002380001ca7983 */ /* 0x000ee80000300a00 */
[----:B------:R-:W-:Y:S04]  /*24a30*/  STL.64 [R1+0x2128], R216 ;  /* 0x002128d801007387 */ /* 0x000fe80000100a00 */
[----:B------:R-:W-:Y:S04]  /*24a40*/  STL.64 [R1+0x2b60], R216 ;  /* 0x002b60d801007387 */ /* 0x000fe80000100a00 */
[----:B------:R-:W-:Y:S04]  /*24a50*/  STL.64 [R1+0x2120], R204 ;  /* 0x002120cc01007387 */ /* 0x000fe80000100a00 */
[----:B------:R-:W-:Y:S01]  /*24a60*/  STL.64 [R1+0x2b68], R204 ;  /* 0x002b68cc01007387 */ /* 0x000fe20000100a00 */
[----:B----4-:R-:W-:-:S04]  /*24a70*/  IMAD.WIDE R48, R0, 0x4, R198 ;  /* 0x0000000400307825 */ /* 0x010fc800078e02c6 */
[C---:B------:R-:W-:Y:S02]  /*24a80*/  IMAD.WIDE R42, R0.reuse, 0x4, R226 ;  /* 0x00000004002a7825 */ /* 0x040fe400078e02e2 */
[----:B------:R-:W4:Y:S04]  /*24a90*/  LDL.LU.64 R226, [R1+0x1470] ;  /* 0x0014700001e27983 */ /* 0x000f280000300a00 */
[----:B------:R-:W-:Y:S04]  /*24aa0*/  STL.64 [R1+0x2118], R168 ;  /* 0x002118a801007387 */ /* 0x000fe80000100a00 */
[----:B------:R-:W-:Y:S04]  /*24ab0*/  STL.64 [R1+0x2b28], R168 ;  /* 0x002b28a801007387 */ /* 0x000fe80000100a00 */
[----:B------:R-:W-:Y:S04]  /*24ac0*/  STL.64 [R1+0x2110], R166 ;  /* 0x002110a601007387 */ /* 0x000fe80000100a00 */
[----:B------:R-:W-:Y:S04]  /*24ad0*/  STL.64 [R1+0x2b70], R166 ;  /* 0x002b70a601007387 */ /* 0x000fe80000100a00 */
[----:B------:R-:W4:Y:S01]  /*24ae0*/  LDL.LU.64 R188, [R1+0x230] ;  /* 0x0002300001bc7983 */ /* 0x000f220000300a00 */
[----:B------:R-:W-:-:S03]  /*24af0*/  IMAD.WIDE R126, R0, 0x4, R228 ;  /* 0x00000004007e7825 */ /* 0x000fc600078e02e4 */
[----:B------:R-:W4:Y:S01]  /*24b00*/  LDL.LU.64 R190, [R1+0x1420] ;  /* 0x0014200001be7983 */ /* 0x000f220000300a00 */
[----:B--2---:R-:W-:-:S03]  /*24b10*/  IMAD.WIDE R124, R0, 0x4, R230 ;  /* 0x00000004007c7825 */ /* 0x004fc600078e02e6 */
[----:B------:R-:W4:Y:S04]  /*24b20*/  LDL.LU.64 R230, [R1+0x228] ;  /* 0x0002280001e67983 */ /* 0x000f280000300a00 */
[----:B------:R-:W4:Y:S04]  /*24b30*/  LDL.LU.64 R200, [R1+0x1410] ;  /* 0x0014100001c87983 */ /* 0x000f280000300a00 */
[----:B------:R-:W4:Y:S04]  /*24b40*/  LDL.LU.64 R228, [R1+0x220] ;  /* 0x0002200001e47983 */ /* 0x000f280000300a00 */
[----:B------:R-:W-:Y:S04]  /*24b50*/  STL.64 [R1+0x2108], R48 ;  /* 0x0021083001007387 */ /* 0x000fe80000100a00 */
[----:B------:R-:W-:Y:S04]  /*24b60*/  STL.64 [R1+0x2b78], R48 ;  /* 0x002b783001007387 */ /* 0x000fe80000100a00 */
        /* <DEDUP_REMOVED lines=8> */
[----:B------:R-:W-:Y:S01]  /*24bf0*/  STL.64 [R1+0x2b90], R124 ;  /* 0x002b907c01007387 */ /* 0x000fe20000100a00 */
[----:B-1----:R-:W-:-:S03]  /*24c00*/  IMAD.WIDE R222, R0, 0x4, R224 ;  /* 0x0000000400de7825 */ /* 0x002fc600078e02e0 */
[----:B------:R-:W2:Y:S01]  /*24c10*/  LDL.LU.64 R224, [R1+0x210] ;  /* 0x0002100001e07983 */ /* 0x000ea20000300a00 */
[----:B---3--:R-:W-:-:S03]  /*24c20*/  IMAD.WIDE R220, R0, 0x4, R202 ;  /* 0x0000000400dc7825 */ /* 0x008fc600078e02ca */
[----:B------:R-:W3:Y:S01]  /*24c30*/  LDL.LU.64 R202, [R1+0x13a0] ;  /* 0x0013a00001ca7983 */ /* 0x000ee20000300a00 */
[----:B------:R-:W-:-:S03]  /*24c40*/  IMAD.WIDE R234, R0, 0x4, R234 ;  /* 0x0000000400ea7825 */ /* 0x000fc600078e02ea */
[----:B------:R-:W-:Y:S04]  /*24c50*/  STL.64 [R1+0x20d8], R222 ;  /* 0x0020d8de01007387 */ /* 0x000fe80000100a00 */
[----:B------:R-:W-:Y:S01]  /*24c60*/  STL.64 [R1+0x2d30], R222 ;  /* 0x002d30de01007387 */ /* 0x000fe20000100a00 */
[----:B------:R-:W-:-:S03]  /*24c70*/  IMAD.WIDE R232, R0, 0x4, R232 ;  /* 0x0000000400e87825 */ /* 0x000fc600078e02e8 */
        /* <DEDUP_REMOVED lines=9> */
[----:B------:R-:W-:Y:S01]  /*24d10*/  STL.64 [R1+0x2ba0], R232 ;  /* 0x002ba0e801007387 */ /* 0x000fe20000100a00 */
[----:B------:R-:W-:-:S03]  /*24d20*/  IMAD.WIDE R218, R0, 0x4, R190 ;  /* 0x0000000400da7825 */ /* 0x000fc600078e02be */
[----:B------:R-:W-:Y:S01]  /*24d30*/  STL.64 [R1+0x20c0], R12 ;  /* 0x0020c00c01007387 */ /* 0x000fe20000100a00 */
[----:B------:R-:W-:-:S03]  /*24d40*/  IMAD.WIDE R216, R0, 0x4, R230 ;  /* 0x0000000400d87825 */ /* 0x000fc600078e02e6 */
[----:B------:R-:W4:Y:S01]  /*24d50*/  LDL.LU.64 R230, [R1+0x1350] ;  /* 0x0013500001e67983 */ /* 0x000f220000300a00 */
[----:B------:R-:W-:-:S03]  /*24d60*/  IMAD.WIDE R180, R0, 0x4, R228 ;  /* 0x0000000400b47825 */ /* 0x000fc600078e02e4 */
[----:B------:R-:W4:Y:S04]  /*24d70*/  LDL.LU.64 R228, [R1+0x200] ;  /* 0x0002000001e47983 */ /* 0x000f280000300a00 */
[----:B------:R-:W-:Y:S04]  /*24d80*/  STL.64 [R1+0x20b8], R218 ;  /* 0x0020b8da01007387 */ /* 0x000fe80000100a00 */
[----:B------:R1:W-:Y:S01]  /*24d90*/  STL.64 [R1+0x2c10], R218 ;  /* 0x002c10da01007387 */ /* 0x0003e20000100a00 */
[----:B------:R-:W-:-:S03]  /*24da0*/  IMAD.WIDE R140, R0, 0x4, R194 ;  /* 0x00000004008c7825 */ /* 0x000fc600078e02c2 */
[----:B------:R-:W1:Y:S04]  /*24db0*/  LDL.LU.64 R194, [R1+0x1340] ;  /* 0x0013400001c27983 */ /* 0x000e680000300a00 */
[----:B------:R-:W-:Y:S01]  /*24dc0*/  STL.64 [R1+0x20b0], R216 ;  /* 0x0020b0d801007387 */ /* 0x000fe20000100a00 */
[----:B------:R-:W-:-:S03]  /*24dd0*/  IMAD.WIDE R182, R0, 0x4, R200 ;  /* 0x0000000400b67825 */ /* 0x000fc600078e02c8 */
[----:B------:R-:W-:Y:S01]  /*24de0*/  STL.64 [R1+0x2c18], R216 ;  /* 0x002c18d801007387 */ /* 0x000fe20000100a00 */
[----:B------:R-:W-:-:S03]  /*24df0*/  IMAD.WIDE R138, R0, 0x4, R196 ;  /* 0x00000004008a7825 */ /* 0x000fc600078e02c4 */
[----:B------:R-:W4:Y:S04]  /*24e00*/  LDL.LU.64 R196, [R1+0x1f8] ;  /* 0x0001f80001c47983 */ /* 0x000f280000300a00 */
[----:B------:R-:W-:Y:S04]  /*24e10*/  STL.64 [R1+0x20a8], R182 ;  /* 0x0020a8b601007387 */ /* 0x000fe80000100a00 */
[----:B------:R-:W-:Y:S01]  /*24e20*/  STL.64 [R1+0x2ba8], R182 ;  /* 0x002ba8b601007387 */ /* 0x000fe20000100a00 */
[----:B------:R-:W-:-:S03]  /*24e30*/  IMAD.WIDE R160, R0, 0x4, R198 ;  /* 0x0000000400a07825 */ /* 0x000fc600078e02c6 */
[----:B------:R-:W-:Y:S04]  /*24e40*/  STL.64 [R1+0x20a0], R180 ;  /* 0x0020a0b401007387 */ /* 0x000fe80000100a00 */
[----:B------:R-:W-:Y:S04]  /*24e50*/  STL.64 [R1+0x2bb0], R180 ;  /* 0x002bb0b401007387 */ /* 0x000fe80000100a00 */
[----:B------:R-:W4:Y:S04]  /*24e60*/  LDL.LU.64 R198, [R1+0x1310] ;  /* 0x0013100001c67983 */ /* 0x000f280000300a00 */
[----:B------:R-:W-:Y:S04]  /*24e70*/  STL.64 [R1+0x2098], R140 ;  /* 0x0020988c01007387 */ /* 0x000fe80000100a00 */
[----:B------:R-:W-:Y:S01]  /*24e80*/  STL.64 [R1+0x2bb8], R140 ;  /* 0x002bb88c01007387 */ /* 0x000fe20000100a00 */
[----:B---3--:R-:W-:-:S03]  /*24e90*/  IMAD.WIDE R122, R0, 0x4, R202 ;  /* 0x00000004007a7825 */ /* 0x008fc600078e02ca */
[----:B------:R-:W3:Y:S04]  /*24ea0*/  LDL.LU.64 R202, [R1+0x1f0] ;  /* 0x0001f00001ca7983 */ /* 0x000ee80000300a00 */
[----:B------:R-:W-:Y:S01]  /*24eb0*/  STL.64 [R1+0x2090], R138 ;  /* 0x0020908a01007387 */ /* 0x000fe20000100a00 */
[----:B--2---:R-:W-:-:S03]  /*24ec0*/  IMAD.WIDE R158, R0, 0x4, R224 ;  /* 0x00000004009e7825 */ /* 0x004fc600078e02e0 */
[----:B------:R-:W-:Y:S01]  /*24ed0*/  STL.64 [R1+0x2bc0], R138 ;  /* 0x002bc08a01007387 */ /* 0x000fe20000100a00 */
[----:B----4-:R-:W-:-:S03]  /*24ee0*/  IMAD.WIDE R120, R0, 0x4, R226 ;  /* 0x0000000400787825 */ /* 0x010fc600078e02e2 */
[----:B------:R-:W2:Y:S04]  /*24ef0*/  LDL.LU.64 R226, [R1+0x1300] ;  /* 0x0013000001e27983 */ /* 0x000ea80000300a00 */
        /* <DEDUP_REMOVED lines=10> */
[----:B------:R-:W-:-:S04]  /*24fa0*/  IMAD.WIDE R230, R0, 0x4, R230 ;  /* 0x0000000400e67825 */ /* 0x000fc800078e02e6 */
[----:B------:R-:W-:-:S04]  /*24fb0*/  IMAD.WIDE R228, R0, 0x4, R228 ;  /* 0x0000000400e47825 */ /* 0x000fc800078e02e4 */
[C---:B-1----:R-:W-:Y:S02]  /*24fc0*/  IMAD.WIDE R218, R0.reuse, 0x4, R194 ;  /* 0x0000000400da7825 */ /* 0x042fe400078e02c2 */
[----:B------:R-:W4:Y:S04]  /*24fd0*/  LDL.LU.64 R194, [R1+0x1d8] ;  /* 0x0001d80001c27983 */ /* 0x000f280000300a00 */
[----:B------:R-:W-:Y:S04]  /*24fe0*/  STL.64 [R1+0x2070], R120 ;  /* 0x0020707801007387 */ /* 0x000fe80000100a00 */
[----:B------:R-:W-:Y:S01]  /*24ff0*/  STL.64 [R1+0x2be0], R120 ;  /* 0x002be07801007387 */ /* 0x000fe20000100a00 */
[----:B------:R-:W-:-:S03]  /*25000*/  IMAD.WIDE R12, R0, 0x4, R196 ;  /* 0x00000004000c7825 */ /* 0x000fc600078e02c4 */
[----:B------:R-:W4:Y:S04]  /*25010*/  LDL.LU.64 R200, [R1+0x1290] ;  /* 0x0012900001c87983 */ /* 0x000f280000300a00 */
[----:B------:R-:W4:Y:S04]  /*25020*/  LDL.LU.64 R196, [R1+0x1d0] ;  /* 0x0001d00001c47983 */ /* 0x000f280000300a00 */
[----:B------:R-:W-:Y:S04]  /*25030*/  STL.64 [R1+0x2050], R12 ;  /* 0x0020500c01007387 */ /* 0x000fe80000100a00 */
[----:B------:R-:W-:Y:S04]  /*25040*/  STL.64 [R1+0x2058], R218 ;  /* 0x002058da01007387 */ /* 0x000fe80000100a00 */
[----:B------:R-:W-:Y:S04]  /*25050*/  STL.64 [R1+0x2d40], R218 ;  /* 0x002d40da01007387 */ /* 0x000fe80000100a00 */
[----:B------:R-:W-:Y:S04]  /*25060*/  STL.64 [R1+0x2068], R230 ;  /* 0x002068e601007387 */ /* 0x000fe80000100a00 */
[----:B------:R1:W-:Y:S02]  /*25070*/  STL.64 [R1+0x2be8], R230 ;  /* 0x002be8e601007387 */ /* 0x0003e40000100a00 */
[----:B-1----:R-:W-:-:S02]  /*25080*/  IMAD.WIDE R230, R0, 0x4, R198 ;  /* 0x0000000400e67825 */ /* 0x002fc400078e02c6 */
[----:B------:R-:W4:Y:S04]  /*25090*/  LDL.LU.64 R198, [R1+0x1258] ;  /* 0x0012580001c67983 */ /* 0x000f280000300a00 */
[----:B------:R-:W-:Y:S04]  /*250a0*/  STL.64 [R1+0x2060], R228 ;  /* 0x002060e401007387 */ /* 0x000fe80000100a00 */
[----:B------:R-:W-:Y:S01]  /*250b0*/  STL.64 [R1+0x2c20], R228 ;  /* 0x002c20e401007387 */ /* 0x000fe20000100a00 */
[----:B---3--:R-:W-:-:S03]  /*250c0*/  IMAD.WIDE R214, R0, 0x4, R202 ;  /* 0x0000000400d67825 */ /* 0x008fc600078e02ca */
[----:B------:R-:W3:Y:S04]  /*250d0*/  LDL.LU.64 R202, [R1+0x1c8] ;  /* 0x0001c80001ca7983 */ /* 0x000ee80000300a00 */
[----:B------:R-:W-:Y:S04]  /*250e0*/  STL.64 [R1+0x2048], R230 ;  /* 0x002048e601007387 */ /* 0x000fe80000100a00 */
[----:B------:R-:W-:Y:S01]  /*250f0*/  STL.64 [R1+0x2ca8], R230 ;  /* 0x002ca8e601007387 */ /* 0x000fe20000100a00 */
[----:B--2---:R-:W-:-:S03]  /*25100*/  IMAD.WIDE R212, R0, 0x4, R226 ;  /* 0x0000000400d47825 */ /* 0x004fc600078e02e2 */
[----:B------:R-:W2:Y:S01]  /*25110*/  LDL.LU.64 R226, [R1+0x1248] ;  /* 0x0012480001e27983 */ /* 0x000ea20000300a00 */
[----:B----4-:R-:W-:-:S03]  /*25120*/  IMAD.WIDE R210, R0, 0x4, R186 ;  /* 0x0000000400d27825 */ /* 0x010fc600078e02ba */
[----:B------:R-:W-:Y:S04]  /*25130*/  STL.64 [R1+0x2040], R214 ;  /* 0x002040d601007387 */ /* 0x000fe80000100a00 */
[----:B------:R-:W-:Y:S01]  /*25140*/  STL.64 [R1+0x2cb0], R214 ;  /* 0x002cb0d601007387 */ /* 0x000fe20000100a00 */
        /* <DEDUP_REMOVED lines=19> */
[----:B------:R-:W-:-:S03]  /*25280*/  IMAD.WIDE R34, R0, 0x4, R196 ;  /* 0x0000000400227825 */ /* 0x000fc600078e02c4 */
[----:B------:R-:W-:Y:S04]  /*25290*/  STL.64 [R1+0x2010], R134 ;  /* 0x0020108601007387 */ /* 0x000fe80000100a00 */
[----:B------:R-:W-:Y:S01]  /*252a0*/  STL.64 [R1+0x2c50], R134 ;  /* 0x002c508601007387 */ /* 0x000fe20000100a00 */
[----:B------:R-:W-:-:S03]  /*252b0*/  IMAD.WIDE R118, R0, 0x4, R198 ;  /* 0x0000000400767825 */ /* 0x000fc600078e02c6 */
[----:B------:R-:W4:Y:S04]  /*252c0*/  LDL.LU.64 R198, [R1+0x1b0] ;  /* 0x0001b00001c67983 */ /* 0x000f280000300a00 */
[----:B------:R-:W-:Y:S04]  /*252d0*/  STL.64 [R1+0x2008], R40 ;  /* 0x0020082801007387 */ /* 0x000fe80000100a00 */
[----:B------:R-:W-:Y:S04]  /*252e0*/  STL.64 [R1+0x2c58], R40 ;  /* 0x002c582801007387 */ /* 0x000fe80000100a00 */
[----:B------:R-:W4:Y:S01]  /*252f0*/  LDL.LU.64 R178, [R1+0x1220] ;  /* 0x0012200001b27983 */ /* 0x000f220000300a00 */
[----:B---3--:R-:W-:-:S03]  /*25300*/  IMAD.WIDE R116, R0, 0x4, R202 ;  /* 0x0000000400747825 */ /* 0x008fc600078e02ca */
[----:B------:R-:W3:Y:S04]  /*25310*/  LDL.LU.64 R202, [R1+0x1a8] ;  /* 0x0001a80001ca7983 */ /* 0x000ee80000300a00 */
        /* <DEDUP_REMOVED lines=9> */
[----:B--2---:R-:W-:-:S04]  /*253b0*/  IMAD.WIDE R226, R0, 0x4, R226 ;  /* 0x0000000400e27825 */ /* 0x004fc800078e02e2 */
[----:B----4-:R-:W-:-:S04]  /*253c0*/  IMAD.WIDE R224, R0, 0x4, R224 ;  /* 0x0000000400e07825 */ /* 0x010fc800078e02e0 */
[----:B------:R-:W-:-:S04]  /*253d0*/  IMAD.WIDE R242, R0, 0x4, R190 ;  /* 0x0000000400f27825 */ /* 0x000fc800078e02be */
[C---:B------:R-:W-:Y:S02]  /*253e0*/  IMAD.WIDE R238, R0.reuse, 0x4, R194 ;  /* 0x0000000400ee7825 */ /* 0x040fe400078e02c2 */
[----:B------:R-:W2:Y:S04]  /*253f0*/  LDL.LU.64 R194, [R1+0x198] ;  /* 0x0001980001c27983 */ /* 0x000ea80000300a00 */
[----:B------:R-:W4:Y:S04]  /*25400*/  LDL.LU.64 R188, [R1+0xa48] ;  /* 0x000a480001bc7983 */ /* 0x000f280000300a00 */
[----:B------:R-:W-:Y:S04]  /*25410*/  STL.64 [R1+0x1fd8], R242 ;  /* 0x001fd8f201007387 */ /* 0x000fe80000100a00 */
[----:B------:R-:W-:Y:S04]  /*25420*/  STL.64 [R1+0x2d48], R242 ;  /* 0x002d48f201007387 */ /* 0x000fe80000100a00 */
[----:B------:R-:W-:Y:S01]  /*25430*/  STL.64 [R1+0x1fe8], R226 ;  /* 0x001fe8e201007387 */ /* 0x000fe20000100a00 */
[----:B------:R-:W-:-:S03]  /*25440*/  IMAD.WIDE R208, R0, 0x4, R200 ;  /* 0x0000000400d07825 */ /* 0x000fc600078e02c8 */
[----:B------:R-:W-:Y:S04]  /*25450*/  STL.64 [R1+0x2c78], R226 ;  /* 0x002c78e201007387 */ /* 0x000fe80000100a00 */
[----:B------:R-:W4:Y:S04]  /*25460*/  LDL.LU.64 R190, [R1+0x190] ;  /* 0x0001900001be7983 */ /* 0x000f280000300a00 */
[----:B------:R-:W4:Y:S04]  /*25470*/  LDL.LU.64 R200, [R1+0xa40] ;  /* 0x000a400001c87983 */ /* 0x000f280000300a00 */
[----:B------:R-:W-:Y:S04]  /*25480*/  STL.64 [R1+0x1fd0], R238 ;  /* 0x001fd0ee01007387 */ /* 0x000fe80000100a00 */
[----:B------:R-:W-:Y:S04]  /*25490*/  STL.64 [R1+0x2d50], R238 ;  /* 0x002d50ee01007387 */ /* 0x000fe80000100a00 */
[----:B------:R-:W-:Y:S04]  /*254a0*/  STL.64 [R1+0x1fe0], R224 ;  /* 0x001fe0e001007387 */ /* 0x000fe80000100a00 */
[----:B------:R-:W-:Y:S01]  /*254b0*/  STL.64 [R1+0x2c80], R224 ;  /* 0x002c80e001007387 */ /* 0x000fe20000100a00 */
[----:B------:R-:W-:-:S03]  /*254c0*/  IMAD.WIDE R206, R0, 0x4, R198 ;  /* 0x0000000400ce7825 */ /* 0x000fc600078e02c6 */
[----:B------:R-:W4:Y:S04]  /*254d0*/  LDL.LU.64 R198, [R1+0x188] ;  /* 0x0001880001c67983 */ /* 0x000f280000300a00 */
[----:B------:R-:W-:Y:S04]  /*254e0*/  STL.64 [R1+0x1fc8], R208 ;  /* 0x001fc8d001007387 */ /* 0x000fe80000100a00 */
[----:B------:R-:W-:Y:S01]  /*254f0*/  STL.64 [R1+0x2cb8], R208 ;  /* 0x002cb8d001007387 */ /* 0x000fe20000100a00 */
        /* <DEDUP_REMOVED lines=10> */
[----:B------:R-:W3:Y:S01]  /*255a0*/  LDL.LU.64 R186, [R1+0xa30] ;  /* 0x000a300001ba7983 */ /* 0x000ee20000300a00 */
[----:B------:R-:W-:-:S03]  /*255b0*/  IMAD.WIDE R170, R0, 0x4, R192 ;  /* 0x0000000400aa7825 */ /* 0x000fc600078e02c0 */
[----:B------:R-:W-:Y:S04]  /*255c0*/  STL.64 [R1+0x1fb0], R182 ;  /* 0x001fb0b601007387 */ /* 0x000fe80000100a00 */
[----:B------:R-:W-:Y:S01]  /*255d0*/  STL.64 [R1+0x2c90], R182 ;  /* 0x002c90b601007387 */ /* 0x000fe20000100a00 */
[----:B--2---:R-:W-:-:S03]  /*255e0*/  IMAD.WIDE R90, R0, 0x4, R194 ;  /* 0x00000004005a7825 */ /* 0x004fc600078e02c2 */
[----:B------:R-:W1:Y:S04]  /*255f0*/  LDL.LU.64 R194, [R1+0x178] ;  /* 0x0001780001c27983 */ /* 0x000e680000300a00 */
[----:B------:R-:W-:Y:S01]  /*25600*/  STL.64 [R1+0x1fa8], R170 ;  /* 0x001fa8aa01007387 */ /* 0x000fe20000100a00 */
[----:B----4-:R-:W-:-:S03]  /*25610*/  IMAD.WIDE R156, R0, 0x4, R188 ;  /* 0x00000004009c7825 */ /* 0x010fc600078e02bc */
[----:B------:R-:W-:Y:S04]  /*25620*/  STL.64 [R1+0x2cc8], R170 ;  /* 0x002cc8aa01007387 */ /* 0x000fe80000100a00 */
[----:B------:R-:W-:Y:S04]  /*25630*/  STL.64 [R1+0x1fa0], R168 ;  /* 0x001fa0a801007387 */ /* 0x000fe80000100a00 */
[----:B------:R-:W-:Y:S04]  /*25640*/  STL.64 [R1+0x2cd0], R168 ;  /* 0x002cd0a801007387 */ /* 0x000fe80000100a00 */
[----:B------:R-:W2:Y:S04]  /*25650*/  LDL.LU.64 R188, [R1+0xa28] ;  /* 0x000a280001bc7983 */ /* 0x000ea80000300a00 */
[----:B------:R-:W-:Y:S01]  /*25660*/  STL.64 [R1+0x1f98], R96 ;  /* 0x001f986001007387 */ /* 0x000fe20000100a00 */
[----:B------:R-:W-:-:S03]  /*25670*/  IMAD.WIDE R154, R0, 0x4, R190 ;  /* 0x00000004009a7825 */ /* 0x000fc600078e02be */
[----:B------:R-:W-:Y:S04]  /*25680*/  STL.64 [R1+0x2cd8], R96 ;  /* 0x002cd86001007387 */ /* 0x000fe80000100a00 */
[----:B------:R-:W-:Y:S04]  /*25690*/  STL.64 [R1+0x1f90], R90 ;  /* 0x001f905a01007387 */ /* 0x000fe80000100a00 */
[----:B------:R-:W-:Y:S04]  /*256a0*/  STL.64 [R1+0x2ce0], R90 ;  /* 0x002ce05a01007387 */ /* 0x000fe80000100a00 */
[----:B------:R-:W4:Y:S04]  /*256b0*/  LDL.LU.64 R176, [R1+0x170] ;  /* 0x0001700001b07983 */ /* 0x000f280000300a00 */
[----:B------:R-:W4:Y:S04]  /*256c0*/  LDL.LU.64 R190, [R1+0xa20] ;  /* 0x000a200001be7983 */ /* 0x000f280000300a00 */
[----:B------:R-:W-:Y:S01]  /*256d0*/  STL.64 [R1+0x1f88], R156 ;  /* 0x001f889c01007387 */ /* 0x000fe20000100a00 */
[----:B------:R-:W-:-:S03]  /*256e0*/  IMAD.WIDE R36, R0, 0x4, R198 ;  /* 0x0000000400247825 */ /* 0x000fc600078e02c6 */
[----:B------:R-:W-:Y:S01]  /*256f0*/  STL.64 [R1+0x2ce8], R156 ;  /* 0x002ce89c01007387 */ /* 0x000fe20000100a00 */
[----:B------:R-:W-:-:S03]  /*25700*/  IMAD.WIDE R30, R0, 0x4, R200 ;  /* 0x00000004001e7825 */ /* 0x000fc600078e02c8 */
[----:B------:R-:W4:Y:S04]  /*25710*/  LDL.LU.64 R184, [R1+0x168] ;  /* 0x0001680001b87983 */ /* 0x000f280000300a00 */
[----:B------:R-:W4:Y:S04]  /*25720*/  LDL.LU.64 R198, [R1+0xa18] ;  /* 0x000a180001c67983 */ /* 0x000f280000300a00 */
[----:B------:R-:W-:Y:S04]  /*25730*/  STL.64 [R1+0x1f80], R154 ;  /* 0x001f809a01007387 */ /* 0x000fe80000100a00 */
[----:B------:R-:W-:Y:S04]  /*25740*/  STL.64 [R1+0x2cf0], R154 ;  /* 0x002cf09a01007387 */ /* 0x000fe80000100a00 */
[----:B------:R-:W4:Y:S01]  /*25750*/  LDL.LU.64 R178, [R1+0x160] ;  /* 0x0001600001b27983 */ /* 0x000f220000300a00 */
[----:B---3--:R-:W-:-:S03]  /*25760*/  IMAD.WIDE R200, R0, 0x4, R196 ;  /* 0x0000000400c87825 */ /* 0x008fc600078e02c4 */
        /* <DEDUP_REMOVED lines=8> */
[----:B-1----:R-:W-:-:S03]  /*257f0*/  IMAD.WIDE R206, R0, 0x4, R194 ;  /* 0x0000000400ce7825 */ /* 0x002fc600078e02c2 */
[----:B------:R-:W3:Y:S04]  /*25800*/  LDL.LU.64 R194, [R1+0xa08] ;  /* 0x000a080001c27983 */ /* 0x000ee80000300a00 */
[----:B------:R-:W-:Y:S04]  /*25810*/  STL.64 [R1+0x1f58], R216 ;  /* 0x001f58d801007387 */ /* 0x000fe80000100a00 */
[----:B------:R-:W-:Y:S04]  /*25820*/  STL.64 [R1+0x2d58], R216 ;  /* 0x002d58d801007387 */ /* 0x000fe80000100a00 */
[----:B------:R-:W-:Y:S04]  /*25830*/  STL.64 [R1+0x1f68], R202 ;  /* 0x001f68ca01007387 */ /* 0x000fe80000100a00 */
[----:B------:R-:W-:Y:S01]  /*25840*/  STL.64 [R1+0x2d08], R202 ;  /* 0x002d08ca01007387 */ /* 0x000fe20000100a00 */
[----:B--2---:R-:W-:-:S03]  /*25850*/  IMAD.WIDE R64, R0, 0x4, R188 ;  /* 0x0000000400407825 */ /* 0x004fc600078e02bc */
[----:B------:R-:W2:Y:S04]  /*25860*/  LDL.LU.64 R192, [R1+0x150] ;  /* 0x0001500001c07983 */ /* 0x000ea80000300a00 */
[----:B------:R-:W2:Y:S04]  /*25870*/  LDL.LU.64 R188, [R1+0xa00] ;  /* 0x000a000001bc7983 */ /* 0x000ea80000300a00 */
[----:B------:R-:W-:Y:S04]  /*25880*/  STL.64 [R1+0x1f50], R206 ;  /* 0x001f50ce01007387 */ /* 0x000fe80000100a00 */
[----:B------:R-:W-:Y:S04]  /*25890*/  STL.64 [R1+0x2d60], R206 ;  /* 0x002d60ce01007387 */ /* 0x000fe80000100a00 */
[----:B------:R-:W-:Y:S04]  /*258a0*/  STL.64 [R1+0x1f60], R200 ;  /* 0x001f60c801007387 */ /* 0x000fe80000100a00 */
[----:B------:R-:W-:Y:S01]  /*258b0*/  STL.64 [R1+0x2d10], R200 ;  /* 0x002d10c801007387 */ /* 0x000fe20000100a00 */
[----:B----4-:R-:W-:-:S03]  /*258c0*/  IMAD.WIDE R180, R0, 0x4, R190 ;  /* 0x0000000400b47825 */ /* 0x010fc600078e02be */
[----:B------:R-:W4:Y:S01]  /*258d0*/  LDL.LU.64 R190, [R1+0x148] ;  /* 0x0001480001be7983 */ /* 0x000f220000300a00 */
[----:B------:R-:W-:-:S03]  /*258e0*/  IMAD.WIDE R210, R0, 0x4, R176 ;  /* 0x0000000400d27825 */ /* 0x000fc600078e02b0 */
[----:B------:R-:W-:Y:S04]  /*258f0*/  STL.64 [R1+0x1f48], R64 ;  /* 0x001f484001007387 */ /* 0x000fe80000100a00 */
[----:B------:R-:W-:Y:S01]  /*25900*/  STL.64 [R1+0x2d18], R64 ;  /* 0x002d184001007387 */ /* 0x000fe20000100a00 */
[----:B------:R-:W-:-:S04]  /*25910*/  IMAD.WIDE R166, R0, 0x4, R184 ;  /* 0x0000000400a67825 */ /* 0x000fc800078e02b8 */
[C---:B------:R-:W-:Y:S02]  /*25920*/  IMAD.WIDE R164, R0.reuse, 0x4, R198 ;  /* 0x0000000400a47825 */ /* 0x040fe400078e02c6 */
[----:B------:R-:W4:Y:S04]  /*25930*/  LDL.LU.64 R198, [R1+0x9f8] ;  /* 0x0009f80001c67983 */ /* 0x000f280000300a00 */
[----:B------:R-:W-:Y:S04]  /*25940*/  STL.64 [R1+0x1f40], R210 ;  /* 0x001f40d201007387 */ /* 0x000fe80000100a00 */
[----:B------:R-:W-:Y:S04]  /*25950*/  STL.64 [R1+0x2d20], R210 ;  /* 0x002d20d201007387 */ /* 0x000fe80000100a00 */
[----:B------:R-:W-:Y:S04]  /*25960*/  STL.64 [R1+0x1f38], R180 ;  /* 0x001f38b401007387 */ /* 0x000fe80000100a00 */
[----:B------:R1:W-:Y:S01]  /*25970*/  STL.64 [R1+0x2d28], R180 ;  /* 0x002d28b401007387 */ /* 0x0003e20000100a00 */
[----:B---3--:R-:W-:-:S03]  /*25980*/  IMAD.WIDE R88, R0, 0x4, R196 ;  /* 0x0000000400587825 */ /* 0x008fc600078e02c4 */
[----:B------:R-:W3:Y:S04]  /*25990*/  LDL.LU.64 R196, [R1+0x140] ;  /* 0x0001400001c47983 */ /* 0x000ee80000300a00 */
[----:B------:R-:W-:Y:S04]  /*259a0*/  STL.64 [R1+0x1f30], R166 ;  /* 0x001f30a601007387 */ /* 0x000fe80000100a00 */
[----:B------:R-:W-:Y:S01]  /*259b0*/  STL.64 [R1+0x2d68], R166 ;  /* 0x002d68a601007387 */ /* 0x000fe20000100a00 */
[----:B------:R-:W-:-:S03]  /*259c0*/  IMAD.WIDE R82, R0, 0x4, R186 ;  /* 0x0000000400527825 */ /* 0x000fc600078e02ba */
[----:B------:R-:W1:Y:S01]  /*259d0*/  LDL.LU.64 R186, [R1+0x9f0] ;  /* 0x0009f00001ba7983 */ /* 0x000e620000300a00 */
[----:B------:R-:W-:-:S03]  /*259e0*/  IMAD.WIDE R162, R0, 0x4, R178 ;  /* 0x0000000400a27825 */ /* 0x000fc600078e02b2 */
        /* <DEDUP_REMOVED lines=8> */
[----:B------:R-:W-:Y:S01]  /*25a70*/  STL.64 [R1+0x2d80], R88 ;  /* 0x002d805801007387 */ /* 0x000fe20000100a00 */
[----:B--2---:R-:W-:-:S03]  /*25a80*/  IMAD.WIDE R38, R0, 0x4, R188 ;  /* 0x0000000400267825 */ /* 0x004fc600078e02bc */
[----:B------:R-:W2:Y:S04]  /*25a90*/  LDL.LU.64 R68, [R1+0x130] ;  /* 0x0001300001447983 */ /* 0x000ea80000300a00 */
[----:B------:R-:W2:Y:S04]  /*25aa0*/  LDL.LU.64 R70, [R1+0x9e0] ;  /* 0x0009e00001467983 */ /* 0x000ea80000300a00 */
[----:B------:R-:W2:Y:S01]  /*25ab0*/  LDL.LU.64 R188, [R1+0x128] ;  /* 0x0001280001bc7983 */ /* 0x000ea20000300a00 */
[----:B------:R-:W-:-:S03]  /*25ac0*/  IMAD.WIDE R28, R0, 0x4, R192 ;  /* 0x00000004001c7825 */ /* 0x000fc600078e02c0 */
[----:B------:R-:W-:Y:S04]  /*25ad0*/  STL.64 [R1+0x1f10], R82 ;  /* 0x001f105201007387 */ /* 0x000fe80000100a00 */
[----:B------:R-:W-:Y:S01]  /*25ae0*/  STL.64 [R1+0x2d88], R82 ;  /* 0x002d885201007387 */ /* 0x000fe20000100a00 */
[----:B----4-:R-:W-:-:S03]  /*25af0*/  IMAD.WIDE R44, R0, 0x4, R190 ;  /* 0x00000004002c7825 */ /* 0x010fc600078e02be */
[----:B------:R-:W2:Y:S04]  /*25b00*/  LDL.LU.64 R190, [R1+0x9c0] ;  /* 0x0009c00001be7983 */ /* 0x000ea80000300a00 */
[----:B------:R-:W2:Y:S04]  /*25b10*/  LDL.LU.64 R76, [R1+0x120] ;  /* 0x00012000014c7983 */ /* 0x000ea80000300a00 */
[----:B------:R-:W-:Y:S04]  /*25b20*/  STL.64 [R1+0x1f08], R32 ;  /* 0x001f082001007387 */ /* 0x000fe80000100a00 */
[----:B------:R-:W-:Y:S04]  /*25b30*/  STL.64 [R1+0x2d90], R32 ;  /* 0x002d902001007387 */ /* 0x000fe80000100a00 */
[----:B------:R-:W2:Y:S04]  /*25b40*/  LDL.LU.64 R176, [R1+0x9b8] ;  /* 0x0009b80001b07983 */ /* 0x000ea80000300a00 */
[----:B------:R-:W2:Y:S04]  /*25b50*/  LDL.LU.64 R184, [R1+0x118] ;  /* 0x0001180001b87983 */ /* 0x000ea80000300a00 */
[----:B------:R-:W-:Y:S04]  /*25b60*/  STL.64 [R1+0x1f00], R28 ;  /* 0x001f001c01007387 */ /* 0x000fe80000100a00 */
[----:B------:R-:W-:Y:S04]  /*25b70*/  STL.64 [R1+0x2d98], R28 ;  /* 0x002d981c01007387 */ /* 0x000fe80000100a00 */
[----:B------:R-:W2:Y:S04]  /*25b80*/  LDL.LU.64 R178, [R1+0x9b0] ;  /* 0x0009b00001b27983 */ /* 0x000ea80000300a00 */
[----:B------:R-:W-:Y:S04]  /*25b90*/  STL.64 [R1+0x1ef8], R38 ;  /* 0x001ef82601007387 */ /* 0x000fe80000100a00 */
[----:B------:R-:W-:Y:S04]  /*25ba0*/  STL.64 [R1+0x2da0], R38 ;  /* 0x002da02601007387 */ /* 0x000fe80000100a00 */
[----:B------:R-:W2:Y:S04]  /*25bb0*/  LDL.LU.64 R192, [R1+0x110] ;  /* 0x0001100001c07983 */ /* 0x000ea80000300a00 */
[----:B------:R-:W-:Y:S04]  /*25bc0*/  STL.64 [R1+0x1ef0], R44 ;  /* 0x001ef02c01007387 */ /* 0x000fe80000100a00 */
[----:B------:R-:W-:Y:S01]  /*25bd0*/  STL.64 [R1+0x2da8], R44 ;  /* 0x002da82c01007387 */ /* 0x000fe20000100a00 */
[----:B-1----:R-:W-:-:S03]  /*25be0*/  IMAD.WIDE R180, R0, 0x4, R186 ;  /* 0x0000000400b47825 */ /* 0x002fc600078e02ba */
[----:B------:R-:W4:Y:S01]  /*25bf0*/  LDL.LU.64 R186, [R1+0x9a8] ;  /* 0x0009a80001ba7983 */ /* 0x000f220000300a00 */
[----:B------:R-:W-:-:S04]  /*25c00*/  IMAD.WIDE R198, R0, 0x4, R198 ;  /* 0x0000000400c67825 */ /* 0x000fc800078e02c6 */
[----:B---3--:R-:W-:-:S04]  /*25c10*/  IMAD.WIDE R196, R0, 0x4, R196 ;  /* 0x0000000400c47825 */ /* 0x008fc800078e02c4 */
[C---:B------:R-:W-:Y:S02]  /*25c20*/  IMAD.WIDE R170, R0.reuse, 0x4, R194 ;  /* 0x0000000400aa7825 */ /* 0x040fe400078e02c2 */
[----:B------:R-:W3:Y:S04]  /*25c30*/  LDL.LU.64 R194, [R1+0x108] ;  /* 0x0001080001c27983 */ /* 0x000ee80000300a00 */
[----:B------:R-:W-:Y:S04]  /*25c40*/  STL.64 [R1+0x1ee8], R198 ;  /* 0x001ee8c601007387 */ /* 0x000fe80000100a00 */
[----:B------:R1:W-:Y:S01]  /*25c50*/  STL.64 [R1+0x2db0], R198 ;  /* 0x002db0c601007387 */ /* 0x0003e20000100a00 */
[----:B------:R-:W-:-:S03]  /*25c60*/  IMAD.WIDE R204, R0, 0x4, R62 ;  /* 0x0000000400cc7825 */ /* 0x000fc600078e023e */
[----:B------:R1:W-:Y:S04]  /*25c70*/  STL.64 [R1+0x1ed8], R180 ;  /* 0x001ed8b401007387 */ /* 0x0003e80000100a00 */
[----:B------:R-:W-:Y:S04]  /*25c80*/  STL.64 [R1+0x1ee0], R196 ;  /* 0x001ee0c401007387 */ /* 0x000fe80000100a00 */
[----:B------:R-:W-:Y:S01]  /*25c90*/  STL.64 [R1+0x1ed0], R170 ;  /* 0x001ed0aa01007387 */ /* 0x000fe20000100a00 */
[----:B--2---:R-:W-:-:S03]  /*25ca0*/  IMAD.WIDE R182, R0, 0x4, R68 ;  /* 0x0000000400b67825 */ /* 0x004fc600078e0244 */
[----:B------:R-:W-:Y:S01]  /*25cb0*/  STL.64 [R1+0x1ec8], R204 ;  /* 0x001ec8cc01007387 */ /* 0x000fe20000100a00 */
[----:B------:R-:W-:-:S04]  /*25cc0*/  IMAD.WIDE R160, R0, 0x4, R70 ;  /* 0x0000000400a07825 */ /* 0x000fc800078e0246 */
[C---:B------:R-:W-:Y:S02]  /*25cd0*/  IMAD.WIDE R158, R0.reuse, 0x4, R188 ;  /* 0x00000004009e7825 */ /* 0x040fe400078e02bc */
[----:B------:R-:W2:Y:S02]  /*25ce0*/  LDL.LU.64 R188, [R1+0x998] ;  /* 0x0009980001bc7983 */ /* 0x000ea40000300a00 */
[C---:B------:R-:W-:Y:S02]  /*25cf0*/  IMAD.WIDE R130, R0.reuse, 0x4, R190 ;  /* 0x0000000400827825 */ /* 0x040fe400078e02be */
[----:B------:R-:W2:Y:S04]  /*25d00*/  LDL.LU.64 R190, [R1+0xb8] ;  /* 0x0000b80001be7983 */ /* 0x000ea80000300a00 */
[----:B------:R-:W-:Y:S01]  /*25d10*/  STL.64 [R1+0x1ec0], R182 ;  /* 0x001ec0b601007387 */ /* 0x000fe20000100a00 */
[----:B------:R-:W-:-:S03]  /*25d20*/  IMAD.WIDE R128, R0, 0x4, R76 ;  /* 0x0000000400807825 */ /* 0x000fc600078e024c */
[----:B------:R-:W-:Y:S04]  /*25d30*/  STL.64 [R1+0x1eb8], R160 ;  /* 0x001eb8a001007387 */ /* 0x000fe80000100a00 */
[----:B------:R-:W2:Y:S04]  /*25d40*/  LDL.LU.64 R54, [R1+0x990] ;  /* 0x0009900001367983 */ /* 0x000ea80000300a00 */
[----:B------:R-:W-:Y:S01]  /*25d50*/  STL.64 [R1+0x1eb0], R158 ;  /* 0x001eb09e01007387 */ /* 0x000fe20000100a00 */
[----:B------:R-:W-:-:S03]  /*25d60*/  IMAD.WIDE R80, R0, 0x4, R176 ;  /* 0x0000000400507825 */ /* 0x000fc600078e02b0 */
[----:B------:R-:W2:Y:S01]  /*25d70*/  LDL.LU.64 R60, [R1+0xb0] ;  /* 0x0000b000013c7983 */ /* 0x000ea20000300a00 */
[----:B------:R-:W-:-:S03]  /*25d80*/  IMAD.WIDE R74, R0, 0x4, R184 ;  /* 0x00000004004a7825 */ /* 0x000fc600078e02b8 */
[----:B------:R-:W2:Y:S04]  /*25d90*/  LDL.LU.64 R62, [R1+0x988] ;  /* 0x00098800013e7983 */ /* 0x000ea80000300a00 */
[----:B------:R-:W-:Y:S01]  /*25da0*/  STL.64 [R1+0x1ea8], R130 ;  /* 0x001ea88201007387 */ /* 0x000fe20000100a00 */
[----:B------:R-:W-:-:S03]  /*25db0*/  IMAD.WIDE R152, R0, 0x4, R178 ;  /* 0x0000000400987825 */ /* 0x000fc600078e02b2 */
[----:B------:R-:W2:Y:S04]  /*25dc0*/  LDL.LU.64 R184, [R1+0xa8] ;  /* 0x0000a80001b87983 */ /* 0x000ea80000300a00 */
[----:B------:R-:W2:Y:S04]  /*25dd0*/  LDL.LU.64 R178, [R1+0x980] ;  /* 0x0009800001b27983 */ /* 0x000ea80000300a00 */
[----:B------:R-:W-:Y:S04]  /*25de0*/  STL.64 [R1+0x1ea0], R128 ;  /* 0x001ea08001007387 */ /* 0x000fe80000100a00 */
[----:B------:R-:W2:Y:S04]  /*25df0*/  LDL.LU.64 R68, [R1+0xa0] ;  /* 0x0000a00001447983 */ /* 0x000ea80000300a00 */
[----:B------:R-:W-:Y:S01]  /*25e00*/  STL.64 [R1+0x1e98], R80 ;  /* 0x001e985001007387 */ /* 0x000fe20000100a00 */
[----:B----4-:R-:W-:-:S03]  /*25e10*/  IMAD.WIDE R46, R0, 0x4, R186 ;  /* 0x00000004002e7825 */ /* 0x010fc600078e02ba */
[----:B------:R-:W4:Y:S01]  /*25e20*/  LDL.LU.64 R186, [R1+0x978] ;  /* 0x0009780001ba7983 */ /* 0x000f220000300a00 */
[----:B------:R-:W-:-:S03]  /*25e30*/  IMAD.WIDE R150, R0, 0x4, R192 ;  /* 0x0000000400967825 */ /* 0x000fc600078e02c0 */
[----:B------:R-:W-:Y:S04]  /*25e40*/  STL.64 [R1+0x1e90], R74 ;  /* 0x001e904a01007387 */ /* 0x000fe80000100a00 */
[----:B------:R-:W4:Y:S01]  /*25e50*/  LDL.LU.64 R70, [R1+0x98] ;  /* 0x0000980001467983 */ /* 0x000f220000300a00 */
[----:B------:R-:W-:-:S03]  /*25e60*/  IMAD.WIDE R192, R0, 0x4, R2 ;  /* 0x0000000400c07825 */ /* 0x000fc600078e0202 */
[----:B------:R-:W-:Y:S01]  /*25e70*/  STL.64 [R1+0x1e88], R152 ;  /* 0x001e889801007387 */ /* 0x000fe20000100a00 */
[----:B---3--:R-:W-:-:S04]  /*25e80*/  IMAD.WIDE R52, R0, 0x4, R194 ;  /* 0x0000000400347825 */ /* 0x008fc800078e02c2 */
[C---:B------:R-:W-:Y:S02]  /*25e90*/  IMAD.WIDE R194, R0.reuse, 0x4, R10 ;  /* 0x0000000400c27825 */ /* 0x040fe400078e020a */
[----:B------:R-:W3:Y:S04]  /*25ea0*/  LDL.LU.64 R10, [R1+0x2e08] ;  /* 0x002e0800010a7983 */ /* 0x000ee80000300a00 */
[----:B------:R-:W3:Y:S04]  /*25eb0*/  LDL.LU.64 R76, [R1+0x970] ;  /* 0x00097000014c7983 */ /* 0x000ee80000300a00 */
[----:B------:R-:W-:Y:S04]  /*25ec0*/  STL.64 [R1+0x1e80], R150 ;  /* 0x001e809601007387 */ /* 0x000fe80000100a00 */
[----:B------:R-:W3:Y:S04]  /*25ed0*/  LDL.LU.64 R2, [R1+0x2e00] ;  /* 0x002e000001027983 */ /* 0x000ee80000300a00 */
[----:B------:R-:W-:Y:S04]  /*25ee0*/  STL.64 [R1+0x1e78], R46 ;  /* 0x001e782e01007387 */ /* 0x000fe80000100a00 */
[----:B------:R-:W3:Y:S04]  /*25ef0*/  LDL.LU.64 R176, [R1+0x90] ;  /* 0x0000900001b07983 */ /* 0x000ee80000300a00 */
[----:B------:R-:W-:Y:S01]  /*25f00*/  STL.64 [R1+0x1e70], R52 ;  /* 0x001e703401007387 */ /* 0x000fe20000100a00 */
[----:B--2---:R-:W-:-:S03]  /*25f10*/  IMAD.WIDE R168, R0, 0x4, R188 ;  /* 0x0000000400a87825 */ /* 0x004fc600078e02bc */
[----:B------:R-:W2:Y:S01]  /*25f20*/  LDL.LU.64 R188, [R1+0x968] ;  /* 0x0009680001bc7983 */ /* 0x000ea20000300a00 */
[----:B------:R-:W-:-:S03]  /*25f30*/  IMAD.WIDE R156, R0, 0x4, R190 ;  /* 0x00000004009c7825 */ /* 0x000fc600078e02be */
[----:B------:R-:W2:Y:S04]  /*25f40*/  LDL.LU.64 R190, [R1+0x88] ;  /* 0x0000880001be7983 */ /* 0x000ea80000300a00 */
[----:B------:R-:W-:Y:S04]  /*25f50*/  STL.64 [R1+0x1e68], R194 ;  /* 0x001e68c201007387 */ /* 0x000fe80000100a00 */
[----:B------:R-:W-:Y:S01]  /*25f60*/  STL.64 [R1+0x1e58], R168 ;  /* 0x001e58a801007387 */ /* 0x000fe20000100a00 */
[----:B------:R-:W-:-:S03]  /*25f70*/  IMAD.WIDE R174, R0, 0x4, R54 ;  /* 0x0000000400ae7825 */ /* 0x000fc600078e0236 */
[----:B------:R-:W-:Y:S04]  /*25f80*/  STL.64 [R1+0x1e60], R192 ;  /* 0x001e60c001007387 */ /* 0x000fe80000100a00 */
[----:B------:R-:W-:Y:S01]  /*25f90*/  STL.64 [R1+0x1e50], R156 ;  /* 0x001e509c01007387 */ /* 0x000fe20000100a00 */
[----:B------:R-:W-:-:S03]  /*25fa0*/  IMAD.WIDE R172, R0, 0x4, R60 ;  /* 0x0000000400ac7825 */ /* 0x000fc600078e023c */
[----:B------:R-:W-:Y:S01]  /*25fb0*/  STL.64 [R1+0x1e48], R174 ;  /* 0x001e48ae01007387 */ /* 0x000fe20000100a00 */
[----:B------:R-:W-:-:S04]  /*25fc0*/  IMAD.WIDE R140, R0, 0x4, R62 ;  /* 0x00000004008c7825 */ /* 0x000fc800078e023e */
[C---:B------:R-:W-:Y:S02]  /*25fd0*/  IMAD.WIDE R138, R0.reuse, 0x4, R184 ;  /* 0x00000004008a7825 */ /* 0x040fe400078e02b8 */
[----:B------:R-:W2:Y:S02]  /*25fe0*/  LDL.LU.64 R184, [R1+0x958] ;  /* 0x0009580001b87983 */ /* 0x000ea40000300a00 */
[C---:B------:R-:W-:Y:S02]  /*25ff0*/  IMAD.WIDE R110, R0.reuse, 0x4, R178 ;  /* 0x00000004006e7825 */ /* 0x040fe400078e02b2 */
[----:B------:R-:W2:Y:S04]  /*26000*/  LDL.LU.64 R178, [R1+0x78] ;  /* 0x0000780001b27983 */ /* 0x000ea80000300a00 */
[----:B------:R-:W-:Y:S04]  /*26010*/  STL.64 [R1+0x1e40], R172 ;  /* 0x001e40ac01007387 */ /* 0x000fe80000100a00 */
[----:B------:R-:W-:Y:S01]  /*26020*/  STL.64 [R1+0x1e38], R140 ;  /* 0x001e388c01007387 */ /* 0x000fe20000100a00 */
[----:B----4-:R-:W-:-:S03]  /*26030*/  IMAD.WIDE R72, R0, 0x4, R186 ;  /* 0x0000000400487825 */ /* 0x010fc600078e02ba */
[----:B------:R-:W4:Y:S01]  /*26040*/  LDL.LU.64 R186, [R1+0x950] ;  /* 0x0009500001ba7983 */ /* 0x000f220000300a00 */
[----:B------:R-:W-:-:S03]  /*26050*/  IMAD.WIDE R108, R0, 0x4, R68 ;  /* 0x00000004006c7825 */ /* 0x000fc600078e0244 */
[----:B------:R-:W-:Y:S04]  /*26060*/  STL.64 [R1+0x1e30], R138 ;  /* 0x001e308a01007387 */ /* 0x000fe80000100a00 */
[----:B------:R-:W4:Y:S01]  /*26070*/  LDL.LU.64 R18, [R1+0x70] ;  /* 0x0000700001127983 */ /* 0x000f220000300a00 */
[----:B------:R-:W-:-:S03]  /*26080*/  IMAD.WIDE R66, R0, 0x4, R70 ;  /* 0x0000000400427825 */ /* 0x000fc600078e0246 */
[----:B------:R-:W4:Y:S04]  /*26090*/  LDL.LU.64 R16, [R1+0x948] ;  /* 0x0009480001107983 */ /* 0x000f280000300a00 */
[----:B------:R-:W-:Y:S04]  /*260a0*/  STL.64 [R1+0x1e28], R110 ;  /* 0x001e286e01007387 */ /* 0x000fe80000100a00 */
[----:B------:R-:W4:Y:S04]  /*260b0*/  LDL.LU.64 R14, [R1+0x68] ;  /* 0x00006800010e7983 */ /* 0x000f280000300a00 */
[----:B------:R-:W4:Y:S04]  /*260c0*/  LDL.LU.64 R62, [R1+0x940] ;  /* 0x00094000013e7983 */ /* 0x000f280000300a00 */
[----:B------:R-:W-:Y:S04]  /*260d0*/  STL.64 [R1+0x1e20], R108 ;  /* 0x001e206c01007387 */ /* 0x000fe80000100a00 */
[----:B------:R-:W4:Y:S04]  /*260e0*/  LDL.LU.64 R68, [R1+0x60] ;  /* 0x0000600001447983 */ /* 0x000f280000300a00 */
[----:B------:R-:W-:Y:S04]  /*260f0*/  STL.64 [R1+0x1e18], R72 ;  /* 0x001e184801007387 */ /* 0x000fe80000100a00 */
[----:B------:R-:W4:Y:S04]  /*26100*/  LDL.LU.64 R70, [R1+0x938] ;  /* 0x0009380001467983 */ /* 0x000f280000300a00 */
[----:B------:R-:W-:Y:S01]  /*26110*/  STL.64 [R1+0x1e10], R66 ;  /* 0x001e104201007387 */ /* 0x000fe20000100a00 */
[----:B---3--:R-:W-:-:S05]  /*26120*/  IMAD.WIDE R26, R0, 0x4, R76 ;  /* 0x00000004001a7825 */ /* 0x008fca00078e024c */
[----:B------:R-:W-:Y:S01]  /*26130*/  STL.64 [R1+0x1e08], R26 ;  /* 0x001e081a01007387 */ /* 0x000fe20000100a00 */
[----:B------:R-:W-:-:S04]  /*26140*/  IMAD.WIDE R78, R0, 0x4, R176 ;  /* 0x00000004004e7825 */ /* 0x000fc800078e02b0 */
[----:B--2---:R-:W-:-:S04]  /*26150*/  IMAD.WIDE R54, R0, 0x4, R188 ;  /* 0x0000000400367825 */ /* 0x004fc800078e02bc */
[----:B------:R-:W-:-:S04]  /*26160*/  IMAD.WIDE R188, R0, 0x4, R244 ;  /* 0x0000000400bc7825 */ /* 0x000fc800078e02f4 */
[----:B------:R-:W-:-:S04]  /*26170*/  IMAD.WIDE R60, R0, 0x4, R190 ;  /* 0x00000004003c7825 */ /* 0x000fc800078e02be */
[C---:B------:R-:W-:Y:S02]  /*26180*/  IMAD.WIDE R190, R0.reuse, 0x4, R250 ;  /* 0x0000000400be7825 */ /* 0x040fe400078e02fa */
[----:B------:R-:W2:Y:S04]  /*26190*/  LDL.LU.64 R250, [R1+0x2df8] ;  /* 0x002df80001fa7983 */ /* 0x000ea80000300a00 */
[----:B------:R-:W3:Y:S04]  /*261a0*/  LDL.LU.64 R76, [R1+0x58] ;  /* 0x00005800014c7983 */ /* 0x000ee80000300a00 */
[----:B------:R-:W-:Y:S04]  /*261b0*/  STL.64 [R1+0x1e00], R78 ;  /* 0x001e004e01007387 */ /* 0x000fe80000100a00 */
[----:B------:R-:W2:Y:S04]  /*261c0*/  LDL.LU.64 R244, [R1+0x2df0] ;  /* 0x002df00001f47983 */ /* 0x000ea80000300a00 */
[----:B------:R-:W2:Y:S04]  /*261d0*/  LDL.LU.64 R176, [R1+0x930] ;  /* 0x0009300001b07983 */ /* 0x000ea80000300a00 */
[----:B------:R-:W-:Y:S01]  /*261e0*/  STL.64 [R1+0x1df8], R54 ;  /* 0x001df83601007387 */ /* 0x000fe20000100a00 */
[----:B------:R-:W-:-:S03]  /*261f0*/  IMAD.WIDE R154, R0, 0x4, R184 ;  /* 0x00000004009a7825 */ /* 0x000fc600078e02b8 */
[----:B------:R-:W2:Y:S01]  /*26200*/  LDL.LU.64 R184, [R1+0x50] ;  /* 0x0000500001b87983 */ /* 0x000ea20000300a00 */
[----:B------:R-:W-:-:S03]  /*26210*/  IMAD.WIDE R96, R0, 0x4, R178 ;  /* 0x0000000400607825 */ /* 0x000fc600078e02b2 */
[----:B------:R-:W-:Y:S04]  /*26220*/  STL.64 [R1+0xa50], R60 ;  /* 0x000a503c01007387 */ /* 0x000fe80000100a00 */
[----:B------:R-:W2:Y:S04]  /*26230*/  LDL.LU.64 R178, [R1+0x928] ;  /* 0x0009280001b27983 */ /* 0x000ea80000300a00 */
[----:B------:R-:W-:Y:S04]  /*26240*/  STL.64 [R1+0xa48], R190 ;  /* 0x000a48be01007387 */ /* 0x000fe80000100a00 */
[----:B------:R-:W-:Y:S01]  /*26250*/  STL.64 [R1+0xa38], R154 ;  /* 0x000a389a01007387 */ /* 0x000fe20000100a00 */
[----:B----4-:R-:W-:-:S03]  /*26260*/  IMAD.WIDE R136, R0, 0x4, R186 ;  /* 0x0000000400887825 */ /* 0x010fc600078e02ba */
[----:B------:R-:W4:Y:S04]  /*26270*/  LDL.LU.64 R186, [R1+0x48] ;  /* 0x0000480001ba7983 */ /* 0x000f280000300a00 */
[----:B------:R-:W-:Y:S01]  /*26280*/  STL.64 [R1+0xa40], R188 ;  /* 0x000a40bc01007387 */ /* 0x000fe20000100a00 */
[----:B------:R-:W-:-:S03]  /*26290*/  IMAD.WIDE R134, R0, 0x4, R18 ;  /* 0x0000000400867825 */ /* 0x000fc600078e0212 */
[----:B------:R-:W-:Y:S01]  /*262a0*/  STL.64 [R1+0xa30], R96 ;  /* 0x000a306001007387 */ /* 0x000fe20000100a00 */
[----:B------:R-:W-:-:S03]  /*262b0*/  IMAD.WIDE R126, R0, 0x4, R16 ;  /* 0x00000004007e7825 */ /* 0x000fc600078e0210 */
[----:B------:R-:W-:Y:S04]  /*262c0*/  STL.64 [R1+0xa28], R136 ;  /* 0x000a288801007387 */ /* 0x000fe80000100a00 */
[----:B------:R-:W4:Y:S01]  /*262d0*/  LDL.LU.64 R12, [R1+0x918] ;  /* 0x00091800010c7983 */ /* 0x000f220000300a00 */
[----:B------:R-:W-:-:S03]  /*262e0*/  IMAD.WIDE R124, R0, 0x4, R14 ;  /* 0x00000004007c7825 */ /* 0x000fc600078e020e */
[----:B------:R-:W4:Y:S04]  /*262f0*/  LDL.LU.64 R24, [R1+0x38] ;  /* 0x0000380001187983 */ /* 0x000f280000300a00 */
[----:B------:R-:W-:Y:S01]  /*26300*/  STL.64 [R1+0xa20], R134 ;  /* 0x000a208601007387 */ /* 0x000fe20000100a00 */
[----:B------:R-:W-:-:S03]  /*26310*/  IMAD.WIDE R106, R0, 0x4, R62 ;  /* 0x00000004006a7825 */ /* 0x000fc600078e023e */
[----:B------:R-:W4:Y:S04]  /*26320*/  LDL.LU.64 R22, [R1+0x910] ;  /* 0x0009100001167983 */ /* 0x000f280000300a00 */
[----:B------:R-:W-:Y:S01]  /*26330*/  STL.64 [R1+0xa18], R126 ;  /* 0x000a187e01007387 */ /* 0x000fe20000100a00 */
[----:B------:R-:W-:-:S03]  /*26340*/  IMAD.WIDE R104, R0, 0x4, R68 ;  /* 0x0000000400687825 */ /* 0x000fc600078e0244 */
[----:B------:R-:W4:Y:S04]  /*26350*/  LDL.LU.64 R20, [R1+0x30] ;  /* 0x0000300001147983 */ /* 0x000f280000300a00 */
[----:B------:R-:W4:Y:S01]  /*26360*/  LDL.LU.64 R18, [R1+0x908] ;  /* 0x0009080001127983 */ /* 0x000f220000300a00 */
[----:B------:R-:W-:-:S03]  /*26370*/  IMAD.WIDE R58, R0, 0x4, R70 ;  /* 0x00000004003a7825 */ /* 0x000fc600078e0246 */
[----:B------:R-:W-:Y:S04]  /*26380*/  STL.64 [R1+0xa10], R124 ;  /* 0x000a107c01007387 */ /* 0x000fe80000100a00 */
[----:B------:R-:W4:Y:S04]  /*26390*/  LDL.LU.64 R16, [R1+0x28] ;  /* 0x0000280001107983 */ /* 0x000f280000300a00 */
[----:B------:R-:W4:Y:S04]  /*263a0*/  LDL.LU.64 R14, [R1+0x900] ;  /* 0x00090000010e7983 */ /* 0x000f280000300a00 */
[----:B------:R-:W-:Y:S04]  /*263b0*/  STL.64 [R1+0xa08], R106 ;  /* 0x000a086a01007387 */ /* 0x000fe80000100a00 */
[----:B------:R-:W4:Y:S04]  /*263c0*/  LDL.LU.64 R70, [R1+0x20] ;  /* 0x0000200001467983 */ /* 0x000f280000300a00 */
[----:B------:R-:W-:Y:S01]  /*263d0*/  STL.64 [R1+0xa00], R104 ;  /* 0x000a006801007387 */ /* 0x000fe20000100a00 */
[----:B---3--:R-:W-:-:S03]  /*263e0*/  IMAD.WIDE R56, R0, 0x4, R76 ;  /* 0x0000000400387825 */ /* 0x008fc600078e024c */
[----:B------:R-:W3:Y:S04]  /*263f0*/  LDL.LU.64 R76, [R1+0x8f8] ;  /* 0x0008f800014c7983 */ /* 0x000ee80000300a00 */
[----:B------:R-:W-:Y:S01]  /*26400*/  STL.64 [R1+0x9f8], R58 ;  /* 0x0009f83a01007387 */ /* 0x000fe20000100a00 */
[----:B--2---:R-:W-:-:S03]  /*26410*/  IMAD.WIDE R148, R0, 0x4, R176 ;  /* 0x0000000400947825 */ /* 0x004fc600078e02b0 */
[----:B------:R-:W2:Y:S04]  /*26420*/  LDL.LU.64 R176, [R1+0x18] ;  /* 0x0000180001b07983 */ /* 0x000ea80000300a00 */
[----:B------:R-:W-:Y:S01]  /*26430*/  STL.64 [R1+0x9f0], R56 ;  /* 0x0009f03801007387 */ /* 0x000fe20000100a00 */
[----:B------:R-:W-:-:S04]  /*26440*/  IMAD.WIDE R146, R0, 0x4, R184 ;  /* 0x0000000400927825 */ /* 0x000fc800078e02b8 */
[----:B------:R-:W-:-:S04]  /*26450*/  IMAD.WIDE R184, R0, 0x4, R4 ;  /* 0x0000000400b87825 */ /* 0x000fc800078e0204 */
[C---:B------:R-:W-:Y:S02]  /*26460*/  IMAD.WIDE R62, R0.reuse, 0x4, R178 ;  /* 0x00000004003e7825 */ /* 0x040fe400078e02b2 */
[----:B------:R-:W2:Y:S04]  /*26470*/  LDL.LU.64 R178, [R1+0x8f0] ;  /* 0x0008f00001b27983 */ /* 0x000ea80000300a00 */
[----:B------:R-:W-:Y:S01]  /*26480*/  STL.64 [R1+0x9e8], R148 ;  /* 0x0009e89401007387 */ /* 0x000fe20000100a00 */
[----:B----4-:R-:W-:-:S04]  /*26490*/  IMAD.WIDE R68, R0, 0x4, R186 ;  /* 0x0000000400447825 */ /* 0x010fc800078e02ba */
[C---:B------:R-:W-:Y:S02]  /*264a0*/  IMAD.WIDE R186, R0.reuse, 0x4, R6 ;  /* 0x0000000400ba7825 */ /* 0x040fe400078e0206 */
[----:B------:R-:W4:Y:S04]  /*264b0*/  LDL.LU.64 R6, [R1+0x2de8] ;  /* 0x002de80001067983 */ /* 0x000f280000300a00 */
[----:B------:R-:W-:Y:S04]  /*264c0*/  STL.64 [R1+0x9c0], R146 ;  /* 0x0009c09201007387 */ /* 0x000fe80000100a00 */
[----:B------:R-:W4:Y:S01]  /*264d0*/  LDL.LU.64 R4, [R1+0x2de0] ;  /* 0x002de00001047983 */ /* 0x000f220000300a00 */
[----:B------:R-:W-:-:S03]  /*264e0*/  IMAD.WIDE R90, R0, 0x4, R12 ;  /* 0x00000004005a7825 */ /* 0x000fc600078e020c */
[----:B------:R-:W-:Y:S01]  /*264f0*/  STL.64 [R1+0x9b8], R62 ;  /* 0x0009b83e01007387 */ /* 0x000fe20000100a00 */
[----:B------:R-:W-:-:S03]  /*26500*/  IMAD.WIDE R64, R0, 0x4, R24 ;  /* 0x0000000400407825 */ /* 0x000fc600078e0218 */
[----:B------:R-:W-:Y:S04]  /*26510*/  STL.64 [R1+0x9b0], R68 ;  /* 0x0009b04401007387 */ /* 0x000fe80000100a00 */
[----:B------:R-:W-:Y:S01]  /*26520*/  STL.64 [R1+0x9a8], R186 ;  /* 0x0009a8ba01007387 */ /* 0x000fe20000100a00 */
[----:B------:R-:W-:-:S03]  /*26530*/  IMAD.WIDE R118, R0, 0x4, R22 ;  /* 0x0000000400767825 */ /* 0x000fc600078e0216 */
[----:B------:R-:W-:Y:S04]  /*26540*/  STL.64 [R1+0x998], R90 ;  /* 0x0009985a01007387 */ /* 0x000fe80000100a00 */
[----:B------:R-:W4:Y:S01]  /*26550*/  LDL.LU.64 R12, [R1+0x8d8] ;  /* 0x0008d800010c7983 */ /* 0x000f220000300a00 */
[----:B------:R-:W-:-:S03]  /*26560*/  IMAD.WIDE R116, R0, 0x4, R20 ;  /* 0x0000000400747825 */ /* 0x000fc600078e0214 */
[----:B------:R-:W-:Y:S01]  /*26570*/  STL.64 [R1+0x9a0], R184 ;  /* 0x0009a0b801007387 */ /* 0x000fe20000100a00 */
[----:B------:R-:W-:-:S03]  /*26580*/  IMAD.WIDE R122, R0, 0x4, R18 ;  /* 0x00000004007a7825 */ /* 0x000fc600078e0212 */
[----:B------:R1:W-:Y:S04]  /*26590*/  STL.64 [R1+0x990], R64 ;  /* 0x0009904001007387 */ /* 0x0003e80000100a00 */
[----:B------:R-:W-:Y:S01]  /*265a0*/  STL.64 [R1+0x988], R118 ;  /* 0x0009887601007387 */ /* 0x000fe20000100a00 */
[----:B------:R-:W-:-:S03]  /*265b0*/  IMAD.WIDE R120, R0, 0x4, R16 ;  /* 0x0000000400787825 */ /* 0x000fc600078e0210 */
[----:B------:R-:W4:Y:S01]  /*265c0*/  LDL.LU.64 R24, [R1+0x8d0] ;  /* 0x0008d00001187983 */ /* 0x000f220000300a00 */
[----:B------:R-:W-:-:S03]  /*265d0*/  IMAD.WIDE R102, R0, 0x4, R14 ;  /* 0x0000000400667825 */ /* 0x000fc600078e020e */
[----:B------:R-:W-:Y:S04]  /*265e0*/  STL.64 [R1+0x980], R116 ;  /* 0x0009807401007387 */ /* 0x000fe80000100a00 */
[----:B------:R-:W4:Y:S01]  /*265f0*/  LDL.LU.64 R22, [R1+0x8c8] ;  /* 0x0008c80001167983 */ /* 0x000f220000300a00 */
[----:B------:R-:W-:-:S03]  /*26600*/  IMAD.WIDE R100, R0, 0x4, R70 ;  /* 0x0000000400647825 */ /* 0x000fc600078e0246 */
[----:B------:R-:W-:Y:S04]  /*26610*/  STL.64 [R1+0x978], R122 ;  /* 0x0009787a01007387 */ /* 0x000fe80000100a00 */
[----:B------:R-:W4:Y:S04]  /*26620*/  LDL.LU.64 R20, [R1+0x8c0] ;  /* 0x0008c00001147983 */ /* 0x000f280000300a00 */
[----:B------:R-:W-:Y:S04]  /*26630*/  STL.64 [R1+0x970], R120 ;  /* 0x0009707801007387 */ /* 0x000fe80000100a00 */
[----:B------:R-:W4:Y:S04]  /*26640*/  LDL.LU.64 R18, [R1+0x8b8] ;  /* 0x0008b80001127983 */ /* 0x000f280000300a00 */
[----:B------:R-:W-:Y:S01]  /*26650*/  STL.64 [R1+0x968], R102 ;  /* 0x0009686601007387 */ /* 0x000fe20000100a00 */
[----:B------:R-:W-:-:S03]  /*26660*/  IMAD.WIDE R70, R0, 0x4, R244 ;  /* 0x0000000400467825 */ /* 0x000fc600078e02f4 */
[----:B------:R-:W-:Y:S01]  /*26670*/  STL.64 [R1+0x960], R100 ;  /* 0x0009606401007387 */ /* 0x000fe20000100a00 */
[----:B---3--:R-:W-:-:S04]  /*26680*/  IMAD.WIDE R50, R0, 0x4, R76 ;  /* 0x0000000400327825 */ /* 0x008fc800078e024c */
[----:B------:R-:W-:-:S04]  /*26690*/  IMAD.WIDE R76, R0, 0x4, R250 ;  /* 0x00000004004c7825 */ /* 0x000fc800078e02fa */
[----:B--2---:R-:W-:-:S04]  /*266a0*/  IMAD.WIDE R112, R0, 0x4, R176 ;  /* 0x0000000400707825 */ /* 0x004fc800078e02b0 */
[----:B------:R-:W-:-:S04]  /*266b0*/  IMAD.WIDE R176, R0, 0x4, R246 ;  /* 0x0000000400b07825 */ /* 0x000fc800078e02f6 */
[----:B------:R-:W-:-:S04]  /*266c0*/  IMAD.WIDE R84, R0, 0x4, R178 ;  /* 0x0000000400547825 */ /* 0x000fc800078e02b2 */
[----:B------:R-:W-:-:S04]  /*266d0*/  IMAD.WIDE R178, R0, 0x4, R248 ;  /* 0x0000000400b27825 */ /* 0x000fc800078e02f8 */
[C---:B----4-:R-:W-:Y:S02]  /*266e0*/  IMAD.WIDE R86, R0.reuse, 0x4, R4 ;  /* 0x0000000400567825 */ /* 0x050fe400078e0204 */
[----:B------:R-:W2:Y:S04]  /*266f0*/  LDL.LU.64 R4, [R1+0x2dd8] ;  /* 0x002dd80001047983 */ /* 0x000ea80000300a00 */
[----:B------:R-:W3:Y:S04]  /*26700*/  LDL.LU.64 R16, [R1+0x8b0] ;  /* 0x0008b00001107983 */ /* 0x000ee80000300a00 */
[----:B------:R-:W-:Y:S04]  /*26710*/  STL.64 [R1+0x958], R50 ;  /* 0x0009583201007387 */ /* 0x000fe80000100a00 */
[----:B------:R-:W4:Y:S04]  /*26720*/  LDL.LU.64 R244, [R1+0x2dd0] ;  /* 0x002dd00001f47983 */ /* 0x000f280000300a00 */
[----:B------:R-:W-:Y:S04]  /*26730*/  STL.64 [R1+0x950], R112 ;  /* 0x0009507001007387 */ /* 0x000fe80000100a00 */
[----:B------:R-:W4:Y:S04]  /*26740*/  LDL.LU.64 R250, [R1+0x2dc8] ;  /* 0x002dc80001fa7983 */ /* 0x000f280000300a00 */
[----:B------:R-:W-:Y:S04]  /*26750*/  STL.64 [R1+0x948], R84 ;  /* 0x0009485401007387 */ /* 0x000fe80000100a00 */
[----:B------:R-:W4:Y:S04]  /*26760*/  LDL.LU.64 R248, [R1+0x2dc0] ;  /* 0x002dc00001f87983 */ /* 0x000f280000300a00 */
[----:B------:R-:W4:Y:S04]  /*26770*/  LDL.LU.64 R14, [R1+0x8a8] ;  /* 0x0008a800010e7983 */ /* 0x000f280000300a00 */
[----:B------:R-:W-:Y:S04]  /*26780*/  STL.64 [R1+0x940], R86 ;  /* 0x0009405601007387 */ /* 0x000fe80000100a00 */
[----:B------:R-:W4:Y:S01]  /*26790*/  LDL.LU.64 R246, [R1+0x2db8] ;  /* 0x002db80001f67983 */ /* 0x000f220000300a00 */
[----:B------:R-:W-:-:S03]  /*267a0*/  IMAD.WIDE R36, R0, 0x4, R12 ;  /* 0x0000000400247825 */ /* 0x000fc600078e020c */
[----:B------:R-:W-:Y:S01]  /*267b0*/  STL.64 [R1+0x938], R70 ;  /* 0x0009384601007387 */ /* 0x000fe20000100a00 */
[----:B------:R-:W-:-:S03]  /*267c0*/  IMAD.WIDE R40, R0, 0x4, R24 ;  /* 0x0000000400287825 */ /* 0x000fc600078e0218 */
[----:B------:R-:W-:Y:S01]  /*267d0*/  STL.64 [R1+0x930], R76 ;  /* 0x0009304c01007387 */ /* 0x000fe20000100a00 */
[----:B------:R-:W-:-:S03]  /*267e0*/  IMAD.WIDE R48, R0, 0x4, R22 ;  /* 0x0000000400307825 */ /* 0x000fc600078e0216 */
[----:B------:R-:W-:Y:S01]  /*267f0*/  STL.64 [R1+0x218], R178 ;  /* 0x000218b201007387 */ /* 0x000fe20000100a00 */
[----:B------:R-:W-:-:S03]  /*26800*/  IMAD.WIDE R94, R0, 0x4, R20 ;  /* 0x00000004005e7825 */ /* 0x000fc600078e0214 */
[----:B------:R1:W-:Y:S04]  /*26810*/  STL.64 [R1+0x1f8], R36 ;  /* 0x0001f82401007387 */ /* 0x0003e80000100a00 */
[----:B------:R-:W-:Y:S01]  /*26820*/  STL.64 [R1+0x210], R176 ;  /* 0x000210b001007387 */ /* 0x000fe20000100a00 */
[----:B------:R-:W-:-:S04]  /*26830*/  IMAD.WIDE R98, R0, 0x4, R18 ;  /* 0x0000000400627825 */ /* 0x000fc800078e0212 */
[----:B------:R-:W-:-:S04]  /*26840*/  IMAD.WIDE R142, R0, 0x4, R6 ;  /* 0x00000004008e7825 */ /* 0x000fc800078e0206 */
[----:B--2---:R-:W-:-:S04]  /*26850*/  IMAD.WIDE R132, R0, 0x4, R4 ;  /* 0x0000000400847825 */ /* 0x004fc800078e0204 */
[----:B---3--:R-:W-:-:S04]  /*26860*/  IMAD.WIDE R144, R0, 0x4, R16 ;  /* 0x0000000400907825 */ /* 0x008fc800078e0210 */
[----:B----4-:R-:W-:-:S04]  /*26870*/  IMAD.WIDE R92, R0, 0x4, R244 ;  /* 0x00000004005c7825 */ /* 0x010fc800078e02f4 */
[----:B------:R-:W-:-:S05]  /*26880*/  IMAD.WIDE R30, R0, 0x4, R250 ;  /* 0x00000004001e7825 */ /* 0x000fca00078e02fa */
[----:B------:R2:W-:Y:S01]  /*26890*/  STL.64 [R1+0x1f0], R30 ;  /* 0x0001f01e01007387 */ /* 0x0005e20000100a00 */
[----:B------:R-:W-:-:S03]  /*268a0*/  IMAD.WIDE R34, R0, 0x4, R248 ;  /* 0x0000000400227825 */ /* 0x000fc600078e02f8 */
[----:B------:R-:W-:Y:S04]  /*268b0*/  STL.64 [R1+0x1d8], R40 ;  /* 0x0001d82801007387 */ /* 0x000fe80000100a00 */
[----:B------:R3:W-:Y:S01]  /*268c0*/  STL.64 [R1+0x1d0], R34 ;  /* 0x0001d02201007387 */ /* 0x0007e20000100a00 */
[----:B------:R-:W-:-:S03]  /*268d0*/  IMAD.WIDE R42, R0, 0x4, R246 ;  /* 0x00000004002a7825 */ /* 0x000fc600078e02f6 */
[----:B------:R-:W-:Y:S04]  /*268e0*/  STL.64 [R1+0x1b8], R48 ;  /* 0x0001b83001007387 */ /* 0x000fe80000100a00 */
[----:B------:R4:W-:Y:S04]  /*268f0*/  STL.64 [R1+0x1b0], R42 ;  /* 0x0001b02a01007387 */ /* 0x0009e80000100a00 */
[----:B------:R1:W-:Y:S04]  /*26900*/  STL.64 [R1+0x1a8], R94 ;  /* 0x0001a85e01007387 */ /* 0x0003e80000100a00 */
[----:B------:R1:W-:Y:S04]  /*26910*/  STL.64 [R1+0x1a0], R92 ;  /* 0x0001a05c01007387 */ /* 0x0003e80000100a00 */
[----:B------:R1:W-:Y:S04]  /*26920*/  STL.64 [R1+0x198], R98 ;  /* 0x0001986201007387 */ /* 0x0003e80000100a00 */
[----:B------:R1:W-:Y:S04]  /*26930*/  STL.64 [R1+0x190], R132 ;  /* 0x0001908401007387 */ /* 0x0003e80000100a00 */
[----:B------:R1:W-:Y:S04]  /*26940*/  STL.64 [R1+0x128], R144 ;  /* 0x0001289001007387 */ /* 0x0003e80000100a00 */
[----:B------:R1:W-:Y:S04]  /*26950*/  STL.64 [R1+0x120], R142 ;  /* 0x0001208e01007387 */ /* 0x0003e80000100a00 */
[----:B------:R1:W-:Y:S04]  /*26960*/  STL [R1+0x7c0], RZ ;  /* 0x0007c0ff01007387 */ /* 0x0003e80000100800 */
        /* <DEDUP_REMOVED lines=155> */
[----:B------:R1:W-:Y:S04]  /*27320*/  STL [R1], RZ ;  /* 0x000000ff01007387 */ /* 0x0003e80000100800 */
        /* <DEDUP_REMOVED lines=207> */
[----:B------:R-:W2:Y:S04]  /*28020*/  LDL.LU.64 R24, [R1+0xce0] ;  /* 0x000ce00001187983 */ /* 0x000ea80000300a00 */
[----:B------:R-:W3:Y:S04]  /*28030*/  LDL.LU.64 R22, [R1+0xcf0] ;  /* 0x000cf00001167983 */ /* 0x000ee80000300a00 */
[----:B------:R1:W-:Y:S04]  /*28040*/  STL [R1+0x850], RZ ;  /* 0x000850ff01007387 */ /* 0x0003e80000100800 */
[----:B------:R1:W-:Y:S04]  /*28050*/  STL [R1+0x854], RZ ;  /* 0x000854ff01007387 */ /* 0x0003e80000100800 */
[----:B------:R1:W-:Y:S04]  /*28060*/  STL [R1+0x858], RZ ;  /* 0x000858ff01007387 */ /* 0x0003e80000100800 */
[----:B------:R1:W-:Y:S04]  /*28070*/  STL [R1+0x85c], RZ ;  /* 0x00085cff01007387 */ /* 0x0003e80000100800 */
[----:B------:R-:W4:Y:S04]  /*28080*/  LDL.LU.64 R20, [R1+0xcf8] ;  /* 0x000cf80001147983 */ /* 0x000f280000300a00 */
[----:B------:R-:W4:Y:S04]  /*28090*/  LDL.LU.64 R18, [R1+0xd08] ;  /* 0x000d080001127983 */ /* 0x000f280000300a00 */
[----:B------:R1:W-:Y:S04]  /*280a0*/  STL [R1+0x880], RZ ;  /* 0x000880ff01007387 */ /* 0x0003e80000100800 */
[----:B------:R1:W-:Y:S04]  /*280b0*/  STL [R1+0x884], RZ ;  /* 0x000884ff01007387 */ /* 0x0003e80000100800 */
[----:B------:R1:W-:Y:S04]  /*280c0*/  STL [R1+0x888], RZ ;  /* 0x000888ff01007387 */ /* 0x0003e80000100800 */
[----:B------:R1:W-:Y:S04]  /*280d0*/  STL [R1+0x88c], RZ ;  /* 0x00088cff01007387 */ /* 0x0003e80000100800 */
[----:B------:R1:W-:Y:S01]  /*280e0*/  STL [R1+0x8b0], RZ ;  /* 0x0008b0ff01007387 */ /* 0x0003e20000100800 */
[----:B------:R-:W-:-:S03]  /*280f0*/  IMAD.WIDE R246, R0, 0x4, R14 ;  /* 0x0000000400f67825 */ /* 0x000fc600078e020e */
        /* <DEDUP_REMOVED lines=18> */
[----:B------:R-:W4:Y:S04]  /*28220*/  LDL.LU.64 R12, [R1+0xd28] ;  /* 0x000d2800010c7983 */ /* 0x000f280000300a00 */
[----:B------:R-:W4:Y:S04]  /*28230*/  LDL.LU.64 R200, [R1+0xd38] ;  /* 0x000d380001c87983 */ /* 0x000f280000300a00 */
[----:B------:R-:W4:Y:S04]  /*28240*/  LDL.LU.64 R206, [R1+0xd40] ;  /* 0x000d400001ce7983 */ /* 0x000f280000300a00 */
[----:B------:R-:W4:Y:S04]  /*28250*/  LDL.LU.64 R202, [R1+0xd50] ;  /* 0x000d500001ca7983 */ /* 0x000f280000300a00 */
[----:B------:R-:W4:Y:S04]  /*28260*/  LDL.LU.64 R216, [R1+0xd58] ;  /* 0x000d580001d87983 */ /* 0x000f280000300a00 */
[----:B------:R-:W4:Y:S01]  /*28270*/  LDL.LU.64 R236, [R1+0xd68] ;  /* 0x000d680001ec7983 */ /* 0x000f220000300a00 */
[----:B------:R-:W-:-:S02]  /*28280*/  IMAD.MOV.U32 R223, RZ, RZ, c[0x0][0x180] ;  /* 0x00006000ffdf7624 */ /* 0x000fc400078e00ff */
[C---:B------:R-:W-:Y:S01]  /*28290*/  IMAD.WIDE R250, R0.reuse, 0x4, R2 ;  /* 0x0000000400fa7825 */ /* 0x040fe200078e0202 */
[----:B------:R-:W4:Y:S03]  /*282a0*/  LDL.64 R208, [R1+0xc28] ;  /* 0x000c280001d07983 */ /* 0x000f260000100a00 */
[C---:B------:R-:W-:Y:S01]  /*282b0*/  IMAD.WIDE R248, R0.reuse, 0x4, R10 ;  /* 0x0000000400f87825 */ /* 0x040fe200078e020a */
[----:B------:R-:W4:Y:S03]  /*282c0*/  LDL.64 R224, [R1+0xc20] ;  /* 0x000c200001e07983 */ /* 0x000f260000100a00 */
[----:B------:R-:W-:Y:S01]  /*282d0*/  IMAD.WIDE R244, R0, 0x4, R8 ;  /* 0x0000000400f47825 */ /* 0x000fe200078e0208 */
[----:B------:R-:W-:Y:S01]  /*282e0*/  IADD3 R0, R223, -0x80, RZ ;  /* 0xffffff80df007810 */ /* 0x000fe20007ffe0ff */
[----:B------:R-:W4:Y:S02]  /*282f0*/  LDL.64 R238, [R1+0xca0] ;  /* 0x000ca00001ee7983 */ /* 0x000f240000100a00 */
[----:B------:R-:W-:-:S02]  /*28300*/  IMAD.MOV.U32 R223, RZ, RZ, 0x3f ;  /* 0x0000003fffdf7424 */ /* 0x000fc400078e00ff */
[----:B------:R-:W4:Y:S04]  /*28310*/  LDL.64 R226, [R1+0xbe0] ;  /* 0x000be00001e27983 */ /* 0x000f280000100a00 */
[----:B------:R-:W4:Y:S01]  /*28320*/  LDL.64 R242, [R1+0xce8] ;  /* 0x000ce80001f27983 */ /* 0x000f220000100a00 */
[----:B------:R-:W-:-:S03]  /*28330*/  IADD3 R223, R223, c[0x0][0x180], RZ ;  /* 0x00006000dfdf7a10 */ /* 0x000fc60007ffe0ff */
        /* <DEDUP_REMOVED lines=18> */
[----:B------:R-:W4:Y:S01]  /*28460*/  LDL.64 R210, [R1+0x1740] ;  /* 0x0017400001d27983 */ /* 0x000f220000100a00 */
[----:B--2---:R-:W-:-:S04]  /*28470*/  IMAD.WIDE R24, R252, 0x4, R24 ;  /* 0x00000004fc187825 */ /* 0x004fc800078e0218 */
[C---:B---3--:R-:W-:Y:S01]  /*28480*/  IMAD.WIDE R22, R252.reuse, 0x4, R22 ;  /* 0x00000004fc167825 */ /* 0x048fe200078e0216 */
[----:B------:R1:W-:Y:S04]  /*28490*/  LDGSTS.E [R240+0x26b00], [R24.64], !P0 ;  /* 0x26b0000018f07fae */ /* 0x0003e8000c121848 */
[----:B------:R1:W-:Y:S01]  /*284a0*/  LDGSTS.E [R240+0x26b80], [R22.64], !P0 ;  /* 0x26b8000016f07fae */ /* 0x0003e2000c121848 */
[----:B----4-:R-:W-:-:S04]  /*284b0*/  IMAD.WIDE R20, R252, 0x4, R20 ;  /* 0x00000004fc147825 */ /* 0x010fc800078e0214 */
[----:B------:R-:W-:Y:S01]  /*284c0*/  IMAD.WIDE R18, R252, 0x4, R18 ;  /* 0x00000004fc127825 */ /* 0x000fe200078e0212 */
[----:B------:R1:W-:Y:S04]  /*284d0*/  LDGSTS.E [R240+0x26f00], [R20.64], !P5 ;  /* 0x26f0000014f07fae */ /* 0x0003e8000e921848 */
[----:B------:R1:W-:Y:S01]  /*284e0*/  LDGSTS.E [R240+0x26f80], [R18.64], !P5 ;  /* 0x26f8000012f07fae */ /* 0x0003e2000e921848 */
[----:B------:R-:W-:-:S03]  /*284f0*/  ISETP.GE.AND P5, PT, R223, 0x40, PT ;  /* 0x00000040df00780c */ /* 0x000fc60003fa6270 */
[----:B------:R-:W2:Y:S01]  /*28500*/  LDL.64 R222, [R1+0xb30] ;  /* 0x000b300001de7983 */ /* 0x000ea20000100a00 */
[----:B------:R-:W-:Y:S01]  /*28510*/  ISETP.GE.U32.AND P0, PT, R0, 0x7fffff41, PT ;  /* 0x7fffff410000780c */ /* 0x000fe20003f06070 */
[----:B------:R-:W-:-:S04]  /*28520*/  IMAD.WIDE R16, R252, 0x4, R16 ;  /* 0x00000004fc107825 */ /* 0x000fc800078e0210 */
[C---:B------:R-:W-:Y:S01]  /*28530*/  IMAD.WIDE R14, R252.reuse, 0x4, R14 ;  /* 0x00000004fc0e7825 */ /* 0x040fe200078e020e */
[----:B------:R1:W-:Y:S04]  /*28540*/  LDGSTS.E [R240+0x27300], [R16.64], !P6 ;  /* 0x2730000010f07fae */ /* 0x0003e8000f121848 */
[----:B------:R1:W-:Y:S01]  /*28550*/  LDGSTS.E [R240+0x27380], [R14.64], !P6 ;  /* 0x273800000ef07fae */ /* 0x0003e2000f121848 */
[----:B------:R-:W-:-:S04]  /*28560*/  IMAD.WIDE R12, R252, 0x4, R12 ;  /* 0x00000004fc0c7825 */ /* 0x000fc800078e020c */
[C---:B------:R-:W-:Y:S01]  /*28570*/  IMAD.WIDE R10, R252.reuse, 0x4, R200 ;  /* 0x00000004fc0a7825 */ /* 0x040fe200078e02c8 */
[----:B------:R1:W-:Y:S03]  /*28580*/  LDGSTS.E [R240+0x27700], [R12.64], !P3 ;  /* 0x277000000cf07fae */ /* 0x0003e6000d921848 */
[C---:B------:R-:W-:Y:S01]  /*28590*/  IMAD.WIDE R8, R252.reuse, 0x4, R206 ;  /* 0x00000004fc087825 */ /* 0x040fe200078e02ce */
[----:B------:R1:W-:Y:S03]  /*285a0*/  LDGSTS.E [R240+0x27780], [R10.64], !P3 ;  /* 0x277800000af07fae */ /* 0x0003e6000d921848 */
[C---:B------:R-:W-:Y:S01]  /*285b0*/  IMAD.WIDE R6, R252.reuse, 0x4, R202 ;  /* 0x00000004fc067825 */ /* 0x040fe200078e02ca */
[----:B------:R1:W-:Y:S03]  /*285c0*/  LDGSTS.E [R240+0x27b00], [R8.64], !P2 ;  /* 0x27b0000008f07fae */ /* 0x0003e6000d121848 */
[C---:B------:R-:W-:Y:S01]  /*285d0*/  IMAD.WIDE R4, R252.reuse, 0x4, R216 ;  /* 0x00000004fc047825 */ /* 0x040fe200078e02d8 */
[----:B------:R1:W-:Y:S03]  /*285e0*/  LDGSTS.E [R240+0x27b80], [R6.64], !P2 ;  /* 0x27b8000006f07fae */ /* 0x0003e6000d121848 */
[----:B------:R-:W-:Y:S01]  /*285f0*/  IMAD.WIDE R2, R252, 0x4, R236 ;  /* 0x00000004fc027825 */ /* 0x000fe200078e02ec */
[----:B------:R1:W-:Y:S04]  /*28600*/  LDGSTS.E [R240+0x27f00], [R4.64], !P0 ;  /* 0x27f0000004f07fae */ /* 0x0003e8000c121848 */
[----:B------:R-:W3:Y:S04]  /*28610*/  LDL.64 R236, [R1+0x6e8] ;  /* 0x0006e80001ec7983 */ /* 0x000ee80000100a00 */
[----:B------:R1:W-:Y:S04]  /*28620*/  LDGSTS.E [R240+0x27f80], [R2.64], !P0 ;  /* 0x27f8000002f07fae */ /* 0x0003e8000c121848 */
[----:B------:R-:W0:Y:S04]  /*28630*/  LDGDEPBAR ;  /* 0x00000000000079af */ /* 0x000e280000000000 */
        /* <DEDUP_REMOVED lines=10> */
[----:B------:R1:W-:Y:S04]  /*286e0*/  LDGSTS.E [R241+0x12080], [R228.64], P1 ;  /* 0x12080000e4f17fae */ /* 0x0003e80008921848 */
[----:B------:R-:W4:Y:S04]  /*286f0*/  LDL.64 R216, [R1+0x548] ;  /* 0x0005480001d87983 */ /* 0x000f280000100a00 */
[----:B------:R1:W-:Y:S04]  /*28700*/  LDGSTS.E [R241+0x12800], [R218.64], P4 ;  /* 0x12800000daf17fae */ /* 0x0003e8000a121848 */
[----:B-1----:R-:W4:Y:S04]  /*28710*/  LDL.64 R238, [R1+0x15c0] ;  /* 0x0015c00001ee7983 */ /* 0x002f280000100a00 */
[----:B------:R1:W-:Y:S04]  /*28720*/  LDGSTS.E [R241+0x12880], [R232.64], P1 ;  /* 0x12880000e8f17fae */ /* 0x0003e80008921848 */
[----:B------:R-:W4:Y:S04]  /*28730*/  LDL.64 R242, [R1+0x15c8] ;  /* 0x0015c80001f27983 */ /* 0x000f280000100a00 */
[----:B------:R1:W-:Y:S04]  /*28740*/  LDGSTS.E [R241+0x13000], [R220.64], P4 ;  /* 0x13000000dcf17fae */ /* 0x0003e8000a121848 */
[----:B------:R-:W4:Y:S04]  /*28750*/  LDL.64 R218, [R1+0xa60] ;  /* 0x000a600001da7983 */ /* 0x000f280000100a00 */
[----:B------:R1:W-:Y:S04]  /*28760*/  LDGSTS.E [R241+0x13080], [R234.64], P1 ;  /* 0x13080000eaf17fae */ /* 0x0003e80008921848 */
        /* <DEDUP_REMOVED lines=17> */
[----:B-1----:R-:W2:Y:S04]  /*28880*/  LDL.64 R236, [R1+0x19c8] ;  /* 0x0019c80001ec7983 */ /* 0x002ea80000100a00 */
[----:B---3--:R-:W3:Y:S04]  /*28890*/  LDL.LU.64 R198, [R1+0x2db0] ;  /* 0x002db00001c67983 */ /* 0x008ee80000300a00 */
        /* <DEDUP_REMOVED lines=15> */
[----:B----4-:R4:W-:Y:S04]  /*28990*/  LDGSTS.E [R241+0x16800], [R206.64], P4 ;  /* 0x16800000cef17fae */ /* 0x0109e8000a121848 */
[----:B-1----:R-:W3:Y:S04]  /*289a0*/  LDL.LU.64 R164, [R1+0x2d70] ;  /* 0x002d700001a47983 */ /* 0x002ee80000300a00 */
[----:B------:R-:W3:Y:S04]  /*289b0*/  LDL.LU.64 R166, [R1+0x2d68] ;  /* 0x002d680001a67983 */ /* 0x000ee80000300a00 */
[----:B----4-:R-:W4:Y:S04]  /*289c0*/  LDL.LU.64 R206, [R1+0x2d60] ;  /* 0x002d600001ce7983 */ /* 0x010f280000300a00 */
        /* <DEDUP_REMOVED lines=10> */
[----:B------:R-:W3:Y:S04]  /*28a70*/  LDL.64 R202, [R1+0x2050] ;  /* 0x0020500001ca7983 */ /* 0x000ee80000100a00 */
[----:B------:R-:W3:Y:S04]  /*28a80*/  LDL.LU.64 R220, [R1+0x2d38] ;  /* 0x002d380001dc7983 */ /* 0x000ee80000300a00 */
[----:B------:R1:W-:Y:S04]  /*28a90*/  LDGSTS.E [R241+0x18080], [R222.64], P1 ;  /* 0x18080000def17fae */ /* 0x0003e80008921848 */
[----:B------:R1:W-:Y:S04]  /*28aa0*/  LDGSTS.E [R241+0x18800], [R210.64], P4 ;  /* 0x18800000d2f17fae */ /* 0x0003e8000a121848 */
[----:B------:R1:W-:Y:S04]  /*28ab0*/  LDGSTS.E [R241+0x18880], [R200.64], P1 ;  /* 0x18880000c8f17fae */ /* 0x0003e80008921848 */
[----:B-1----:R-:W3:Y:S04]  /*28ac0*/  LDL.LU.64 R222, [R1+0x2d30] ;  /* 0x002d300001de7983 */ /* 0x002ee80000300a00 */
[----:B------:R1:W-:Y:S04]  /*28ad0*/  LDGSTS.E [R241+0x19000], [R208.64], P4 ;  /* 0x19000000d0f17fae */ /* 0x0003e8000a121848 */
[----:B------:R1:W-:Y:S04]  /*28ae0*/  LDGSTS.E [R241+0x19080], [R224.64], P1 ;  /* 0x19080000e0f17fae */ /* 0x0003e80008921848 */
[----:B------:R1:W-:Y:S04]  /*28af0*/  LDGSTS.E [R241+0x19800], [R226.64], P4 ;  /* 0x19800000e2f17fae */ /* 0x0003e8000a121848 */
[----:B-1----:R-:W4:Y:S04]  /*28b00*/  LDL.64 R208, [R1+0xc30] ;  /* 0x000c300001d07983 */ /* 0x002f280000100a00 */
        /* <DEDUP_REMOVED lines=21> */
[----:B------:R2:W-:Y:S04]  /*28c60*/  LDGSTS.E [R241+0x1c080], [R202.64], P1 ;  /* 0x1c080000caf17fae */ /* 0x0005e80008921848 */
[----:B---3--:R-:W3:Y:S04]  /*28c70*/  LDL.64 R220, [R1+0xe58] ;  /* 0x000e580001dc7983 */ /* 0x008ee80000100a00 */
[----:B-1----:R-:W3:Y:S04]  /*28c80*/  LDL.64 R218, [R1+0xd88] ;  /* 0x000d880001da7983 */ /* 0x002ee80000100a00 */
[----:B------:R-:W3:Y:S04]  /*28c90*/  LDL.64 R222, [R1+0xb48] ;  /* 0x000b480001de7983 */ /* 0x000ee80000100a00 */
[----:B------:R1:W-:Y:S04]  /*28ca0*/  LDGSTS.E [R241+0x1c800], [R242.64], P4 ;  /* 0x1c800000f2f17fae */ /* 0x0003e8000a121848 */
[----:B------:R1:W-:Y:S04]  /*28cb0*/  LDGSTS.E [R241+0x1c880], [R238.64], P1 ;  /* 0x1c880000eef17fae */ /* 0x0003e80008921848 */
[----:B------:R4:W-:Y:S04]  /*28cc0*/  LDGSTS.E [R241+0x1d000], [R216.64], P4 ;  /* 0x1d000000d8f17fae */ /* 0x0009e8000a121848 */
[----:B-1----:R-:W3:Y:S04]  /*28cd0*/  LDL.64 R242, [R1+0x11d8] ;  /* 0x0011d80001f27983 */ /* 0x002ee80000100a00 */
[----:B------:R-:W1:Y:S04]  /*28ce0*/  S2R R239, SR_TID.X ;  /* 0x0000000000ef7919 */ /* 0x000e680000002100 */
[----:B----4-:R4:W-:Y:S04]  /*28cf0*/  LDGSTS.E [R241+0x1d080], [R206.64], P1 ;  /* 0x1d080000cef17fae */ /* 0x0109e80008921848 */
[----:B------:R1:W-:Y:S04]  /*28d00*/  LDGSTS.E [R241+0x1d800], [R180.64], P4 ;  /* 0x1d800000b4f17fae */ /* 0x0003e8000a121848 */
[----:B------:R1:W-:Y:S04]  /*28d10*/  LDGSTS.E [R241+0x1d880], [R170.64], P1 ;  /* 0x1d880000aaf17fae */ /* 0x0003e80008921848 */
[----:B------:R2:W-:Y:S04]  /*28d20*/  LDGSTS.E [R241+0x1e000], [R168.64], P4 ;  /* 0x1e000000a8f17fae */ /* 0x0005e8000a121848 */
[----:B------:R2:W-:Y:S01]  /*28d30*/  LDGSTS.E [R241+0x1e080], [R156.64], P1 ;  /* 0x1e0800009cf17fae */ /* 0x0005e20008921848 */
[----:B-1----:R-:W-:-:S03]  /*28d40*/  LOP3.LUT R239, R239, 0x1f, RZ, 0xc0, !PT ;  /* 0x0000001fefef7812 */ /* 0x002fc600078ec0ff */
[----:B------:R1:W-:Y:S01]  /*28d50*/  LDGSTS.E [R241+0x1e800], [R154.64], P4 ;  /* 0x1e8000009af17fae */ /* 0x0003e2000a121848 */
[----:B------:R-:W-:-:S03]  /*28d60*/  SHF.L.U32 R217, R239, 0x2, RZ ;  /* 0x00000002efd97819 */ /* 0x000fc600000006ff */
[----:B------:R1:W-:Y:S01]  /*28d70*/  LDGSTS.E [R241+0x1e880], [R96.64], P1 ;  /* 0x1e88000060f17fae */ /* 0x0003e20008921848 */
[----:B------:R-:W-:-:S03]  /*28d80*/  LOP3.LUT R217, R217, 0x10, RZ, 0x3c, !PT ;  /* 0x00000010d9d97812 */ /* 0x000fc600078e3cff */
[----:B------:R1:W-:Y:S04]  /*28d90*/  LDGSTS.E [R241+0x1f000], [R90.64], P4 ;  /* 0x1f0000005af17fae */ /* 0x0003e8000a121848 */
[----:B------:R-:W3:Y:S04]  /*28da0*/  LDL.64 R238, [R1+0x1250] ;  /* 0x0012500001ee7983 */ /* 0x000ee80000100a00 */
[----:B------:R1:W-:Y:S04]  /*28db0*/  LDGSTS.E [R241+0x1f080], [R64.64], P1 ;  /* 0x1f08000040f17fae */ /* 0x0003e80008921848 */
[----:B------:R1:W-:Y:S04]  /*28dc0*/  LDGSTS.E [R241+0x1f800], [R36.64], P4 ;  /* 0x1f80000024f17fae */ /* 0x0003e8000a121848 */
[----:B------:R-:W3:Y:S04]  /*28dd0*/  LDL.64 R180, [R1+0x6e0] ;  /* 0x0006e00001b47983 */ /* 0x000ee80000100a00 */
[----:B------:R2:W-:Y:S04]  /*28de0*/  LDGSTS.E [R241+0x1f880], [R30.64], P1 ;  /* 0x1f8800001ef17fae */ /* 0x0005e80008921848 */
[----:B------:R2:W-:Y:S04]  /*28df0*/  LDGSTS.E [R217+0x10100], [R208.64], P4 ;  /* 0x10100000d0d97fae */ /* 0x0005e8000a121848 */
[----:B-1----:R-:W3:Y:S04]  /*28e00*/  LDL.64 R64, [R1+0x12d8] ;  /* 0x0012d80001407983 */ /* 0x002ee80000100a00 */
[----:B------:R1:W-:Y:S04]  /*28e10*/  LDGSTS.E [R217+0x10180], [R224.64], P1 ;  /* 0x10180000e0d97fae */ /* 0x0003e80008921848 */
[----:B------:R1:W-:Y:S04]  /*28e20*/  LDGSTS.E [R217+0x10900], [R226.64], P4 ;  /* 0x10900000e2d97fae */ /* 0x0003e8000a121848 */
[----:B--2---:R-:W2:Y:S04]  /*28e30*/  LDL.64 R202, [R1+0x1358] ;  /* 0x0013580001ca7983 */ /* 0x004ea80000100a00 */
[----:B------:R1:W-:Y:S04]  /*28e40*/  LDGSTS.E [R217+0x10980], [R212.64], P1 ;  /* 0x10980000d4d97fae */ /* 0x0003e80008921848 */
[----:B------:R-:W2:Y:S04]  /*28e50*/  LDL.64 R36, [R1+0x13d0] ;  /* 0x0013d00001247983 */ /* 0x000ea80000100a00 */
[----:B------:R1:W-:Y:S04]  /*28e60*/  LDGSTS.E [R217+0x11100], [R214.64], P4 ;  /* 0x11100000d6d97fae */ /* 0x0003e8000a121848 */
[----:B------:R-:W2:Y:S04]  /*28e70*/  LDL.64 R30, [R1+0x13d8] ;  /* 0x0013d800011e7983 */ /* 0x000ea80000100a00 */
[----:B------:R1:W-:Y:S04]  /*28e80*/  LDGSTS.E [R217+0x11180], [R230.64], P1 ;  /* 0x11180000e6d97fae */ /* 0x0003e80008921848 */
[----:B------:R-:W2:Y:S04]  /*28e90*/  LDL.64 R154, [R1+0x1450] ;  /* 0x00145000019a7983 */ /* 0x000ea80000100a00 */
[----:B------:R4:W-:Y:S04]  /*28ea0*/  LDGSTS.E [R217+0x11900], [R228.64], P4 ;  /* 0x11900000e4d97fae */ /* 0x0009e8000a121848 */
[----:B-1----:R-:W2:Y:S04]  /*28eb0*/  LDL.64 R212, [R1+0x1458] ;  /* 0x0014580001d47983 */ /* 0x002ea80000100a00 */
[----:B------:R-:W2:Y:S04]  /*28ec0*/  LDL.64 R156, [R1+0x14d8] ;  /* 0x0014d800019c7983 */ /* 0x000ea80000100a00 */
[----:B----4-:R-:W2:Y:S04]  /*28ed0*/  LDL.64 R228, [R1+0xaa8] ;  /* 0x000aa80001e47983 */ /* 0x010ea80000100a00 */
        /* <DEDUP_REMOVED lines=17> */
[----:B-1----:R-:W4:Y:S04]  /*28ff0*/  LDL.64 R218, [R1+0x1850] ;  /* 0x0018500001da7983 */ /* 0x002f280000100a00 */
[----:B------:R-:W4:Y:S04]  /*29000*/  LDL.64 R222, [R1+0x1750] ;  /* 0x0017500001de7983 */ /* 0x000f280000100a00 */
[----:B------:R-:W4:Y:S04]  /*29010*/  LDL.64 R242, [R1+0x1758] ;  /* 0x0017580001f27983 */ /* 0x000f280000100a00 */
[----:B---3--:R-:W3:Y:S04]  /*29020*/  LDL.64 R232, [R1+0x1858] ;  /* 0x0018580001e87983 */ /* 0x008ee80000100a00 */
[----:B------:R-:W3:Y:S04]  /*29030*/  LDL.64 R234, [R1+0x18d0] ;  /* 0x0018d00001ea7983 */ /* 0x000ee80000100a00 */
[----:B------:R-:W3:Y:S04]  /*29040*/  LDL.64 R220, [R1+0x18d8] ;  /* 0x0018d80001dc7983 */ /* 0x000ee80000100a00 */
[----:B------:R-:W3:Y:S04]  /*29050*/  LDL.64 R236, [R1+0x1950] ;  /* 0x0019500001ec7983 */ /* 0x000ee80000100a00 */
[----:B------:R1:W-:Y:S04]  /*29060*/  LDGSTS.E [R217+0x13900], [R238.64], P4 ;  /* 0x13900000eed97fae */ /* 0x0003e8000a121848 */
[----:B------:R1:W-:Y:S04]  /*29070*/  LDGSTS.E [R217+0x13980], [R180.64], P1 ;  /* 0x13980000b4d97fae */ /* 0x0003e80008921848 */
[----:B-1----:R-:W3:Y:S04]  /*29080*/  LDL.64 R238, [R1+0x1958] ;  /* 0x0019580001ee7983 */ /* 0x002ee80000100a00 */
[----:B------:R1:W-:Y:S04]  /*29090*/  LDGSTS.E [R217+0x14100], [R210.64], P4 ;  /* 0x14100000d2d97fae */ /* 0x0003e8000a121848 */
[----:B------:R-:W3:Y:S04]  /*290a0*/  LDL.LU.64 R180, [R1+0x2d28] ;  /* 0x002d280001b47983 */ /* 0x000ee80000300a00 */
[----:B------:R2:W-:Y:S04]  /*290b0*/  LDGSTS.E [R217+0x14180], [R64.64], P1 ;  /* 0x1418000040d97fae */ /* 0x0005e80008921848 */
[----:B-1----:R-:W3:Y:S04]  /*290c0*/  LDL.LU.64 R210, [R1+0x2d20] ;  /* 0x002d200001d27983 */ /* 0x002ee80000300a00 */
[----:B------:R1:W-:Y:S04]  /*290d0*/  LDGSTS.E [R217+0x14900], [R200.64], P4 ;  /* 0x14900000c8d97fae */ /* 0x0003e8000a121848 */
[----:B--2---:R-:W2:Y:S04]  /*290e0*/  LDL.LU.64 R64, [R1+0x2d18] ;  /* 0x002d180001407983 */ /* 0x004ea80000300a00 */
[----:B------:R1:W-:Y:S04]  /*290f0*/  LDGSTS.E [R217+0x14980], [R202.64], P1 ;  /* 0x14980000cad97fae */ /* 0x0003e80008921848 */
[----:B-1----:R-:W2:Y:S04]  /*29100*/  LDL.LU.64 R200, [R1+0x2d10] ;  /* 0x002d100001c87983 */ /* 0x002ea80000300a00 */
[----:B------:R1:W-:Y:S04]  /*29110*/  LDGSTS.E [R217+0x15100], [R36.64], P4 ;  /* 0x1510000024d97fae */ /* 0x0003e8000a121848 */
[----:B------:R-:W2:Y:S04]  /*29120*/  LDL.LU.64 R202, [R1+0x2d08] ;  /* 0x002d080001ca7983 */ /* 0x000ea80000300a00 */
[----:B------:R1:W-:Y:S04]  /*29130*/  LDGSTS.E [R217+0x15180], [R30.64], P1 ;  /* 0x151800001ed97fae */ /* 0x0003e80008921848 */
[----:B-1----:R-:W2:Y:S04]  /*29140*/  LDL.LU.64 R36, [R1+0x2d00] ;  /* 0x002d000001247983 */ /* 0x002ea80000300a00 */
[----:B------:R1:W-:Y:S04]  /*29150*/  LDGSTS.E [R217+0x15900], [R154.64], P4 ;  /* 0x159000009ad97fae */ /* 0x0003e8000a121848 */
[----:B------:R-:W2:Y:S04]  /*29160*/  LDL.LU.64 R30, [R1+0x2cf8] ;  /* 0x002cf800011e7983 */ /* 0x000ea80000300a00 */
[----:B------:R1:W-:Y:S04]  /*29170*/  LDGSTS.E [R217+0x15980], [R212.64], P1 ;  /* 0x15980000d4d97fae */ /* 0x0003e80008921848 */
[----:B-1----:R-:W2:Y:S04]  /*29180*/  LDL.LU.64 R154, [R1+0x2cf0] ;  /* 0x002cf000019a7983 */ /* 0x002ea80000300a00 */
[----:B------:R1:W-:Y:S04]  /*29190*/  LDGSTS.E [R217+0x16100], [R228.64], P4 ;  /* 0x16100000e4d97fae */ /* 0x0003e8000a121848 */
[----:B------:R-:W2:Y:S04]  /*291a0*/  LDL.64 R212, [R1+0x20c8] ;  /* 0x0020c80001d47983 */ /* 0x000ea80000100a00 */
[----:B------:R1:W-:Y:S04]  /*291b0*/  LDGSTS.E [R217+0x16180], [R156.64], P1 ;  /* 0x161800009cd97fae */ /* 0x0003e80008921848 */
[----:B-1----:R-:W2:Y:S04]  /*291c0*/  LDL.64 R228, [R1+0x20c0] ;  /* 0x0020c00001e47983 */ /* 0x002ea80000100a00 */
        /* <DEDUP_REMOVED lines=16> */
[----:B------:R-:W2:Y:S04]  /*292d0*/  LDL.LU.64 R230, [R1+0x2ca8] ;  /* 0x002ca80001e67983 */ /* 0x000ea80000300a00 */
[----:B----4-:R1:W-:Y:S04]  /*292e0*/  LDGSTS.E [R217+0x18900], [R222.64], P4 ;  /* 0x18900000ded97fae */ /* 0x0103e8000a121848 */
[----:B------:R4:W-:Y:S04]  /*292f0*/  LDGSTS.E [R217+0x18980], [R242.64], P1 ;  /* 0x18980000f2d97fae */ /* 0x0009e80008921848 */
[----:B------:R3:W-:Y:S04]  /*29300*/  LDGSTS.E [R217+0x19100], [R224.64], P4 ;  /* 0x19100000e0d97fae */ /* 0x0007e8000a121848 */
[----:B-1----:R-:W2:Y:S04]  /*29310*/  LDL.LU.64 R222, [R1+0x2ca0] ;  /* 0x002ca00001de7983 */ /* 0x002ea80000300a00 */
[----:B----4-:R-:W4:Y:S04]  /*29320*/  LDL.LU.64 R242, [R1+0x2c98] ;  /* 0x002c980001f27983 */ /* 0x010f280000300a00 */
[----:B------:R1:W-:Y:S04]  /*29330*/  LDGSTS.E [R217+0x19180], [R226.64], P1 ;  /* 0x19180000e2d97fae */ /* 0x0003e80008921848 */
[----:B------:R1:W-:Y:S04]  /*29340*/  LDGSTS.E [R217+0x19900], [R218.64], P4 ;  /* 0x19900000dad97fae */ /* 0x0003e8000a121848 */
[----:B---3--:R3:W-:Y:S04]  /*29350*/  LDGSTS.E [R217+0x19980], [R232.64], P1 ;  /* 0x19980000e8d97fae */ /* 0x0087e80008921848 */
[----:B------:R3:W-:Y:S04]  /*29360*/  LDGSTS.E [R217+0x1a100], [R234.64], P4 ;  /* 0x1a100000ead97fae */ /* 0x0007e8000a121848 */
[----:B-1----:R-:W2:Y:S04]  /*29370*/  LDL.64 R218, [R1+0xc40] ;  /* 0x000c400001da7983 */ /* 0x002ea80000100a00 */
[----:B---3--:R-:W3:Y:S04]  /*29380*/  LDL.64 R232, [R1+0xc48] ;  /* 0x000c480001e87983 */ /* 0x008ee80000100a00 */
[----:B------:R1:W-:Y:S04]  /*29390*/  LDGSTS.E [R217+0x1a180], [R220.64], P1 ;  /* 0x1a180000dcd97fae */ /* 0x0003e80008921848 */
[----:B------:R-:W3:Y:S04]  /*293a0*/  LDL.64 R234, [R1+0xc10] ;  /* 0x000c100001ea7983 */ /* 0x000ee80000100a00 */
[----:B------:R1:W-:Y:S04]  /*293b0*/  LDGSTS.E [R217+0x1a900], [R236.64], P4 ;  /* 0x1a900000ecd97fae */ /* 0x0003e8000a121848 */
[----:B-1----:R-:W3:Y:S04]  /*293c0*/  LDL.64 R220, [R1+0xcb0] ;  /* 0x000cb00001dc7983 */ /* 0x002ee80000100a00 */
[----:B------:R1:W-:Y:S04]  /*293d0*/  LDGSTS.E [R217+0x1a980], [R238.64], P1 ;  /* 0x1a980000eed97fae */ /* 0x0003e80008921848 */
[----:B------:R-:W3:Y:S04]  /*293e0*/  LDL.64 R236, [R1+0xbd0] ;  /* 0x000bd00001ec7983 */ /* 0x000ee80000100a00 */
[----:B------:R-:W3:Y:S04]  /*293f0*/  LDL.64 R224, [R1+0x11e8] ;  /* 0x0011e80001e07983 */ /* 0x000ee80000100a00 */
[----:B-1----:R-:W3:Y:S04]  /*29400*/  LDL.64 R238, [R1+0xd18] ;  /* 0x000d180001ee7983 */ /* 0x002ee80000100a00 */
[----:B------:R-:W3:Y:S04]  /*29410*/  LDL.64 R226, [R1+0x1260] ;  /* 0x0012600001e27983 */ /* 0x000ee80000100a00 */
[----:B----4-:R1:W-:Y:S04]  /*29420*/  LDGSTS.E [R217+0x1b100], [R242.64], P4 ;  /* 0x1b100000f2d97fae */ /* 0x0103e8000a121848 */
[----:B--2---:R2:W-:Y:S04]  /*29430*/  LDGSTS.E [R217+0x1b180], [R222.64], P1 ;  /* 0x1b180000ded97fae */ /* 0x0045e80008921848 */
[----:B------:R2:W-:Y:S04]  /*29440*/  LDGSTS.E [R217+0x1b900], [R212.64], P4 ;  /* 0x1b900000d4d97fae */ /* 0x0005e8000a121848 */
[----:B------:R1:W-:Y:S04]  /*29450*/  LDGSTS.E [R217+0x1b980], [R228.64], P1 ;  /* 0x1b980000e4d97fae */ /* 0x0003e80008921848 */
[----:B------:R2:W-:Y:S04]  /*29460*/  LDGSTS.E [R217+0x1c100], [R230.64], P4 ;  /* 0x1c100000e6d97fae */ /* 0x0005e8000a121848 */
[----:B------:R2:W-:Y:S04]  /*29470*/  LDGSTS.E [R217+0x1c180], [R214.64], P1 ;  /* 0x1c180000d6d97fae */ /* 0x0005e80008921848 */
[----:B-1----:R-:W4:Y:S04]  /*29480*/  LDL.64 R242, [R1+0xd90] ;  /* 0x000d900001f27983 */ /* 0x002f280000100a00 */
[----:B------:R1:W-:Y:S04]  /*29490*/  LDGSTS.E [R217+0x1c900], [R208.64], P4 ;  /* 0x1c900000d0d97fae */ /* 0x0003e8000a121848 */
[----:B--2---:R-:W2:Y:S04]  /*294a0*/  LDL.64 R222, [R1+0xda0] ;  /* 0x000da00001de7983 */ /* 0x004ea80000100a00 */
[----:B------:R1:W-:Y:S04]  /*294b0*/  LDGSTS.E [R217+0x1c980], [R206.64], P1 ;  /* 0x1c980000ced97fae */ /* 0x0003e80008921848 */
[----:B-1----:R-:W2:Y:S04]  /*294c0*/  LDL.64 R208, [R1+0xe08] ;  /* 0x000e080001d07983 */ /* 0x002ea80000100a00 */
[----:B------:R-:W2:Y:S04]  /*294d0*/  LDL.64 R214, [R1+0xe60] ;  /* 0x000e600001d67983 */ /* 0x000ea80000100a00 */
[----:B------:R-:W2:Y:S04]  /*294e0*/  LDL.64 R206, [R1+0xde0] ;  /* 0x000de00001ce7983 */ /* 0x000ea80000100a00 */
[----:B------:R1:W-:Y:S04]  /*294f0*/  LDGSTS.E [R217+0x1d100], [R64.64], P4 ;  /* 0x1d10000040d97fae */ /* 0x0003e8000a121848 */
[----:B------:R3:W-:Y:S04]  /*29500*/  LDGSTS.E [R217+0x1d180], [R210.64], P1 ;  /* 0x1d180000d2d97fae */ /* 0x0007e80008921848 */
[----:B------:R3:W-:Y:S04]  /*29510*/  LDGSTS.E [R217+0x1d900], [R204.64], P4 ;  /* 0x1d900000ccd97fae */ /* 0x0007e8000a121848 */
[----:B-1----:R-:W1:Y:S04]  /*29520*/  S2R R65, SR_TID.X ;  /* 0x0000000000417919 */ /* 0x002e680000002100 */
[----:B------:R1:W-:Y:S04]  /*29530*/  LDGSTS.E [R217+0x1d980], [R182.64], P1 ;  /* 0x1d980000b6d97fae */ /* 0x0003e80008921848 */
[----:B------:R1:W-:Y:S04]  /*29540*/  LDGSTS.E [R217+0x1e100], [R174.64], P4 ;  /* 0x1e100000aed97fae */ /* 0x0003e8000a121848 */
[----:B------:R1:W-:Y:S04]  /*29550*/  LDGSTS.E [R217+0x1e180], [R172.64], P1 ;  /* 0x1e180000acd97fae */ /* 0x0003e80008921848 */
[----:B------:R3:W-:Y:S04]  /*29560*/  LDGSTS.E [R217+0x1e900], [R136.64], P4 ;  /* 0x1e90000088d97fae */ /* 0x0007e8000a121848 */
[----:B------:R3:W-:Y:S01]  /*29570*/  LDGSTS.E [R217+0x1e980], [R134.64], P1 ;  /* 0x1e98000086d97fae */ /* 0x0007e20008921848 */
[----:B-1----:R-:W-:-:S03]  /*29580*/  LOP3.LUT R65, R65, 0x1f, RZ, 0xc0, !PT ;  /* 0x0000001f41417812 */ /* 0x002fc600078ec0ff */
[----:B------:R1:W-:Y:S02]  /*29590*/  LDGSTS.E [R217+0x1f100], [R118.64], P4 ;  /* 0x1f10000076d97fae */ /* 0x0003e4000a121848 */
[----:B------:R-:W-:Y:S02]  /*295a0*/  IMAD.SHL.U32 R64, R65, 0x4, RZ ;  /* 0x0000000441407824 */ /* 0x000fe400078e00ff */
[----:B------:R1:W-:Y:S03]  /*295b0*/  LDGSTS.E [R217+0x1f180], [R116.64], P1 ;  /* 0x1f18000074d97fae */ /* 0x0003e60008921848 */
[C---:B------:R-:W-:Y:S01]  /*295c0*/  LOP3.LUT R65, R64.reuse, 0x20, RZ, 0x3c, !PT ;  /* 0x0000002040417812 */ /* 0x040fe200078e3cff */
[----:B------:R1:W-:Y:S04]  /*295d0*/  LDGSTS.E [R217+0x1f900], [R40.64], P4 ;  /* 0x1f90000028d97fae */ /* 0x0003e8000a121848 */
[----:B------:R1:W-:Y:S04]  /*295e0*/  LDGSTS.E [R217+0x1f980], [R34.64], P1 ;  /* 0x1f98000022d97fae */ /* 0x0003e80008921848 */
[----:B------:R1:W-:Y:S04]  /*295f0*/  LDGSTS.E [R65+0x10200], [R218.64], P4 ;  /* 0x10200000da417fae */ /* 0x0003e8000a121848 */
[----:B------:R-:W2:Y:S04]  /*29600*/  LDL.64 R182, [R1+0xe70] ;  /* 0x000e700001b67983 */ /* 0x000ea80000100a00 */
[----:B---3--:R3:W-:Y:S04]  /*29610*/  LDGSTS.E [R65+0x10280], [R232.64], P1 ;  /* 0x10280000e8417fae */ /* 0x0087e80008921848 */
[----:B------:R-:W2:Y:S04]  /*29620*/  LDL.64 R204, [R1+0x11e0] ;  /* 0x0011e00001cc7983 */ /* 0x000ea80000100a00 */
[----:B------:R1:W-:Y:S04]  /*29630*/  LDGSTS.E [R65+0x10a00], [R234.64], P4 ;  /* 0x10a00000ea417fae */ /* 0x0003e8000a121848 */
[----:B------:R1:W-:Y:S04]  /*29640*/  LDGSTS.E [R65+0x10a80], [R220.64], P1 ;  /* 0x10a80000dc417fae */ /* 0x0003e80008921848 */
[----:B------:R1:W-:Y:S04]  /*29650*/  LDGSTS.E [R65+0x11200], [R236.64], P4 ;  /* 0x11200000ec417fae */ /* 0x0003e8000a121848 */
[----:B---3--:R-:W3:Y:S04]  /*29660*/  LDL.64 R232, [R1+0x1268] ;  /* 0x0012680001e87983 */ /* 0x008ee80000100a00 */
[----:B------:R1:W-:Y:S04]  /*29670*/  LDGSTS.E [R65+0x11280], [R238.64], P1 ;  /* 0x11280000ee417fae */ /* 0x0003e80008921848 */
        /* <DEDUP_REMOVED lines=19> */
[----:B--2---:R2:W-:Y:S04]  /*297b0*/  LDGSTS.E [R65+0x11a80], [R222.64], P1 ;  /* 0x11a80000de417fae */ /* 0x0045e80008921848 */
[----:B-1----:R-:W4:Y:S04]  /*297c0*/  LDL.64 R242, [R1+0x17e0] ;  /* 0x0017e00001f27983 */ /* 0x002f280000100a00 */
[----:B--2---:R-:W2:Y:S04]  /*297d0*/  LDL.64 R222, [R1+0x368] ;  /* 0x0003680001de7983 */ /* 0x004ea80000100a00 */
[----:B------:R1:W-:Y:S04]  /*297e0*/  LDGSTS.E [R65+0x12200], [R206.64], P4 ;  /* 0x12200000ce417fae */ /* 0x0003e8000a121848 */
[----:B------:R1:W-:Y:S04]  /*297f0*/  LDGSTS.E [R65+0x12280], [R208.64], P1 ;  /* 0x12280000d0417fae */ /* 0x0003e80008921848 */
[----:B------:R1:W-:Y:S04]  /*29800*/  LDGSTS.E [R65+0x12a00], [R214.64], P4 ;  /* 0x12a00000d6417fae */ /* 0x0003e8000a121848 */
[----:B-1----:R-:W2:Y:S04]  /*29810*/  LDL.64 R206, [R1+0x16e8] ;  /* 0x0016e80001ce7983 */ /* 0x002ea80000100a00 */
[----:B------:R-:W4:Y:S04]  /*29820*/  LDL.64 R208, [R1+0x1860] ;  /* 0x0018600001d07983 */ /* 0x000f280000100a00 */
[----:B------:R-:W4:Y:S04]  /*29830*/  LDL.64 R214, [R1+0x1760] ;  /* 0x0017600001d67983 */ /* 0x000f280000100a00 */
[----:B------:R1:W-:Y:S04]  /*29840*/  LDGSTS.E [R65+0x12a80], [R182.64], P1 ;  /* 0x12a80000b6417fae */ /* 0x0003e80008921848 */
[----:B------:R1:W-:Y:S04]  /*29850*/  LDGSTS.E [R65+0x13200], [R204.64], P4 ;  /* 0x13200000cc417fae */ /* 0x0003e8000a121848 */
[----:B------:R3:W-:Y:S04]  /*29860*/  LDGSTS.E [R65+0x13280], [R224.64], P1 ;  /* 0x13280000e0417fae */ /* 0x0007e80008921848 */
[----:B-1----:R-:W4:Y:S04]  /*29870*/  LDL.LU.64 R182, [R1+0x2c90] ;  /* 0x002c900001b67983 */ /* 0x002f280000300a00 */
[----:B------:R1:W-:Y:S04]  /*29880*/  LDGSTS.E [R65+0x13a00], [R226.64], P4 ;  /* 0x13a00000e2417fae */ /* 0x0003e8000a121848 */
[----:B------:R-:W4:Y:S04]  /*29890*/  LDL.LU.64 R204, [R1+0x2c88] ;  /* 0x002c880001cc7983 */ /* 0x000f280000300a00 */
[----:B---3--:R3:W-:Y:S04]  /*298a0*/  LDGSTS.E [R65+0x13a80], [R232.64], P1 ;  /* 0x13a80000e8417fae */ /* 0x0087e80008921848 */
[----:B------:R-:W4:Y:S04]  /*298b0*/  LDL.LU.64 R224, [R1+0x2c80] ;  /* 0x002c800001e07983 */ /* 0x000f280000300a00 */
[----:B------:R3:W-:Y:S04]  /*298c0*/  LDGSTS.E [R65+0x14200], [R234.64], P4 ;  /* 0x14200000ea417fae */ /* 0x0007e8000a121848 */
[----:B-1----:R-:W4:Y:S04]  /*298d0*/  LDL.LU.64 R226, [R1+0x2c78] ;  /* 0x002c780001e27983 */ /* 0x002f280000300a00 */
[----:B------:R1:W-:Y:S04]  /*298e0*/  LDGSTS.E [R65+0x14280], [R238.64], P1 ;  /* 0x14280000ee417fae */ /* 0x0003e80008921848 */
[----:B---3--:R-:W3:Y:S04]  /*298f0*/  LDL.64 R232, [R1+0x18e8] ;  /* 0x0018e80001e87983 */ /* 0x008ee80000100a00 */
[----:B------:R-:W3:Y:S04]  /*29900*/  LDL.64 R234, [R1+0x1960] ;  /* 0x0019600001ea7983 */ /* 0x000ee80000100a00 */
[----:B-1----:R-:W3:Y:S04]  /*29910*/  LDL.64 R238, [R1+0x1968] ;  /* 0x0019680001ee7983 */ /* 0x002ee80000100a00 */
        /* <DEDUP_REMOVED lines=30> */
[----:B--2---:R1:W-:Y:S04]  /*29b00*/  LDGSTS.E [R65+0x18280], [R206.64], P1 ;  /* 0x18280000ce417fae */ /* 0x0043e80008921848 */
[----:B----4-:R2:W-:Y:S04]  /*29b10*/  LDGSTS.E [R65+0x18a00], [R214.64], P4 ;  /* 0x18a00000d6417fae */ /* 0x0105e8000a121848 */
[----:B-1----:R-:W4:Y:S04]  /*29b20*/  LDL.LU.64 R206, [R1+0x2bf8] ;  /* 0x002bf80001ce7983 */ /* 0x002f280000300a00 */
[----:B------:R1:W-:Y:S04]  /*29b30*/  LDGSTS.E [R65+0x18a80], [R230.64], P1 ;  /* 0x18a80000e6417fae */ /* 0x0003e80008921848 */
[----:B--2---:R-:W2:Y:S04]  /*29b40*/  LDL.LU.64 R214, [R1+0x2bf0] ;  /* 0x002bf00001d67983 */ /* 0x004ea80000300a00 */
[----:B------:R1:W-:Y:S04]  /*29b50*/  LDGSTS.E [R65+0x19200], [R242.64], P4 ;  /* 0x19200000f2417fae */ /* 0x0003e8000a121848 */
[----:B------:R1:W-:Y:S04]  /*29b60*/  LDGSTS.E [R65+0x19280], [R222.64], P1 ;  /* 0x19280000de417fae */ /* 0x0003e80008921848 */
[----:B------:R1:W-:Y:S04]  /*29b70*/  LDGSTS.E [R65+0x19a00], [R208.64], P4 ;  /* 0x19a00000d0417fae */ /* 0x0003e8000a121848 */
[----:B-1----:R-:W3:Y:S04]  /*29b80*/  LDL.64 R242, [R1+0xc50] ;  /* 0x000c500001f27983 */ /* 0x002ee80000100a00 */
[----:B------:R-:W3:Y:S04]  /*29b90*/  LDL.64 R222, [R1+0xc60] ;  /* 0x000c600001de7983 */ /* 0x000ee80000100a00 */
[----:B------:R-:W3:Y:S01]  /*29ba0*/  LDL.64 R208, [R1+0xcb8] ;  /* 0x000cb80001d07983 */ /* 0x000ee20000100a00 */
[----:B------:R-:W-:-:S03]  /*29bb0*/  LOP3.LUT R64, R64, 0x30, RZ, 0x3c, !PT ;  /* 0x0000003040407812 */ /* 0x000fc600078e3cff */
[----:B------:R-:W3:Y:S04]  /*29bc0*/  LDL.64 R230, [R1+0xda8] ;  /* 0x000da80001e67983 */ /* 0x000ee80000100a00 */
[----:B--2---:R1:W-:Y:S04]  /*29bd0*/  LDGSTS.E [R65+0x19a80], [R214.64], P1 ;  /* 0x19a80000d6417fae */ /* 0x0043e80008921848 */
[----:B----4-:R2:W-:Y:S04]  /*29be0*/  LDGSTS.E [R65+0x1a200], [R206.64], P4 ;  /* 0x1a200000ce417fae */ /* 0x0105e8000a121848 */
[----:B---3--:R3:W-:Y:S04]  /*29bf0*/  LDGSTS.E [R65+0x1a280], [R232.64], P1 ;  /* 0x1a280000e8417fae */ /* 0x0087e80008921848 */
        /* <DEDUP_REMOVED lines=8> */
[----:B-1----:R-:W2:Y:S04]  /*29c80*/  LDL.64 R214, [R1+0xbc8] ;  /* 0x000bc80001d67983 */ /* 0x002ea80000100a00 */
[----:B------:R1:W-:Y:S04]  /*29c90*/  LDGSTS.E [R65+0x1c280], [R210.64], P1 ;  /* 0x1c280000d2417fae */ /* 0x0003e80008921848 */
[----:B---3--:R-:W3:Y:S04]  /*29ca0*/  LDL.64 R212, [R1+0xd98] ;  /* 0x000d980001d47983 */ /* 0x008ee80000100a00 */
[----:B------:R4:W-:Y:S04]  /*29cb0*/  LDGSTS.E [R65+0x1ca00], [R204.64], P4 ;  /* 0x1ca00000cc417fae */ /* 0x0009e8000a121848 */
[----:B-1----:R-:W3:Y:S04]  /*29cc0*/  LDL.64 R210, [R1+0xd30] ;  /* 0x000d300001d27983 */ /* 0x002ee80000100a00 */
        /* <DEDUP_REMOVED lines=12> */
[----:B----4-:R-:W3:Y:S04]  /*29d90*/  LDL.64 R122, [R1+0xe18] ;  /* 0x000e1800017a7983 */ /* 0x010ee80000100a00 */
        /* <DEDUP_REMOVED lines=26> */
[----:B------:R2:W-:Y:S04]  /*29f40*/  LDGSTS.E [R64+0x10b80], [R208.64], P1 ;  /* 0x10b80000d0407fae */ /* 0x0005e80008921848 */
[----:B------:R2:W-:Y:S04]  /*29f50*/  LDGSTS.E [R64+0x11300], [R214.64], P4 ;  /* 0x11300000d6407fae */ /* 0x0005e8000a121848 */
[----:B-1----:R-:W4:Y:S04]  /*29f60*/  LDL.64 R206, [R1+0x4e0] ;  /* 0x0004e00001ce7983 */ /* 0x002f280000100a00 */
[----:B--2---:R-:W2:Y:S04]  /*29f70*/  LDL.64 R208, [R1+0x1670] ;  /* 0x0016700001d07983 */ /* 0x004ea80000100a00 */
[----:B------:R-:W2:Y:S04]  /*29f80*/  LDL.64 R214, [R1+0x1778] ;  /* 0x0017780001d67983 */ /* 0x000ea80000100a00 */
[----:B---3--:R1:W-:Y:S04]  /*29f90*/  LDGSTS.E [R64+0x11380], [R210.64], P1 ;  /* 0x11380000d2407fae */ /* 0x0083e80008921848 */
[----:B------:R3:W-:Y:S04]  /*29fa0*/  LDGSTS.E [R64+0x11b00], [R212.64], P4 ;  /* 0x11b00000d4407fae */ /* 0x0007e8000a121848 */
[----:B------:R3:W-:Y:S04]  /*29fb0*/  LDGSTS.E [R64+0x11b80], [R230.64], P1 ;  /* 0x11b80000e6407fae */ /* 0x0007e80008921848 */
[----:B-1----:R-:W2:Y:S04]  /*29fc0*/  LDL.64 R210, [R1+0x1678] ;  /* 0x0016780001d27983 */ /* 0x002ea80000100a00 */
[----:B---3--:R-:W3:Y:S04]  /*29fd0*/  LDL.64 R212, [R1+0x16f0] ;  /* 0x0016f00001d47983 */ /* 0x008ee80000100a00 */
[----:B------:R-:W3:Y:S04]  /*29fe0*/  LDL.LU.64 R230, [R1+0x2be8] ;  /* 0x002be80001e67983 */ /* 0x000ee80000300a00 */
[----:B------:R1:W-:Y:S04]  /*29ff0*/  LDGSTS.E [R64+0x12300], [R120.64], P4 ;  /* 0x1230000078407fae */ /* 0x0003e8000a121848 */
[----:B------:R1:W-:Y:S04]  /*2a000*/  LDGSTS.E [R64+0x12380], [R122.64], P1 ;  /* 0x123800007a407fae */ /* 0x0003e80008921848 */
[----:B------:R1:W-:Y:S04]  /*2a010*/  LDGSTS.E [R64+0x12b00], [R158.64], P4 ;  /* 0x12b000009e407fae */ /* 0x0003e8000a121848 */
[----:B-1----:R-:W3:Y:S04]  /*2a020*/  LDL.LU.64 R120, [R1+0x2be0] ;  /* 0x002be00001787983 */ /* 0x002ee80000300a00 */
[----:B------:R-:W3:Y:S04]  /*2a030*/  LDL.LU.64 R122, [R1+0x2bd8] ;  /* 0x002bd800017a7983 */ /* 0x000ee80000300a00 */
[----:B------:R1:W-:Y:S04]  /*2a040*/  LDGSTS.E [R64+0x12b80], [R160.64], P1 ;  /* 0x12b80000a0407fae */ /* 0x0003e80008921848 */
[----:B------:R-:W3:Y:S04]  /*2a050*/  LDL.LU.64 R158, [R1+0x2bd0] ;  /* 0x002bd000019e7983 */ /* 0x000ee80000300a00 */
[----:B------:R1:W-:Y:S04]  /*2a060*/  LDGSTS.E [R64+0x13300], [R138.64], P4 ;  /* 0x133000008a407fae */ /* 0x0003e8000a121848 */
[----:B-1----:R-:W3:Y:S04]  /*2a070*/  LDL.LU.64 R160, [R1+0x2bc8] ;  /* 0x002bc80001a07983 */ /* 0x002ee80000300a00 */
[----:B------:R1:W-:Y:S04]  /*2a080*/  LDGSTS.E [R64+0x13380], [R140.64], P1 ;  /* 0x133800008c407fae */ /* 0x0003e80008921848 */
[----:B------:R-:W3:Y:S04]  /*2a090*/  LDL.LU.64 R138, [R1+0x2bc0] ;  /* 0x002bc000018a7983 */ /* 0x000ee80000300a00 */
[----:B------:R1:W-:Y:S04]  /*2a0a0*/  LDGSTS.E [R64+0x13b00], [R242.64], P4 ;  /* 0x13b00000f2407fae */ /* 0x0003e8000a121848 */
[----:B-1----:R-:W3:Y:S04]  /*2a0b0*/  LDL.LU.64 R140, [R1+0x2bb8] ;  /* 0x002bb800018c7983 */ /* 0x002ee80000300a00 */
[----:B------:R1:W-:Y:S04]  /*2a0c0*/  LDGSTS.E [R64+0x13b80], [R222.64], P1 ;  /* 0x13b80000de407fae */ /* 0x0003e80008921848 */
[----:B------:R-:W3:Y:S04]  /*2a0d0*/  LDL.64 R242, [R1+0x18f0] ;  /* 0x0018f00001f27983 */ /* 0x000ee80000100a00 */
[----:B------:R1:W-:Y:S04]  /*2a0e0*/  LDGSTS.E [R64+0x14300], [R180.64], P4 ;  /* 0x14300000b4407fae */ /* 0x0003e8000a121848 */
[----:B-1----:R-:W3:Y:S04]  /*2a0f0*/  LDL.64 R222, [R1+0x18f8] ;  /* 0x0018f80001de7983 */ /* 0x002ee80000100a00 */
        /* <DEDUP_REMOVED lines=24> */
[----:B------:R-:W3:Y:S04]  /*2a280*/  LDL.LU.64 R220, [R1+0x2b50] ;  /* 0x002b500001dc7983 */ /* 0x000ee80000300a00 */
[----:B----4-:R1:W-:Y:S04]  /*2a290*/  LDGSTS.E [R64+0x17380], [R206.64], P1 ;  /* 0x17380000ce407fae */ /* 0x0103e80008921848 */
[----:B--2---:R2:W-:Y:S04]  /*2a2a0*/  LDGSTS.E [R64+0x17b00], [R208.64], P4 ;  /* 0x17b00000d0407fae */ /* 0x0045e8000a121848 */
[----:B-1----:R-:W4:Y:S04]  /*2a2b0*/  LDL.LU.64 R206, [R1+0x2b48] ;  /* 0x002b480001ce7983 */ /* 0x002f280000300a00 */
[----:B--2---:R-:W2:Y:S04]  /*2a2c0*/  LDL.LU.64 R208, [R1+0x2b40] ;  /* 0x002b400001d07983 */ /* 0x004ea80000300a00 */
[----:B------:R1:W-:Y:S04]  /*2a2d0*/  LDGSTS.E [R64+0x17b80], [R210.64], P1 ;  /* 0x17b80000d2407fae */ /* 0x0003e80008921848 */
[----:B---3--:R3:W-:Y:S04]  /*2a2e0*/  LDGSTS.E [R64+0x18300], [R212.64], P4 ;  /* 0x18300000d4407fae */ /* 0x0087e8000a121848 */
[----:B------:R3:W-:Y:S04]  /*2a2f0*/  LDGSTS.E [R64+0x18380], [R236.64], P1 ;  /* 0x18380000ec407fae */ /* 0x0007e80008921848 */
[----:B-1----:R-:W2:Y:S04]  /*2a300*/  LDL.LU.64 R210, [R1+0x2b38] ;  /* 0x002b380001d27983 */ /* 0x002ea80000300a00 */
[----:B---3--:R-:W3:Y:S04]  /*2a310*/  LDL.LU.64 R212, [R1+0x2b30] ;  /* 0x002b300001d47983 */ /* 0x008ee80000300a00 */
[----:B------:R1:W-:Y:S04]  /*2a320*/  LDGSTS.E [R64+0x18b00], [R238.64], P4 ;  /* 0x18b00000ee407fae */ /* 0x0003e8000a121848 */
[----:B------:R1:W-:Y:S04]  /*2a330*/  LDGSTS.E [R64+0x18b80], [R214.64], P1 ;  /* 0x18b80000d6407fae */ /* 0x0003e80008921848 */
[----:B------:R-:W2:Y:S04]  /*2a340*/  S2R R65, SR_TID.X ;  /* 0x0000000000417919 */ /* 0x000ea80000002100 */
[----:B------:R-:W4:Y:S04]  /*2a350*/  LDL.64 R236, [R1+0xb90] ;  /* 0x000b900001ec7983 */ /* 0x000f280000100a00 */
[----:B-1----:R-:W4:Y:S04]  /*2a360*/  LDL.64 R214, [R1+0xc58] ;  /* 0x000c580001d67983 */ /* 0x002f280000100a00 */
[----:B------:R-:W4:Y:S04]  /*2a370*/  LDL.64 R238, [R1+0xdb0] ;  /* 0x000db00001ee7983 */ /* 0x000f280000100a00 */
[----:B---3--:R1:W-:Y:S04]  /*2a380*/  LDGSTS.E [R64+0x19300], [R212.64], P4 ;  /* 0x19300000d4407fae */ /* 0x0083e8000a121848 */
[----:B--2---:R2:W-:Y:S04]  /*2a390*/  LDGSTS.E [R64+0x19380], [R210.64], P1 ;  /* 0x19380000d2407fae */ /* 0x0045e80008921848 */
[----:B------:R3:W-:Y:S04]  /*2a3a0*/  LDGSTS.E [R64+0x19b00], [R208.64], P4 ;  /* 0x19b00000d0407fae */ /* 0x0007e8000a121848 */
[----:B----4-:R4:W-:Y:S04]  /*2a3b0*/  LDGSTS.E [R64+0x19b80], [R206.64], P1 ;  /* 0x19b80000ce407fae */ /* 0x0109e80008921848 */
[----:B------:R1:W-:Y:S04]  /*2a3c0*/  LDGSTS.E [R64+0x1a300], [R242.64], P4 ;  /* 0x1a300000f2407fae */ /* 0x0003e8000a121848 */
[----:B---3--:R-:W3:Y:S04]  /*2a3d0*/  LDL.64 R208, [R1+0xc00] ;  /* 0x000c000001d07983 */ /* 0x008ee80000100a00 */
[----:B----4-:R-:W4:Y:S04]  /*2a3e0*/  LDL.64 R206, [R1+0xc68] ;  /* 0x000c680001ce7983 */ /* 0x010f280000100a00 */
        /* <DEDUP_REMOVED lines=12> */
[----:B--2---:R-:W2:Y:S04]  /*2a4b0*/  LDL.64 R210, [R1+0xbc0] ;  /* 0x000bc00001d27983 */ /* 0x004ea80000100a00 */
[----:B------:R1:W-:Y:S04]  /*2a4c0*/  LDGSTS.E [R64+0x1d300], [R164.64], P4 ;  /* 0x1d300000a4407fae */ /* 0x0003e8000a121848 */
[----:B------:R1:W-:Y:S04]  /*2a4d0*/  LDGSTS.E [R64+0x1d380], [R162.64], P1 ;  /* 0x1d380000a2407fae */ /* 0x0003e80008921848 */
[----:B-1----:R-:W2:Y:S04]  /*2a4e0*/  LDL.64 R168, [R1+0xd48] ;  /* 0x000d480001a87983 */ /* 0x002ea80000100a00 */
[----:B------:R1:W-:Y:S04]  /*2a4f0*/  LDGSTS.E [R64+0x1db00], [R130.64], P4 ;  /* 0x1db0000082407fae */ /* 0x0003e8000a121848 */
[----:B------:R1:W-:Y:S04]  /*2a500*/  LDGSTS.E [R64+0x1db80], [R128.64], P1 ;  /* 0x1db8000080407fae */ /* 0x0003e80008921848 */
[----:B------:R1:W-:Y:S04]  /*2a510*/  LDGSTS.E [R64+0x1e300], [R110.64], P4 ;  /* 0x1e3000006e407fae */ /* 0x0003e8000a121848 */
[----:B-1----:R-:W2:Y:S04]  /*2a520*/  LDL.64 R130, [R1+0xe20] ;  /* 0x000e200001827983 */ /* 0x002ea80000100a00 */
[----:B------:R-:W2:Y:S04]  /*2a530*/  LDL.64 R128, [R1+0xe00] ;  /* 0x000e000001807983 */ /* 0x000ea80000100a00 */
[----:B------:R-:W2:Y:S04]  /*2a540*/  LDL.64 R162, [R1+0xb60] ;  /* 0x000b600001a27983 */ /* 0x000ea80000100a00 */
[----:B------:R1:W-:Y:S04]  /*2a550*/  LDGSTS.E [R64+0x1e380], [R108.64], P1 ;  /* 0x1e3800006c407fae */ /* 0x0003e80008921848 */
[----:B------:R-:W2:Y:S01]  /*2a560*/  LDL.64 R164, [R1+0xe80] ;  /* 0x000e800001a47983 */ /* 0x000ea20000100a00 */
[----:B------:R-:W-:-:S03]  /*2a570*/  LOP3.LUT R65, R65, 0x1f, RZ, 0xc0, !PT ;  /* 0x0000001f41417812 */ /* 0x000fc600078ec0ff */
[----:B------:R1:W-:Y:S04]  /*2a580*/  LDGSTS.E [R64+0x1eb00], [R106.64], P4 ;  /* 0x1eb000006a407fae */ /* 0x0003e8000a121848 */
[----:B------:R-:W2:Y:S04]  /*2a590*/  LDL.64 R170, [R1+0x1200] ;  /* 0x0012000001aa7983 */ /* 0x000ea80000100a00 */
[----:B------:R1:W-:Y:S04]  /*2a5a0*/  LDGSTS.E [R64+0x1eb80], [R104.64], P1 ;  /* 0x1eb8000068407fae */ /* 0x0003e80008921848 */
[----:B------:R-:W2:Y:S04]  /*2a5b0*/  LDL.64 R172, [R1+0x1208] ;  /* 0x0012080001ac7983 */ /* 0x000ea80000100a00 */
[----:B------:R1:W-:Y:S04]  /*2a5c0*/  LDGSTS.E [R64+0x1f300], [R102.64], P4 ;  /* 0x1f30000066407fae */ /* 0x0003e8000a121848 */
[----:B------:R-:W2:Y:S04]  /*2a5d0*/  LDL.64 R242, [R1+0x1280] ;  /* 0x0012800001f27983 */ /* 0x000ea80000100a00 */
[----:B------:R1:W-:Y:S04]  /*2a5e0*/  LDGSTS.E [R64+0x1f380], [R100.64], P1 ;  /* 0x1f38000064407fae */ /* 0x0003e80008921848 */
[----:B------:R-:W2:Y:S04]  /*2a5f0*/  LDL.64 R222, [R1+0x1288] ;  /* 0x0012880001de7983 */ /* 0x000ea80000100a00 */
[----:B------:R1:W-:Y:S04]  /*2a600*/  LDGSTS.E [R64+0x1fb00], [R94.64], P4 ;  /* 0x1fb000005e407fae */ /* 0x0003e8000a121848 */
[----:B-1----:R-:W2:Y:S01]  /*2a610*/  LDL.64 R104, [R1+0xb10] ;  /* 0x000b100001687983 */ /* 0x002ea20000100a00 */
[----:B------:R-:W-:-:S03]  /*2a620*/  IMAD.SHL.U32 R65, R65, 0x4, RZ ;  /* 0x0000000441417824 */ /* 0x000fc600078e00ff */
[----:B------:R1:W-:Y:S04]  /*2a630*/  LDGSTS.E [R64+0x1fb80], [R92.64], P1 ;  /* 0x1fb800005c407fae */ /* 0x0003e80008921848 */
[----:B------:R-:W2:Y:S04]  /*2a640*/  LDL.64 R106, [R1+0x1308] ;  /* 0x00130800016a7983 */ /* 0x000ea80000100a00 */
[----:B------:R-:W2:Y:S04]  /*2a650*/  LDL.64 R94, [R1+0x1388] ;  /* 0x00138800015e7983 */ /* 0x000ea80000100a00 */
[----:B-1----:R-:W2:Y:S04]  /*2a660*/  LDL.64 R92, [R1+0x1380] ;  /* 0x00138000015c7983 */ /* 0x002ea80000100a00 */
[----:B------:R-:W2:Y:S04]  /*2a670*/  LDL.64 R174, [R1+0x1400] ;  /* 0x0014000001ae7983 */ /* 0x000ea80000100a00 */
[----:B------:R-:W2:Y:S01]  /*2a680*/  LDL.64 R180, [R1+0x1408] ;  /* 0x0014080001b47983 */ /* 0x000ea20000100a00 */
[----:B------:R-:W-:-:S03]  /*2a690*/  LOP3.LUT R252, R65, 0x40, RZ, 0x3c, !PT ;  /* 0x0000004041fc7812 */ /* 0x000fc600078e3cff */
        /* <DEDUP_REMOVED lines=17> */
[----:B-1----:R-:W3:Y:S04]  /*2a7b0*/  LDL.64 R212, [R1+0x1780] ;  /* 0x0017800001d47983 */ /* 0x002ee80000100a00 */
[----:B--2---:R-:W2:Y:S04]  /*2a7c0*/  LDL.64 R210, [R1+0x1788] ;  /* 0x0017880001d27983 */ /* 0x004ea80000100a00 */
[----:B------:R1:W-:Y:S04]  /*2a7d0*/  LDGSTS.E [R252+0x11480], [R168.64], P1 ;  /* 0x11480000a8fc7fae */ /* 0x0003e80008921848 */
[----:B------:R1:W-:Y:S04]  /*2a7e0*/  LDGSTS.E [R252+0x11c00], [R236.64], P4 ;  /* 0x11c00000ecfc7fae */ /* 0x0003e8000a121848 */
[----:B------:R1:W-:Y:S04]  /*2a7f0*/  LDGSTS.E [R252+0x11c80], [R238.64], P1 ;  /* 0x11c80000eefc7fae */ /* 0x0003e80008921848 */
[----:B-1----:R-:W2:Y:S04]  /*2a800*/  LDL.LU.64 R168, [R1+0x2b28] ;  /* 0x002b280001a87983 */ /* 0x002ea80000300a00 */
[----:B------:R-:W2:Y:S04]  /*2a810*/  LDL.LU.64 R236, [R1+0x2b20] ;  /* 0x002b200001ec7983 */ /* 0x000ea80000300a00 */
        /* <DEDUP_REMOVED lines=49> */
[----:B----4-:R1:W-:Y:S04]  /*2ab30*/  LDGSTS.E [R252+0x18400], [R206.64], P4 ;  /* 0x18400000cefc7fae */ /* 0x0103e8000a121848 */
[----:B---3--:R3:W-:Y:S04]  /*2ab40*/  LDGSTS.E [R252+0x18480], [R208.64], P1 ;  /* 0x18480000d0fc7fae */ /* 0x0087e80008921848 */
[----:B-1----:R-:W4:Y:S04]  /*2ab50*/  LDL.LU.64 R206, [R1+0x2a50] ;  /* 0x002a500001ce7983 */ /* 0x002f280000300a00 */
[----:B---3--:R-:W3:Y:S04]  /*2ab60*/  LDL.LU.64 R208, [R1+0x2a48] ;  /* 0x002a480001d07983 */ /* 0x008ee80000300a00 */
[----:B------:R1:W-:Y:S04]  /*2ab70*/  LDGSTS.E [R252+0x18c00], [R212.64], P4 ;  /* 0x18c00000d4fc7fae */ /* 0x0003e8000a121848 */
[----:B--2---:R2:W-:Y:S04]  /*2ab80*/  LDGSTS.E [R252+0x18c80], [R210.64], P1 ;  /* 0x18c80000d2fc7fae */ /* 0x0045e80008921848 */
[----:B-1----:R-:W4:Y:S04]  /*2ab90*/  LDL.64 R212, [R1+0xc80] ;  /* 0x000c800001d47983 */ /* 0x002f280000100a00 */
[----:B--2---:R-:W2:Y:S04]  /*2aba0*/  LDL.64 R210, [R1+0xbf8] ;  /* 0x000bf80001d27983 */ /* 0x004ea80000100a00 */
[----:B---3--:R1:W-:Y:S04]  /*2abb0*/  LDGSTS.E [R252+0x19400], [R208.64], P4 ;  /* 0x19400000d0fc7fae */ /* 0x0083e8000a121848 */
        /* <DEDUP_REMOVED lines=27> */
[----:B---3--:R-:W2:Y:S04]  /*2ad70*/  LDL.64 R206, [R1+0xb78] ;  /* 0x000b780001ce7983 */ /* 0x008ea80000100a00 */
[----:B------:R1:W-:Y:S04]  /*2ad80*/  LDGSTS.E [R252+0x1ec00], [R58.64], P4 ;  /* 0x1ec000003afc7fae */ /* 0x0003e8000a121848 */
[----:B-1----:R-:W2:Y:S04]  /*2ad90*/  LDL.64 R88, [R1+0xe28] ;  /* 0x000e280001587983 */ /* 0x002ea80000100a00 */
[----:B------:R1:W-:Y:S04]  /*2ada0*/  LDGSTS.E [R252+0x1ec80], [R56.64], P1 ;  /* 0x1ec8000038fc7fae */ /* 0x0003e80008921848 */
[----:B------:R-:W2:Y:S04]  /*2adb0*/  LDL.64 R82, [R1+0xb58] ;  /* 0x000b580001527983 */ /* 0x000ea80000100a00 */
[----:B------:R1:W-:Y:S04]  /*2adc0*/  LDGSTS.E [R252+0x1f400], [R50.64], P4 ;  /* 0x1f40000032fc7fae */ /* 0x0003e8000a121848 */
[----:B------:R-:W2:Y:S04]  /*2add0*/  LDL.64 R140, [R1+0xe90] ;  /* 0x000e9000018c7983 */ /* 0x000ea80000100a00 */
        /* <DEDUP_REMOVED lines=12> */
[----:B------:R-:W2:Y:S01]  /*2aea0*/  LDL.64 R58, [R1+0x1510] ;  /* 0x00151000013a7983 */ /* 0x000ea20000100a00 */
[----:B------:R-:W-:-:S03]  /*2aeb0*/  LOP3.LUT R0, R65, 0x50, RZ, 0x3c, !PT ;  /* 0x0000005041007812 */ /* 0x000fc600078e3cff */
[----:B------:R-:W2:Y:S04]  /*2aec0*/  LDL.64 R172, [R1+0x1518] ;  /* 0x0015180001ac7983 */ /* 0x000ea80000100a00 */
[----:B------:R-:W2:Y:S04]  /*2aed0*/  LDL.64 R170, [R1+0x1590] ;  /* 0x0015900001aa7983 */ /* 0x000ea80000100a00 */
[----:B------:R-:W2:Y:S04]  /*2aee0*/  LDL.64 R64, [R1+0x1598] ;  /* 0x0015980001407983 */ /* 0x000ea80000100a00 */
[----:B------:R1:W-:Y:S04]  /*2aef0*/  LDGSTS.E [R252+0x1f480], [R112.64], P1 ;  /* 0x1f48000070fc7fae */ /* 0x0003e80008921848 */
[----:B------:R1:W-:Y:S04]  /*2af00*/  LDGSTS.E [R252+0x1fc00], [R98.64], P4 ;  /* 0x1fc0000062fc7fae */ /* 0x0003e8000a121848 */
[----:B------:R1:W-:Y:S04]  /*2af10*/  LDGSTS.E [R252+0x1fc80], [R132.64], P1 ;  /* 0x1fc8000084fc7fae */ /* 0x0003e80008921848 */
[----:B-1----:R-:W2:Y:S04]  /*2af20*/  LDL.LU.64 R112, [R1+0x2a40] ;  /* 0x002a400001707983 */ /* 0x002ea80000300a00 */
[----:B------:R-:W2:Y:S04]  /*2af30*/  LDL.LU.64 R98, [R1+0x2a38] ;  /* 0x002a380001627983 */ /* 0x000ea80000300a00 */
[----:B------:R-:W2:Y:S04]  /*2af40*/  LDL.LU.64 R132, [R1+0x2a30] ;  /* 0x002a300001847983 */ /* 0x000ea80000300a00 */
[----:B----4-:R1:W-:Y:S04]  /*2af50*/  LDGSTS.E [R0+0x10500], [R134.64], P4 ;  /* 0x1050000086007fae */ /* 0x0103e8000a121848 */
[----:B------:R4:W-:Y:S04]  /*2af60*/  LDGSTS.E [R0+0x10580], [R212.64], P1 ;  /* 0x10580000d4007fae */ /* 0x0009e80008921848 */
[----:B------:R2:W-:Y:S04]  /*2af70*/  LDGSTS.E [R0+0x10d00], [R210.64], P4 ;  /* 0x10d00000d2007fae */ /* 0x0005e8000a121848 */
[----:B-1----:R-:W3:Y:S04]  /*2af80*/  LDL.LU.64 R134, [R1+0x2a28] ;  /* 0x002a280001867983 */ /* 0x002ee80000300a00 */
[----:B----4-:R-:W4:Y:S04]  /*2af90*/  LDL.LU.64 R212, [R1+0x2a20] ;  /* 0x002a200001d47983 */ /* 0x010f280000300a00 */
[----:B--2---:R-:W2:Y:S04]  /*2afa0*/  LDL.LU.64 R210, [R1+0x2a18] ;  /* 0x002a180001d27983 */ /* 0x004ea80000300a00 */
        /* <DEDUP_REMOVED lines=46> */
[----:B------:R1:W-:Y:S04]  /*2b290*/  LDGSTS.E [R0+0x16d80], [R64.64], P1 ;  /* 0x16d8000040007fae */ /* 0x0003e80008921848 */
[----:B------:R-:W3:Y:S04]  /*2b2a0*/  LDL.LU.64 R172, [R1+0x2960] ;  /* 0x0029600001ac7983 */ /* 0x000ee80000300a00 */
[----:B------:R-:W3:Y:S04]  /*2b2b0*/  LDL.LU.64 R170, [R1+0x2958] ;  /* 0x0029580001aa7983 */ /* 0x000ee80000300a00 */
[----:B-1----:R-:W3:Y:S04]  /*2b2c0*/  LDL.LU.64 R64, [R1+0x2950] ;  /* 0x0029500001407983 */ /* 0x002ee80000300a00 */
        /* <DEDUP_REMOVED lines=9> */
[----:B-1----:R-:W4:Y:S04]  /*2b360*/  LDL.LU.64 R58, [R1+0x2948] ;  /* 0x00294800013a7983 */ /* 0x002f280000300a00 */
[----:B------:R1:W-:Y:S04]  /*2b370*/  LDGSTS.E [R0+0x19580], [R132.64], P1 ;  /* 0x1958000084007fae */ /* 0x0003e80008921848 */
[----:B--2---:R-:W2:Y:S04]  /*2b380*/  LDL.LU.64 R168, [R1+0x2940] ;  /* 0x0029400001a87983 */ /* 0x004ea80000300a00 */
[----:B------:R1:W-:Y:S04]  /*2b390*/  LDGSTS.E [R0+0x19d00], [R102.64], P4 ;  /* 0x19d0000066007fae */ /* 0x0003e8000a121848 */
[----:B------:R-:W2:Y:S04]  /*2b3a0*/  LDL.LU.64 R166, [R1+0x2938] ;  /* 0x0029380001a67983 */ /* 0x000ea80000300a00 */
[----:B------:R1:W-:Y:S04]  /*2b3b0*/  LDGSTS.E [R0+0x19d80], [R100.64], P1 ;  /* 0x19d8000064007fae */ /* 0x0003e80008921848 */
[----:B------:R-:W2:Y:S04]  /*2b3c0*/  LDL.LU.64 R56, [R1+0x2930] ;  /* 0x0029300001387983 */ /* 0x000ea80000300a00 */
[----:B------:R1:W-:Y:S04]  /*2b3d0*/  LDGSTS.E [R0+0x1a500], [R94.64], P4 ;  /* 0x1a5000005e007fae */ /* 0x0003e8000a121848 */
[----:B------:R-:W2:Y:S04]  /*2b3e0*/  LDL.LU.64 R50, [R1+0x2928] ;  /* 0x0029280001327983 */ /* 0x000ea80000300a00 */
[----:B------:R3:W-:Y:S04]  /*2b3f0*/  LDGSTS.E [R0+0x1a580], [R92.64], P1 ;  /* 0x1a5800005c007fae */ /* 0x0007e80008921848 */
[----:B-1----:R-:W2:Y:S04]  /*2b400*/  LDL.64 R94, [R1+0xc88] ;  /* 0x000c8800015e7983 */ /* 0x002ea80000100a00 */
[----:B------:R-:W2:Y:S04]  /*2b410*/  LDL.64 R140, [R1+0xbf0] ;  /* 0x000bf000018c7983 */ /* 0x000ea80000100a00 */
[----:B---3--:R-:W3:Y:S04]  /*2b420*/  LDL.64 R92, [R1+0xc78] ;  /* 0x000c7800015c7983 */ /* 0x008ee80000100a00 */
[----:B------:R-:W2:Y:S04]  /*2b430*/  LDL.64 R138, [R1+0xcd0] ;  /* 0x000cd000018a7983 */ /* 0x000ea80000100a00 */
[----:B------:R-:W4:Y:S04]  /*2b440*/  LDL.64 R100, [R1+0xbb0] ;  /* 0x000bb00001647983 */ /* 0x000f280000100a00 */
[----:B------:R-:W4:Y:S04]  /*2b450*/  LDL.64 R102, [R1+0xd70] ;  /* 0x000d700001667983 */ /* 0x000f280000100a00 */
[----:B------:R-:W4:Y:S04]  /*2b460*/  LDL.64 R136, [R1+0xb80] ;  /* 0x000b800001887983 */ /* 0x000f280000100a00 */
[----:B------:R-:W4:Y:S04]  /*2b470*/  LDL.64 R134, [R1+0xdc8] ;  /* 0x000dc80001867983 */ /* 0x000f280000100a00 */
[----:B------:R-:W4:Y:S04]  /*2b480*/  LDL.64 R132, [R1+0xb70] ;  /* 0x000b700001847983 */ /* 0x000f280000100a00 */
[----:B------:R1:W-:Y:S04]  /*2b490*/  LDGSTS.E [R0+0x1ad00], [R164.64], P4 ;  /* 0x1ad00000a4007fae */ /* 0x0003e8000a121848 */
[----:B------:R1:W-:Y:S04]  /*2b4a0*/  LDGSTS.E [R0+0x1ad80], [R162.64], P1 ;  /* 0x1ad80000a2007fae */ /* 0x0003e80008921848 */
[----:B------:R1:W-:Y:S04]  /*2b4b0*/  LDGSTS.E [R0+0x1b500], [R48.64], P4 ;  /* 0x1b50000030007fae */ /* 0x0003e8000a121848 */
[----:B-1----:R-:W4:Y:S04]  /*2b4c0*/  LDL.LU.64 R164, [R1+0x2920] ;  /* 0x0029200001a47983 */ /* 0x002f280000300a00 */
[----:B------:R-:W4:Y:S04]  /*2b4d0*/  LDL.LU.64 R162, [R1+0x2918] ;  /* 0x0029180001a27983 */ /* 0x000f280000300a00 */
[----:B------:R-:W4:Y:S04]  /*2b4e0*/  LDL.LU.64 R48, [R1+0x2910] ;  /* 0x0029100001307983 */ /* 0x000f280000300a00 */
        /* <DEDUP_REMOVED lines=37> */
[----:B-1----:R-:W4:Y:S04]  /*2b740*/  LDL.LU.64 R142, [R1+0x2878] ;  /* 0x00287800018e7983 */ /* 0x002f280000300a00 */
[----:B---3--:R1:W-:Y:S04]  /*2b750*/  LDGSTS.E [R240+0x10600], [R92.64], P4 ;  /* 0x106000005cf07fae */ /* 0x0083e8000a121848 */
[----:B--2---:R2:W-:Y:S04]  /*2b760*/  LDGSTS.E [R240+0x10680], [R94.64], P1 ;  /* 0x106800005ef07fae */ /* 0x0045e80008921848 */
[----:B------:R3:W-:Y:S04]  /*2b770*/  LDGSTS.E [R240+0x10e00], [R140.64], P4 ;  /* 0x10e000008cf07fae */ /* 0x0007e8000a121848 */
[----:B-1----:R-:W4:Y:S04]  /*2b780*/  LDL.LU.64 R92, [R1+0x2870] ;  /* 0x00287000015c7983 */ /* 0x002f280000300a00 */
[----:B--2---:R-:W2:Y:S04]  /*2b790*/  LDL.LU.64 R94, [R1+0x2868] ;  /* 0x00286800015e7983 */ /* 0x004ea80000300a00 */
[----:B---3--:R-:W3:Y:S04]  /*2b7a0*/  LDL.LU.64 R140, [R1+0x2860] ;  /* 0x00286000018c7983 */ /* 0x008ee80000300a00 */
[----:B------:R1:W-:Y:S04]  /*2b7b0*/  LDGSTS.E [R240+0x10e80], [R138.64], P1 ;  /* 0x10e800008af07fae */ /* 0x0003e80008921848 */
[----:B----4-:R4:W-:Y:S04]  /*2b7c0*/  LDGSTS.E [R240+0x11600], [R100.64], P4 ;  /* 0x1160000064f07fae */ /* 0x0109e8000a121848 */
[----:B------:R4:W-:Y:S04]  /*2b7d0*/  LDGSTS.E [R240+0x11680], [R102.64], P1 ;  /* 0x1168000066f07fae */ /* 0x0009e80008921848 */
[----:B-1----:R-:W2:Y:S04]  /*2b7e0*/  LDL.LU.64 R138, [R1+0x2858] ;  /* 0x00285800018a7983 */ /* 0x002ea80000300a00 */
[----:B----4-:R-:W4:Y:S04]  /*2b7f0*/  LDL.LU.64 R100, [R1+0x2850] ;  /* 0x0028500001647983 */ /* 0x010f280000300a00 */
[----:B------:R-:W2:Y:S04]  /*2b800*/  LDL.LU.64 R102, [R1+0x2848] ;  /* 0x0028480001667983 */ /* 0x000ea80000300a00 */
[----:B------:R1:W-:Y:S04]  /*2b810*/  LDGSTS.E [R240+0x11e00], [R136.64], P4 ;  /* 0x11e0000088f07fae */ /* 0x0003e8000a121848 */
[----:B------:R1:W-:Y:S04]  /*2b820*/  LDGSTS.E [R240+0x11e80], [R134.64], P1 ;  /* 0x11e8000086f07fae */ /* 0x0003e80008921848 */
[----:B------:R1:W-:Y:S04]  /*2b830*/  LDGSTS.E [R240+0x12600], [R132.64], P4 ;  /* 0x1260000084f07fae */ /* 0x0003e8000a121848 */
[----:B-1----:R-:W2:Y:S04]  /*2b840*/  LDL.LU.64 R136, [R1+0x2840] ;  /* 0x0028400001887983 */ /* 0x002ea80000300a00 */
[----:B------:R-:W2:Y:S04]  /*2b850*/  LDL.LU.64 R134, [R1+0x2838] ;  /* 0x0028380001867983 */ /* 0x000ea80000300a00 */
[----:B------:R-:W2:Y:S04]  /*2b860*/  LDL.LU.64 R132, [R1+0x2830] ;  /* 0x0028300001847983 */ /* 0x000ea80000300a00 */
[----:B--2---:R1:W-:Y:S04]  /*2b870*/  LDGSTS.E [R240+0x12680], [R132.64], P1 ;  /* 0x1268000084f07fae */ /* 0x0043e80008921848 */
[----:B------:R2:W-:Y:S04]  /*2b880*/  LDGSTS.E [R240+0x12e00], [R102.64], P4 ;  /* 0x12e0000066f07fae */ /* 0x0005e8000a121848 */
[----:B----4-:R4:W-:Y:S04]  /*2b890*/  LDGSTS.E [R240+0x12e80], [R100.64], P1 ;  /* 0x12e8000064f07fae */ /* 0x0109e80008921848 */
[----:B-1----:R-:W3:Y:S04]  /*2b8a0*/  LDL.LU.64 R132, [R1+0x2828] ;  /* 0x0028280001847983 */ /* 0x002ee80000300a00 */
[----:B--2---:R-:W2:Y:S04]  /*2b8b0*/  LDL.LU.64 R102, [R1+0x2820] ;  /* 0x0028200001667983 */ /* 0x004ea80000300a00 */
[----:B----4-:R-:W4:Y:S04]  /*2b8c0*/  LDL.LU.64 R100, [R1+0x2818] ;  /* 0x0028180001647983 */ /* 0x010f280000300a00 */
        /* <DEDUP_REMOVED lines=11> */
[----:B------:R1:W-:Y:S04]  /*2b980*/  LDGSTS.E [R240+0x14e00], [R28.64], P4 ;  /* 0x14e000001cf07fae */ /* 0x0003e8000a121848 */
[----:B------:R1:W-:Y:S04]  /*2b990*/  LDGSTS.E [R240+0x14e80], [R32.64], P1 ;  /* 0x14e8000020f07fae */ /* 0x0003e80008921848 */
[----:B------:R1:W5:Y:S04]  /*2b9a0*/  LDL.LU.64 R26, [R1+0x27e8] ;  /* 0x0027e800011a7983 */ /* 0x0003680000300a00 */
[----:B------:R1:W-:Y:S04]  /*2b9b0*/  LDGSTS.E [R240+0x15600], [R34.64], P4 ;  /* 0x1560000022f07fae */ /* 0x0003e8000a121848 */
[----:B-1----:R1:W5:Y:S04]  /*2b9c0*/  LDL.LU.64 R28, [R1+0x27e0] ;  /* 0x0027e000011c7983 */ /* 0x0023680000300a00 */
[----:B------:R1:W-:Y:S04]  /*2b9d0*/  LDGSTS.E [R240+0x15680], [R40.64], P1 ;  /* 0x1568000028f07fae */ /* 0x0003e80008921848 */
[----:B------:R1:W5:Y:S04]  /*2b9e0*/  LDL.LU.64 R32, [R1+0x27d8] ;  /* 0x0027d80001207983 */ /* 0x0003680000300a00 */
        /* <DEDUP_REMOVED lines=55> */
[----:B---3--:R3:W5:Y:S04]  /*2bd60*/  LDL.LU.64 R120, [R1+0x26f8] ;  /* 0x0026f80001787983 */ /* 0x0087680000300a00 */
        /* <DEDUP_REMOVED lines=10> */
[----:B------:R1:W-:Y:S01]  /*2be10*/  LDGSTS.E [R240+0x1de80], [R52.64], P1 ;  /* 0x1de8000034f07fae */ /* 0x0003e20008921848 */
[----:B------:R-:W-:-:S03]  /*2be20*/  LOP3.LUT R241, R241, 0x70, RZ, 0x3c, !PT ;  /* 0x00000070f1f17812 */ /* 0x000fc600078e3cff */
[----:B--2---:R3:W5:Y:S04]  /*2be30*/  LDL.LU.64 R44, [R1+0x26c8] ;  /* 0x0026c800012c7983 */ /* 0x0047680000300a00 */
[----:B------:R2:W-:Y:S04]  /*2be40*/  LDGSTS.E [R240+0x1e600], [R54.64], P4 ;  /* 0x1e60000036f07fae */ /* 0x0005e8000a121848 */
[----:B-1----:R3:W5:Y:S04]  /*2be50*/  LDL.LU.64 R46, [R1+0x26c0] ;  /* 0x0026c000012e7983 */ /* 0x0027680000300a00 */
[----:B------:R1:W-:Y:S04]  /*2be60*/  LDGSTS.E [R240+0x1e680], [R60.64], P1 ;  /* 0x1e6800003cf07fae */ /* 0x0003e80008921848 */
[----:B------:R3:W5:Y:S04]  /*2be70*/  LDL.LU.64 R52, [R1+0x26b8] ;  /* 0x0026b80001347983 */ /* 0x0007680000300a00 */
[----:B------:R1:W-:Y:S04]  /*2be80*/  LDGSTS.E [R240+0x1ee00], [R62.64], P4 ;  /* 0x1ee000003ef07fae */ /* 0x0003e8000a121848 */
        /* <DEDUP_REMOVED lines=12> */
[----:B------:R2:W-:Y:S04]  /*2bf50*/  LDGSTS.E [R241+0x10780], [R84.64], P1 ;  /* 0x1078000054f17fae */ /* 0x0005e80008921848 */
[----:B------:R3:W-:Y:S04]  /*2bf60*/  LDGSTS.E [R241+0x10f00], [R86.64], P4 ;  /* 0x10f0000056f17fae */ /* 0x0007e8000a121848 */
[----:B-1----:R1:W5:Y:S04]  /*2bf70*/  LDL.LU.64 R78, [R1+0x2680] ;  /* 0x00268000014e7983 */ /* 0x0023680000300a00 */
[----:B--2---:R1:W5:Y:S04]  /*2bf80*/  LDL.LU.64 R84, [R1+0x2678] ;  /* 0x0026780001547983 */ /* 0x0043680000300a00 */
[----:B---3--:R1:W5:Y:S04]  /*2bf90*/  LDL.LU.64 R86, [R1+0x2670] ;  /* 0x0026700001567983 */ /* 0x0083680000300a00 */
[----:B------:R2:W-:Y:S04]  /*2bfa0*/  LDGSTS.E [R241+0x10f80], [R92.64], P1 ;  /* 0x10f800005cf17fae */ /* 0x0005e80008921848 */
[----:B------:R3:W-:Y:S04]  /*2bfb0*/  LDGSTS.E [R241+0x11700], [R94.64], P4 ;  /* 0x117000005ef17fae */ /* 0x0007e8000a121848 */
[----:B----4-:R4:W-:Y:S04]  /*2bfc0*/  LDGSTS.E [R241+0x11780], [R100.64], P1 ;  /* 0x1178000064f17fae */ /* 0x0109e80008921848 */
[----:B--2---:R1:W5:Y:S04]  /*2bfd0*/  LDL.LU.64 R92, [R1+0x2668] ;  /* 0x00266800015c7983 */ /* 0x0043680000300a00 */
[----:B---3--:R1:W5:Y:S04]  /*2bfe0*/  LDL.LU.64 R94, [R1+0x2660] ;  /* 0x00266000015e7983 */ /* 0x0083680000300a00 */
[----:B----4-:R1:W5:Y:S04]  /*2bff0*/  LDL.LU.64 R100, [R1+0x2658] ;  /* 0x0026580001647983 */ /* 0x0103680000300a00 */
[----:B------:R2:W-:Y:S04]  /*2c000*/  LDGSTS.E [R241+0x11f00], [R102.64], P4 ;  /* 0x11f0000066f17fae */ /* 0x0005e8000a121848 */
[----:B------:R3:W-:Y:S04]  /*2c010*/  LDGSTS.E [R241+0x11f80], [R132.64], P1 ;  /* 0x11f8000084f17fae */ /* 0x0007e80008921848 */
[----:B------:R4:W-:Y:S04]  /*2c020*/  LDGSTS.E [R241+0x12700], [R134.64], P4 ;  /* 0x1270000086f17fae */ /* 0x0009e8000a121848 */
        /* <DEDUP_REMOVED lines=141> */
[----:B------:R2:W-:Y:S04]  /*2c900*/  LDGSTS.E [R241+0x1af00], [R238.64], P4 ;  /* 0x1af00000eef17fae */ /* 0x0005e8000a121848 */
        /* <DEDUP_REMOVED lines=21> */
[----:B------:R1:W-:Y:S01]  /*2ca60*/  LDGSTS.E [R241+0x1ef00], [R186.64], P4 ;  /* 0x1ef00000baf17fae */ /* 0x0003e2000a121848 */
[----:B------:R-:W-:-:S03]  /*2ca70*/  IMAD.MOV.U32 R252, RZ, RZ, c[0x0][0x188] ;  /* 0x00006200fffc7624 */ /* 0x000fc600078e00ff */
[----:B------:R1:W-:Y:S04]  /*2ca80*/  LDGSTS.E [R241+0x1ef80], [R184.64], P1 ;  /* 0x1ef80000b8f17fae */ /* 0x0003e80008921848 */
[----:B------:R1:W-:Y:S04]  /*2ca90*/  LDGSTS.E [R241+0x1f700], [R178.64], P4 ;  /* 0x1f700000b2f17fae */ /* 0x0003e8000a121848 */
[----:B------:R1:W-:Y:S04]  /*2caa0*/  LDGSTS.E [R241+0x1f780], [R176.64], P1 ;  /* 0x1f780000b0f17fae */ /* 0x0003e80008921848 */
[----:B------:R2:W-:Y:S04]  /*2cab0*/  LDGSTS.E [R241+0x1ff00], [R246.64], P4 ;  /* 0x1ff00000f6f17fae */ /* 0x0005e8000a121848 */
[----:B------:R4:W-:Y:S01]  /*2cac0*/  LDGSTS.E [R241+0x1ff80], [R244.64], P1 ;  /* 0x1ff80000f4f17fae */ /* 0x0009e20008921848 */
[----:B------:R-:W-:-:S03]  /*2cad0*/  SHF.L.U32 R252, R252, 0x6, RZ ;  /* 0x00000006fcfc7819 */ /* 0x000fc600000006ff */
[----:B------:R-:W0:Y:S01]  /*2cae0*/  LDGDEPBAR ;  /* 0x00000000000079af */ /* 0x000e220000000000 */
[----:B-1----:R-:W-:Y:S01]  /*2caf0*/  CS2R R232, SRZ ;  /* 0x0000000000e87805 */ /* 0x002fe2000001ff00 */
[----:B------:R-:W-:Y:S01]  /*2cb00*/  CS2R R234, SRZ ;  /* 0x0000000000ea7805 */ /* 0x000fe2000001ff00 */
[----:B---3--:R-:W-:Y:S01]  /*2cb10*/  CS2R R236, SRZ ;  /* 0x0000000000ec7805 */ /* 0x008fe2000001ff00 */
[----:B--2---:R-:W-:Y:S01]  /*2cb20*/  CS2R R238, SRZ ;  /* 0x0000000000ee7805 */ /* 0x004fe2000001ff00 */
[----:B----4-:R-:W-:Y:S01]  /*2cb30*/  CS2R R242, SRZ ;  /* 0x0000000000f27805 */ /* 0x010fe2000001ff00 */
[----:B------:R-:W-:Y:S01]  /*2cb40*/  CS2R R228, SRZ ;  /* 0x0000000000e47805 */ /* 0x000fe2000001ff00 */
        /* <DEDUP_REMOVED lines=16> */
[----:B------:R-:W-:Y:S05]  /*2cc50*/  @!P5 BRA `(.L_x_0) ;  /* 0x0003b9a00000d947 */ /* 0x000fea0003800000 */
[----:B------:R-:W2:Y:S04]  /*2cc60*/  LDL.LU.64 R176, [R1+0x6c0] ;  /* 0x0006c00001b07983 */ /* 0x000ea80000300a00 */
[----:B------:R-:W3:Y:S04]  /*2cc70*/  LDL.LU.64 R178, [R1+0x6c8] ;  /* 0x0006c80001b27983 */ /* 0x000ee80000300a00 */
[----:B------:R-:W4:Y:S04]  /*2cc80*/  LDL.LU.64 R200, [R1+0xf8] ;  /* 0x0000f80001c87983 */ /* 0x000f280000300a00 */
[----:B------:R-:W4:Y:S01]  /*2cc90*/  LDL.LU.64 R202, [R1+0xf0] ;  /* 0x0000f00001ca7983 */ /* 0x000f220000300a00 */
[----:B--2---:R-:W-:-:S03]  /*2cca0*/  IMAD.MOV.U32 R0, RZ, RZ, R177 ;  /* 0x000000ffff007224 */ /* 0x004fc600078e00b1 */
[----:B------:R-:W-:Y:S04]  /*2ccb0*/  STL [R1+0x1dd4], R176 ;  /* 0x001dd4b001007387 */ /* 0x000fe80000100800 */
[----:B---3--:R-:W-:Y:S04]  /*2ccc0*/  STL [R1+0x1ddc], R178 ;  /* 0x001ddcb201007387 */ /* 0x008fe80000100800 */
[----:B------:R1:W-:Y:S04]  /*2ccd0*/  STL [R1+0x1dd0], R0 ;  /* 0x001dd00001007387 */ /* 0x0003e80000100800 */
[----:B-----5:R-:W-:Y:S01]  /*2cce0*/  STL [R1+0x1de0], R182 ;  /* 0x001de0b601007387 */ /* 0x020fe20000100800 */
[----:B-1----:R-:W-:-:S05]  /*2ccf0*/  IMAD.MOV.U32 R0, RZ, RZ, R179 ;  /* 0x000000ffff007224 */ /* 0x002fca00078e00b3 */
[----:B------:R4:W-:Y:S04]  /*2cd00*/  STL [R1+0x1dd8], R0 ;  /* 0x001dd80001007387 */ /* 0x0009e80000100800 */
[----:B------:R-:W2:Y:S04]  /*2cd10*/  LDL.LU.64 R176, [R1+0xe8] ;  /* 0x0000e80001b07983 */ /* 0x000ea80000300a00 */
[----:B------:R-:W-:Y:S04]  /*2cd20*/  STL [R1+0x1dc8], R183 ;  /* 0x001dc8b701007387 */ /* 0x000fe80000100800 */
[----:B------:R-:W3:Y:S01]  /*2cd30*/  LDL.LU.64 R178, [R1+0xe0] ;  /* 0x0000e00001b27983 */ /* 0x000ee20000300a00 */
[----:B----4-:R-:W-:-:S03]  /*2cd40*/  IMAD.MOV.U32 R0, RZ, RZ, R201 ;  /* 0x000000ffff007224 */ /* 0x010fc600078e00c9 */
[----:B------:R-:W-:Y:S04]  /*2cd50*/  STL [R1+0x1dcc], R180 ;  /* 0x001dccb401007387 */ /* 0x000fe80000100800 */
        /* <DEDUP_REMOVED lines=11> */
[----:B------:R1:W-:Y:S04]  /*2ce10*/  STL [R1+0x1d98], R0 ;  /* 0x001d980001007387 */ /* 0x0003e80000100800 */
[----:B------:R-:W-:Y:S01]  /*2ce20*/  STL [R1+0x1d94], R174 ;  /* 0x001d94ae01007387 */ /* 0x000fe20000100800 */
[----:B-1----:R-:W-:-:S05]  /*2ce30*/  MOV R0, R203 ;  /* 0x000000cb00007202 */ /* 0x002fca0000000f00 */
[----:B------:R2:W-:Y:S04]  /*2ce40*/  STL [R1+0x1d90], R0 ;  /* 0x001d900001007387 */ /* 0x0005e80000100800 */
[----:B------:R-:W4:Y:S04]  /*2ce50*/  LDL.LU.64 R200, [R1+0xd8] ;  /* 0x0000d80001c87983 */ /* 0x000f280000300a00 */
[----:B------:R-:W-:Y:S04]  /*2ce60*/  STL [R1+0x1d88], R175 ;  /* 0x001d88af01007387 */ /* 0x000fe80000100800 */
[----:B------:R-:W4:Y:S04]  /*2ce70*/  LDL.LU.64 R202, [R1+0xd0] ;  /* 0x0000d00001ca7983 */ /* 0x000f280000300a00 */
        /* <DEDUP_REMOVED lines=9> */
[----:B------:R-:W-:Y:S01]  /*2cf10*/  STL [R1+0x1d60], R89 ;  /* 0x001d605901007387 */ /* 0x000fe20000100800 */
[----:B--2---:R-:W-:-:S03]  /*2cf20*/  IMAD.MOV.U32 R0, RZ, RZ, R177 ;  /* 0x000000ffff007224 */ /* 0x004fc600078e00b1 */
[----:B------:R1:W-:Y:S04]  /*2cf30*/  STL [R1+0x1d64], R176 ;  /* 0x001d64b001007387 */ /* 0x0003e80000100800 */
[----:B---3--:R-:W-:Y:S04]  /*2cf40*/  STL [R1+0x1d5c], R178 ;  /* 0x001d5cb201007387 */ /* 0x008fe80000100800 */
[----:B------:R2:W-:Y:S04]  /*2cf50*/  STL [R1+0x1d58], R0 ;  /* 0x001d580001007387 */ /* 0x0005e80000100800 */
[----:B-1----:R-:W3:Y:S01]  /*2cf60*/  LDL.LU.64 R176, [R1+0xc8] ;  /* 0x0000c80001b07983 */ /* 0x002ee20000300a00 */
[----:B--2---:R-:W-:-:S03]  /*2cf70*/  IMAD.MOV.U32 R0, RZ, RZ, R179 ;  /* 0x000000ffff007224 */ /* 0x004fc600078e00b3 */
[----:B------:R-:W2:Y:S04]  /*2cf80*/  LDL.LU.64 R178, [R1+0xc0] ;  /* 0x0000c00001b27983 */ /* 0x000ea80000300a00 */
[----:B------:R4:W-:Y:S04]  /*2cf90*/  STL [R1+0x1d50], R0 ;  /* 0x001d500001007387 */ /* 0x0009e80000100800 */
        /* <DEDUP_REMOVED lines=12> */
[----:B----4-:R-:W-:-:S03]  /*2d060*/  IMAD.MOV.U32 R0, RZ, RZ, R201 ;  /* 0x000000ffff007224 */ /* 0x010fc600078e00c9 */
[----:B------:R-:W-:Y:S04]  /*2d070*/  STL [R1+0x1d24], R200 ;  /* 0x001d24c801007387 */ /* 0x000fe80000100800 */
[----:B------:R-:W-:Y:S04]  /*2d080*/  STL [R1+0x1d1c], R202 ;  /* 0x001d1cca01007387 */ /* 0x000fe80000100800 */
[----:B------:R1:W-:Y:S04]  /*2d090*/  STL [R1+0x1d18], R0 ;  /* 0x001d180001007387 */ /* 0x0003e80000100800 */
[----:B------:R-:W-:Y:S01]  /*2d0a0*/  STL [R1+0x1d14], R166 ;  /* 0x001d14a601007387 */ /* 0x000fe20000100800 */
[----:B-1----:R-:W-:-:S05]  /*2d0b0*/  MOV R0, R203 ;  /* 0x000000cb00007202 */ /* 0x002fca0000000f00 */
        /* <DEDUP_REMOVED lines=12> */
[----:B---3--:R-:W-:-:S03]  /*2d180*/  IMAD.MOV.U32 R0, RZ, RZ, R177 ;  /* 0x000000ffff007224 */ /* 0x008fc600078e00b1 */
[----:B------:R-:W-:Y:S04]  /*2d190*/  STL [R1+0x1ce4], R176 ;  /* 0x001ce4b001007387 */ /* 0x000fe80000100800 */
[----:B--2---:R-:W-:Y:S04]  /*2d1a0*/  STL [R1+0x1cdc], R178 ;  /* 0x001cdcb201007387 */ /* 0x004fe80000100800 */
[----:B------:R1:W-:Y:S04]  /*2d1b0*/  STL [R1+0x1cd8], R0 ;  /* 0x001cd80001007387 */ /* 0x0003e80000100800 */
[----:B------:R-:W-:Y:S01]  /*2d1c0*/  STL [R1+0x1cd4], R162 ;  /* 0x001cd4a201007387 */ /* 0x000fe20000100800 */
[----:B-1----:R-:W-:-:S05]  /*2d1d0*/  IMAD.MOV.U32 R0, RZ, RZ, R179 ;  /* 0x000000ffff007224 */ /* 0x002fca00078e00b3 */
        /* <DEDUP_REMOVED lines=65> */
[----:B------:R-:W1:Y:S04]  /*2d5f0*/  LDL.LU.64 R200, [R1+0x3a8] ;  /* 0x0003a80001c87983 */ /* 0x000e680000300a00 */
[----:B------:R-:W-:Y:S04]  /*2d600*/  STL [R1+0x1bd4], R147 ;  /* 0x001bd49301007387 */ /* 0x000fe80000100800 */
[----:B------:R-:W2:Y:S04]  /*2d610*/  LDL.LU.64 R176, [R1+0x428] ;  /* 0x0004280001b07983 */ /* 0x000ea80000300a00 */
        /* <DEDUP_REMOVED lines=17> */
[----:B------:R-:W3:Y:S04]  /*2d730*/  LDL.LU.64 R202, [R1+0x468] ;  /* 0x0004680001ca7983 */ /* 0x000ee80000300a00 */
        /* <DEDUP_REMOVED lines=10> */
[----:B-1----:R-:W-:-:S03]  /*2d7e0*/  IMAD.MOV.U32 R0, RZ, RZ, R201 ;  /* 0x000000ffff007224 */ /* 0x002fc600078e00c9 */
[----:B------:R-:W-:Y:S04]  /*2d7f0*/  STL [R1+0x1b38], R200 ;  /* 0x001b38c801007387 */ /* 0x000fe80000100800 */
[----:B--2---:R-:W-:Y:S04]  /*2d800*/  STL [R1+0x1b40], R176 ;  /* 0x001b40b001007387 */ /* 0x004fe80000100800 */
        /* <DEDUP_REMOVED lines=8> */
[----:B------:R-:W2:Y:S04]  /*2d890*/  LDL.LU.64 R192, [R1+0x4a8] ;  /* 0x0004a80001c07983 */ /* 0x000ea80000300a00 */
[----:B------:R-:W-:Y:S04]  /*2d8a0*/  STL [R1+0x1b54], R119 ;  /* 0x001b547701007387 */ /* 0x000fe80000100800 */
[----:B------:R-:W2:Y:S04]  /*2d8b0*/  LDL.LU.64 R194, [R1+0x4b8] ;  /* 0x0004b80001c27983 */ /* 0x000ea80000300a00 */
[----:B------:R-:W-:Y:S04]  /*2d8c0*/  STL [R1+0x1b60], R120 ;  /* 0x001b607801007387 */ /* 0x000fe80000100800 */
[----:B------:R-:W2:Y:S04]  /*2d8d0*/  LDL.LU.64 R196, [R1+0x3a0] ;  /* 0x0003a00001c47983 */ /* 0x000ea80000300a00 */
[----:B------:R-:W-:Y:S04]  /*2d8e0*/  STL [R1+0x1b5c], R121 ;  /* 0x001b5c7901007387 */ /* 0x000fe80000100800 */
[----:B------:R-:W2:Y:S04]  /*2d8f0*/  LDL.LU.64 R176, [R1+0x420] ;  /* 0x0004200001b07983 */ /* 0x000ea80000300a00 */
[----:B------:R-:W-:Y:S04]  /*2d900*/  STL [R1+0x1b64], R24 ;  /* 0x001b641801007387 */ /* 0x000fe80000100800 */
[----:B------:R-:W-:Y:S01]  /*2d910*/  STL [R1+0x1b28], R25 ;  /* 0x001b281901007387 */ /* 0x000fe20000100800 */
[----:B---3--:R-:W-:-:S03]  /*2d920*/  IMAD.MOV.U32 R0, RZ, RZ, R203 ;  /* 0x000000ffff007224 */ /* 0x008fc600078e00cb */
[----:B------:R-:W-:Y:S04]  /*2d930*/  STL [R1+0x1b2c], R22 ;  /* 0x001b2c1601007387 */ /* 0x000fe80000100800 */
[----:B------:R-:W-:Y:S04]  /*2d940*/  STL [R1+0x1af0], R23 ;  /* 0x001af01701007387 */ /* 0x000fe80000100800 */
[----:B------:R-:W-:Y:S04]  /*2d950*/  STL [R1+0x1af8], R202 ;  /* 0x001af8ca01007387 */ /* 0x000fe80000100800 */
[----:B----4-:R-:W-:Y:S04]  /*2d960*/  STL [R1+0x1b00], R178 ;  /* 0x001b00b201007387 */ /* 0x010fe80000100800 */
        /* <DEDUP_REMOVED lines=12> */
[----:B------:R-:W4:Y:S04]  /*2da30*/  LDL.LU.64 R202, [R1+0x460] ;  /* 0x0004600001ca7983 */ /* 0x000f280000300a00 */
[----:B------:R-:W-:Y:S04]  /*2da40*/  STL [R1+0x1b1c], R125 ;  /* 0x001b1c7d01007387 */ /* 0x000fe80000100800 */
[----:B------:R-:W4:Y:S04]  /*2da50*/  LDL.LU.64 R178, [R1+0x490] ;  /* 0x0004900001b27983 */ /* 0x000f280000300a00 */
[----:B------:R-:W-:Y:S04]  /*2da60*/  STL [R1+0x1b24], R20 ;  /* 0x001b241401007387 */ /* 0x000fe80000100800 */
[----:B------:R-:W-:Y:S04]  /*2da70*/  STL [R1+0x1ae8], R21 ;  /* 0x001ae81501007387 */ /* 0x000fe80000100800 */
[----:B------:R-:W-:Y:S04]  /*2da80*/  STL [R1+0x1aec], R18 ;  /* 0x001aec1201007387 */ /* 0x000fe80000100800 */
[----:B------:R-:W-:Y:S01]  /*2da90*/  STL [R1+0x1ab0], R19 ;  /* 0x001ab01301007387 */ /* 0x000fe20000100800 */
[----:B--2---:R-:W-:-:S03]  /*2daa0*/  IMAD.MOV.U32 R0, RZ, RZ, R193 ;  /* 0x000000ffff007224 */ /* 0x004fc600078e00c1 */
[----:B------:R-:W-:Y:S04]  /*2dab0*/  STL [R1+0x1ab8], R192 ;  /* 0x001ab8c001007387 */ /* 0x000fe80000100800 */
[----:B------:R-:W-:Y:S04]  /*2dac0*/  STL [R1+0x1ac0], R194 ;  /* 0x001ac0c201007387 */ /* 0x000fe80000100800 */
[----:B------:R1:W-:Y:S04]  /*2dad0*/  STL [R1+0x1ab4], R0 ;  /* 0x001ab40001007387 */ /* 0x0003e80000100800 */
[----:B------:R-:W-:Y:S01]  /*2dae0*/  STL [R1+0x1ac8], R196 ;  /* 0x001ac8c401007387 */ /* 0x000fe20000100800 */
[----:B-1----:R-:W-:-:S05]  /*2daf0*/  MOV R0, R195 ;  /* 0x000000c300007202 */ /* 0x002fca0000000f00 */
[----:B------:R1:W-:Y:S04]  /*2db00*/  STL [R1+0x1abc], R0 ;  /* 0x001abc0001007387 */ /* 0x0003e80000100800 */
[----:B------:R-:W-:Y:S01]  /*2db10*/  STL [R1+0x1ad0], R176 ;  /* 0x001ad0b001007387 */ /* 0x000fe20000100800 */
[----:B-1----:R-:W-:-:S05]  /*2db20*/  IMAD.MOV.U32 R0, RZ, RZ, R197 ;  /* 0x000000ffff007224 */ /* 0x002fca00078e00c5 */
[----:B------:R1:W-:Y:S04]  /*2db30*/  STL [R1+0x1ac4], R0 ;  /* 0x001ac40001007387 */ /* 0x0003e80000100800 */
[----:B------:R-:W-:Y:S01]  /*2db40*/  STL [R1+0x1ad8], R126 ;  /* 0x001ad87e01007387 */ /* 0x000fe20000100800 */
[----:B-1----:R-:W-:-:S05]  /*2db50*/  IMAD.MOV.U32 R0, RZ, RZ, R177 ;  /* 0x000000ffff007224 */ /* 0x002fca00078e00b1 */
[----:B------:R3:W-:Y:S04]  /*2db60*/  STL [R1+0x1acc], R0 ;  /* 0x001acc0001007387 */ /* 0x0007e80000100800 */
[----:B------:R-:W2:Y:S04]  /*2db70*/  LDL.LU.64 R192, [R1+0x500] ;  /* 0x0005000001c07983 */ /* 0x000ea80000300a00 */
[----:B------:R-:W-:Y:S04]  /*2db80*/  STL [R1+0x1ad4], R127 ;  /* 0x001ad47f01007387 */ /* 0x000fe80000100800 */
[----:B------:R-:W2:Y:S04]  /*2db90*/  LDL.LU.64 R194, [R1+0x508] ;  /* 0x0005080001c27983 */ /* 0x000ea80000300a00 */
[----:B------:R-:W-:Y:S04]  /*2dba0*/  STL [R1+0x1ae0], R128 ;  /* 0x001ae08001007387 */ /* 0x000fe80000100800 */
[----:B------:R-:W2:Y:S04]  /*2dbb0*/  LDL.LU.64 R196, [R1+0x4a0] ;  /* 0x0004a00001c47983 */ /* 0x000ea80000300a00 */
[----:B------:R-:W-:Y:S04]  /*2dbc0*/  STL [R1+0x1adc], R129 ;  /* 0x001adc8101007387 */ /* 0x000fe80000100800 */
[----:B------:R-:W2:Y:S01]  /*2dbd0*/  LDL.LU.64 R176, [R1+0x4b0] ;  /* 0x0004b00001b07983 */ /* 0x000ea20000300a00 */
[----:B---3--:R-:W-:-:S03]  /*2dbe0*/  IMAD.MOV.U32 R0, RZ, RZ, R199 ;  /* 0x000000ffff007224 */ /* 0x008fc600078e00c7 */
[----:B------:R-:W-:Y:S04]  /*2dbf0*/  STL [R1+0x1ae4], R16 ;  /* 0x001ae41001007387 */ /* 0x000fe80000100800 */
[----:B------:R-:W-:Y:S04]  /*2dc00*/  STL [R1+0x1aa8], R17 ;  /* 0x001aa81101007387 */ /* 0x000fe80000100800 */
[----:B------:R-:W-:Y:S04]  /*2dc10*/  STL [R1+0x1aac], R14 ;  /* 0x001aac0e01007387 */ /* 0x000fe80000100800 */
[----:B------:R-:W-:Y:S04]  /*2dc20*/  STL [R1+0x1a70], R15 ;  /* 0x001a700f01007387 */ /* 0x000fe80000100800 */
[----:B------:R-:W-:Y:S04]  /*2dc30*/  STL [R1+0x1a78], R198 ;  /* 0x001a78c601007387 */ /* 0x000fe80000100800 */
[----:B----4-:R-:W-:Y:S04]  /*2dc40*/  STL [R1+0x1a80], R200 ;  /* 0x001a80c801007387 */ /* 0x010fe80000100800 */
[----:B------:R1:W-:Y:S04]  /*2dc50*/  STL [R1+0x1a74], R0 ;  /* 0x001a740001007387 */ /* 0x0003e80000100800 */
[----:B------:R-:W-:Y:S01]  /*2dc60*/  STL [R1+0x1a88], R202 ;  /* 0x001a88ca01007387 */ /* 0x000fe20000100800 */
[----:B-1----:R-:W-:-:S05]  /*2dc70*/  MOV R0, R201 ;  /* 0x000000c900007202 */ /* 0x002fca0000000f00 */
[----:B------:R1:W-:Y:S04]  /*2dc80*/  STL [R1+0x1a7c], R0 ;  /* 0x001a7c0001007387 */ /* 0x0003e80000100800 */
[----:B------:R-:W-:Y:S01]  /*2dc90*/  STL [R1+0x1a90], R178 ;  /* 0x001a90b201007387 */ /* 0x000fe20000100800 */
[----:B-1----:R-:W-:-:S05]  /*2dca0*/  IMAD.MOV.U32 R0, RZ, RZ, R203 ;  /* 0x000000ffff007224 */ /* 0x002fca00078e00cb */
[----:B------:R1:W-:Y:S04]  /*2dcb0*/  STL [R1+0x1a84], R0 ;  /* 0x001a840001007387 */ /* 0x0003e80000100800 */
[----:B------:R-:W3:Y:S04]  /*2dcc0*/  LDL.LU.64 R198, [R1+0x690] ;  /* 0x0006900001c67983 */ /* 0x000ee80000300a00 */
[----:B------:R-:W-:Y:S01]  /*2dcd0*/  STL [R1+0x1a98], R130 ;  /* 0x001a988201007387 */ /* 0x000fe20000100800 */
[----:B-1----:R-:W-:-:S05]  /*2dce0*/  IMAD.MOV.U32 R0, RZ, RZ, R179 ;  /* 0x000000ffff007224 */ /* 0x002fca00078e00b3 */
[----:B------:R2:W-:Y:S04]  /*2dcf0*/  STL [R1+0x1a8c], R0 ;  /* 0x001a8c0001007387 */ /* 0x0005e80000100800 */
[----:B------:R-:W4:Y:S04]  /*2dd00*/  LDL.LU.64 R200, [R1+0x698] ;  /* 0x0006980001c87983 */ /* 0x000f280000300a00 */
[----:B------:R-:W-:Y:S04]  /*2dd10*/  STL [R1+0x1a94], R131 ;  /* 0x001a948301007387 */ /* 0x000fe80000100800 */
[----:B------:R-:W-:Y:S04]  /*2dd20*/  STL [R1+0x1aa0], R104 ;  /* 0x001aa06801007387 */ /* 0x000fe80000100800 */
[----:B------:R-:W4:Y:S04]  /*2dd30*/  LDL.LU.64 R202, [R1+0x4c0] ;  /* 0x0004c00001ca7983 */ /* 0x000f280000300a00 */
[----:B------:R-:W-:Y:S04]  /*2dd40*/  STL [R1+0x1a9c], R105 ;  /* 0x001a9c6901007387 */ /* 0x000fe80000100800 */
[----:B------:R-:W-:Y:S04]  /*2dd50*/  STL [R1+0x1aa4], R12 ;  /* 0x001aa40c01007387 */ /* 0x000fe80000100800 */
[----:B------:R-:W4:Y:S04]  /*2dd60*/  LDL.LU.64 R178, [R1+0x4d0] ;  /* 0x0004d00001b27983 */ /* 0x000f280000300a00 */
        /* <DEDUP_REMOVED lines=21> */
[----:B------:R-:W2:Y:S04]  /*2dec0*/  LDL.LU.64 R176, [R1+0xc28] ;  /* 0x000c280001b07983 */ /* 0x000ea80000300a00 */
[----:B------:R-:W-:Y:S04]  /*2ded0*/  STL [R1+0x1a2c], R6 ;  /* 0x001a2c0601007387 */ /* 0x000fe80000100800 */
[----:B------:R-:W-:Y:S04]  /*2dee0*/  STL [R1+0x19f0], R7 ;  /* 0x0019f00701007387 */ /* 0x000fe80000100800 */
[----:B------:R-:W2:Y:S01]  /*2def0*/  LDL.LU.64 R192, [R1+0xc30] ;  /* 0x000c300001c07983 */ /* 0x000ea20000300a00 */
[----:B---3--:R-:W-:-:S03]  /*2df00*/  IMAD.MOV.U32 R0, RZ, RZ, R199 ;  /* 0x000000ffff007224 */ /* 0x008fc600078e00c7 */
[----:B------:R-:W-:Y:S04]  /*2df10*/  STL [R1+0x19f8], R198 ;  /* 0x0019f8c601007387 */ /* 0x000fe80000100800 */
[----:B------:R-:W3:Y:S04]  /*2df20*/  LDL.LU.64 R194, [R1+0xc38] ;  /* 0x000c380001c27983 */ /* 0x000ee80000300a00 */
[----:B------:R1:W-:Y:S04]  /*2df30*/  STL [R1+0x19f4], R0 ;  /* 0x0019f40001007387 */ /* 0x0003e80000100800 */
[----:B----4-:R-:W-:Y:S04]  /*2df40*/  STL [R1+0x1a00], R200 ;  /* 0x001a00c801007387 */ /* 0x010fe80000100800 */
[----:B------:R-:W4:Y:S01]  /*2df50*/  LDL.LU.64 R196, [R1+0xc40] ;  /* 0x000c400001c47983 */ /* 0x000f220000300a00 */
[----:B-1----:R-:W-:-:S05]  /*2df60*/  MOV R0, R201 ;  /* 0x000000c900007202 */ /* 0x002fca0000000f00 */
[----:B------:R1:W-:Y:S04]  /*2df70*/  STL [R1+0x19fc], R0 ;  /* 0x0019fc0001007387 */ /* 0x0003e80000100800 */
[----:B------:R-:W-:Y:S04]  /*2df80*/  STL [R1+0x1a08], R202 ;  /* 0x001a08ca01007387 */ /* 0x000fe80000100800 */
[----:B------:R-:W4:Y:S01]  /*2df90*/  LDL.LU.64 R186, [R1+0xc48] ;  /* 0x000c480001ba7983 */ /* 0x000f220000300a00 */
[----:B-1----:R-:W-:-:S05]  /*2dfa0*/  IMAD.MOV.U32 R0, RZ, RZ, R203 ;  /* 0x000000ffff007224 */ /* 0x002fca00078e00cb */
[----:B------:R1:W-:Y:S04]  /*2dfb0*/  STL [R1+0x1a04], R0 ;  /* 0x001a040001007387 */ /* 0x0003e80000100800 */
[----:B------:R1:W-:Y:S04]  /*2dfc0*/  STL [R1+0x1a10], R178 ;  /* 0x001a10b201007387 */ /* 0x0003e80000100800 */
[----:B------:R-:W4:Y:S01]  /*2dfd0*/  LDL.LU.64 R188, [R1+0xc50] ;  /* 0x000c500001bc7983 */ /* 0x000f220000300a00 */
[----:B-1----:R-:W-:-:S05]  /*2dfe0*/  IMAD.MOV.U32 R0, RZ, RZ, R179 ;  /* 0x000000ffff007224 */ /* 0x002fca00078e00b3 */
[----:B------:R1:W-:Y:S04]  /*2dff0*/  STL [R1+0x1a0c], R0 ;  /* 0x001a0c0001007387 */ /* 0x0003e80000100800 */
        /* <DEDUP_REMOVED lines=15> */
[----:B--2---:R2:W-:Y:S01]  /*2e0f0*/  STL [R1+0xec4], R176 ;  /* 0x000ec4b001007387 */ /* 0x0045e20000100800 */
[----:B-1----:R-:W-:-:S03]  /*2e100*/  IMAD.MOV.U32 R0, RZ, RZ, R177 ;  /* 0x000000ffff007224 */ /* 0x002fc600078e00b1 */
[----:B--2---:R-:W2:Y:S04]  /*2e110*/  LDL.LU.64 R176, [R1+0xc78] ;  /* 0x000c780001b07983 */ /* 0x004ea80000300a00 */
[----:B------:R1:W-:Y:S04]  /*2e120*/  STL [R1+0xec0], R0 ;  /* 0x000ec00001007387 */ /* 0x0003e80000100800 */
[----:B------:R3:W-:Y:S01]  /*2e130*/  STL [R1+0xecc], R192 ;  /* 0x000eccc001007387 */ /* 0x0007e20000100800 */
[----:B-1----:R-:W-:-:S03]  /*2e140*/  MOV R0, R193 ;  /* 0x000000c100007202 */ /* 0x002fc60000000f00 */
[----:B---3--:R-:W3:Y:S04]  /*2e150*/  LDL.LU.64 R192, [R1+0xc88] ;  /* 0x000c880001c07983 */ /* 0x008ee80000300a00 */
[----:B------:R1:W-:Y:S04]  /*2e160*/  STL [R1+0xec8], R0 ;  /* 0x000ec80001007387 */ /* 0x0003e80000100800 */
[----:B------:R1:W-:Y:S02]  /*2e170*/  STL [R1+0xed4], R194 ;  /* 0x000ed4c201007387 */ /* 0x0003e40000100800 */
[----:B-1----:R-:W-:-:S02]  /*2e180*/  IMAD.MOV.U32 R0, RZ, RZ, R195 ;  /* 0x000000ffff007224 */ /* 0x002fc400078e00c3 */
[----:B------:R-:W3:Y:S04]  /*2e190*/  LDL.LU.64 R194, [R1+0xc90] ;  /* 0x000c900001c27983 */ /* 0x000ee80000300a00 */
[----:B------:R1:W-:Y:S04]  /*2e1a0*/  STL [R1+0xed0], R0 ;  /* 0x000ed00001007387 */ /* 0x0003e80000100800 */
[----:B----4-:R4:W-:Y:S01]  /*2e1b0*/  STL [R1+0xedc], R196 ;  /* 0x000edcc401007387 */ /* 0x0109e20000100800 */
[----:B-1----:R-:W-:-:S03]  /*2e1c0*/  IMAD.MOV.U32 R0, RZ, RZ, R197 ;  /* 0x000000ffff007224 */ /* 0x002fc600078e00c5 */
[----:B----4-:R-:W4:Y:S04]  /*2e1d0*/  LDL.LU.64 R196, [R1+0xc98] ;  /* 0x000c980001c47983 */ /* 0x010f280000300a00 */
[----:B------:R1:W-:Y:S04]  /*2e1e0*/  STL [R1+0xed8], R0 ;  /* 0x000ed80001007387 */ /* 0x0003e80000100800 */
[----:B------:R1:W-:Y:S02]  /*2e1f0*/  STL [R1+0xee4], R186 ;  /* 0x000ee4ba01007387 */ /* 0x0003e40000100800 */
[----:B-1----:R-:W-:-:S02]  /*2e200*/  IMAD.MOV.U32 R0, RZ, RZ, R187 ;  /* 0x000000ffff007224 */ /* 0x002fc400078e00bb */
[----:B------:R-:W4:Y:S04]  /*2e210*/  LDL.LU.64 R186, [R1+0xc20] ;  /* 0x000c200001ba7983 */ /* 0x000f280000300a00 */
[----:B------:R1:W-:Y:S04]  /*2e220*/  STL [R1+0xee0], R0 ;  /* 0x000ee00001007387 */ /* 0x0003e80000100800 */
[----:B------:R1:W-:Y:S02]  /*2e230*/  STL [R1+0xeec], R188 ;  /* 0x000eecbc01007387 */ /* 0x0003e40000100800 */
[----:B-1----:R-:W-:-:S02]  /*2e240*/  MOV R0, R189 ;  /* 0x000000bd00007202 */ /* 0x002fc40000000f00 */
[----:B------:R-:W4:Y:S04]  /*2e250*/  LDL.LU.64 R188, [R1+0xca0] ;  /* 0x000ca00001bc7983 */ /* 0x000f280000300a00 */
[----:B------:R1:W-:Y:S04]  /*2e260*/  STL [R1+0xee8], R0 ;  /* 0x000ee80001007387 */ /* 0x0003e80000100800 */
[----:B------:R1:W-:Y:S02]  /*2e270*/  STL [R1+0xef4], R198 ;  /* 0x000ef4c601007387 */ /* 0x0003e40000100800 */
[----:B-1----:R-:W-:-:S02]  /*2e280*/  IMAD.MOV.U32 R0, RZ, RZ, R199 ;  /* 0x000000ffff007224 */ /* 0x002fc400078e00c7 */
        /* <DEDUP_REMOVED lines=18> */
[----:B--2---:R2:W-:Y:S01]  /*2e3b0*/  STL [R1+0xf1c], R176 ;  /* 0x000f1cb001007387 */ /* 0x0045e20000100800 */
[----:B-1----:R-:W-:-:S03]  /*2e3c0*/  IMAD.MOV.U32 R0, RZ, RZ, R177 ;  /* 0x000000ffff007224 */ /* 0x002fc600078e00b1 */
[----:B--2---:R-:W2:Y:S04]  /*2e3d0*/  LDL.LU.64 R176, [R1+0xcb8] ;  /* 0x000cb80001b07983 */ /* 0x004ea80000300a00 */
[----:B------:R1:W-:Y:S04]  /*2e3e0*/  STL [R1+0xf18], R0 ;  /* 0x000f180001007387 */ /* 0x0003e80000100800 */
[----:B---3--:R3:W-:Y:S01]  /*2e3f0*/  STL [R1+0xf24], R192 ;  /* 0x000f24c001007387 */ /* 0x0087e20000100800 */
[----:B-1----:R-:W-:-:S03]  /*2e400*/  IMAD.MOV.U32 R0, RZ, RZ, R193 ;  /* 0x000000ffff007224 */ /* 0x002fc600078e00c1 */
[----:B---3--:R-:W3:Y:S04]  /*2e410*/  LDL.LU.64 R192, [R1+0xc00] ;  /* 0x000c000001c07983 */ /* 0x008ee80000300a00 */
[----:B------:R1:W-:Y:S04]  /*2e420*/  STL [R1+0xf20], R0 ;  /* 0x000f200001007387 */ /* 0x0003e80000100800 */
[----:B------:R1:W-:Y:S02]  /*2e430*/  STL [R1+0xf2c], R194 ;  /* 0x000f2cc201007387 */ /* 0x0003e40000100800 */
[----:B-1----:R-:W-:-:S02]  /*2e440*/  MOV R0, R195 ;  /* 0x000000c300007202 */ /* 0x002fc40000000f00 */
        /* <DEDUP_REMOVED lines=43> */
[----:B-1----:R-:W-:-:S02]  /*2e700*/  IMAD.MOV.U32 R0, RZ, RZ, R195 ;  /* 0x000000ffff007224 */ /* 0x002fc400078e00c3 */
[----:B------:R-:W3:Y:S04]  /*2e710*/  LDL.LU.64 R194, [R1+0xbd0] ;  /* 0x000bd00001c27983 */ /* 0x000ee80000300a00 */
[----:B------:R1:W-:Y:S04]  /*2e720*/  STL [R1+0xf80], R0 ;  /* 0x000f800001007387 */ /* 0x0003e80000100800 */
[----:B----4-:R4:W-:Y:S01]  /*2e730*/  STL [R1+0xf8c], R196 ;  /* 0x000f8cc401007387 */ /* 0x0109e20000100800 */
[----:B-1----:R-:W-:-:S03]  /*2e740*/  MOV R0, R197 ;  /* 0x000000c500007202 */ /* 0x002fc60000000f00 */
        /* <DEDUP_REMOVED lines=30> */
[----:B--2---:R2:W-:Y:S01]  /*2e930*/  STL [R1+0xfcc], R176 ;  /* 0x000fccb001007387 */ /* 0x0045e20000100800 */
[----:B-1----:R-:W-:-:S03]  /*2e940*/  MOV R0, R177 ;  /* 0x000000b100007202 */ /* 0x002fc60000000f00 */
        /* <DEDUP_REMOVED lines=1030> */
[----:B------:R-:W-:Y:S04]  /*329b0*/  STL [R1+0x17dc], R188 ;  /* 0x0017dcbc01007387 */ /* 0x000fe80000100800 */
[----:B------:R-:W4:Y:S01]  /*329c0*/  LDL.LU.64 R184, [R1+0x1838] ;  /* 0x0018380001b87983 */ /* 0x000f220000300a00 */
[----:B-1----:R-:W-:-:S05]  /*329d0*/  IMAD.MOV.U32 R0, RZ, RZ, R189 ;  /* 0x000000ffff007224 */ /* 0x002fca00078e00bd */
[----:B------:R1:W-:Y:S04]  /*329e0*/  STL [R1+0x17d8], R0 ;  /* 0x0017d80001007387 */ /* 0x0003e80000100800 */
[----:B------:R1:W-:Y:S02]  /*329f0*/  STL [R1+0x17e4], R198 ;  /* 0x0017e4c601007387 */ /* 0x0003e40000100800 */
[----:B-1----:R-:W-:Y:S02]  /*32a00*/  IMAD.MOV.U32 R0, RZ, RZ, R199 ;  /* 0x000000ffff007224 */ /* 0x002fe400078e00c7 */
        /* <DEDUP_REMOVED lines=17> */
[----:B------:R2:W-:Y:S02]  /*32b20*/  STL [R1+0x1800], R0 ;  /* 0x0018000001007387 */ /* 0x0005e40000100800 */
[----:B--2---:R-:W-:Y:S02]  /*32b30*/  MOV R0, R177 ;  /* 0x000000b100007202 */ /* 0x004fe40000000f00 */
[----:B------:R-:W-:Y:S04]  /*32b40*/  STL [R1+0x180c], R176 ;  /* 0x00180cb001007387 */ /* 0x000fe80000100800 */
[----:B------:R-:W2:Y:S04]  /*32b50*/  LDL.LU.64 R190, [R1+0x1868] ;  /* 0x0018680001be7983 */ /* 0x000ea80000300a00 */
[----:B------:R1:W-:Y:S04]  /*32b60*/  STL [R1+0x1808], R0 ;  /* 0x0018080001007387 */ /* 0x0003e80000100800 */
[----:B---3--:R3:W-:Y:S01]  /*32b70*/  STL [R1+0x1814], R192 ;  /* 0x001814c001007387 */ /* 0x0087e20000100800 */
[----:B-1----:R-:W-:-:S03]  /*32b80*/  IMAD.MOV.U32 R0, RZ, RZ, R193 ;  /* 0x000000ffff007224 */ /* 0x002fc600078e00c1 */
[----:B------:R-:W2:Y:S04]  /*32b90*/  LDL.LU.64 R176, [R1+0x1870] ;  /* 0x0018700001b07983 */ /* 0x000ea80000300a00 */
[----:B------:R-:W-:Y:S04]  /*32ba0*/  STL [R1+0x181c], R194 ;  /* 0x00181cc201007387 */ /* 0x000fe80000100800 */
[----:B------:R1:W-:Y:S04]  /*32bb0*/  STL [R1+0x1810], R0 ;  /* 0x0018100001007387 */ /* 0x0003e80000100800 */
[----:B---3--:R-:W3:Y:S01]  /*32bc0*/  LDL.LU.64 R192, [R1+0x1878] ;  /* 0x0018780001c07983 */ /* 0x008ee20000300a00 */
[----:B-1----:R-:W-:-:S03]  /*32bd0*/  IMAD.MOV.U32 R0, RZ, RZ, R195 ;  /* 0x000000ffff007224 */ /* 0x002fc600078e00c3 */
[----:B----4-:R-:W-:Y:S04]  /*32be0*/  STL [R1+0x1824], R196 ;  /* 0x001824c401007387 */ /* 0x010fe80000100800 */
[----:B------:R1:W-:Y:S04]  /*32bf0*/  STL [R1+0x1818], R0 ;  /* 0x0018180001007387 */ /* 0x0003e80000100800 */
[----:B------:R-:W4:Y:S01]  /*32c00*/  LDL.LU.64 R194, [R1+0x1880] ;  /* 0x0018800001c27983 */ /* 0x000f220000300a00 */
[----:B-1----:R-:W-:-:S03]  /*32c10*/  IMAD.MOV.U32 R0, RZ, RZ, R197 ;  /* 0x000000ffff007224 */ /* 0x002fc600078e00c5 */
[----:B------:R-:W-:Y:S04]  /*32c20*/  STL [R1+0x182c], R186 ;  /* 0x00182cba01007387 */ /* 0x000fe80000100800 */
[----:B------:R1:W-:Y:S04]  /*32c30*/  STL [R1+0x1820], R0 ;  /* 0x0018200001007387 */ /* 0x0003e80000100800 */
[----:B------:R-:W4:Y:S01]  /*32c40*/  LDL.LU.64 R196, [R1+0x318] ;  /* 0x0003180001c47983 */ /* 0x000f220000300a00 */
[----:B-1----:R-:W-:-:S03]  /*32c50*/  MOV R0, R187 ;  /* 0x000000bb00007202 */ /* 0x002fc60000000f00 */
[----:B------:R-:W-:Y:S04]  /*32c60*/  STL [R1+0x1834], R184 ;  /* 0x001834b801007387 */ /* 0x000fe80000100800 */
[----:B------:R1:W-:Y:S04]  /*32c70*/  STL [R1+0x1828], R0 ;  /* 0x0018280001007387 */ /* 0x0003e80000100800 */
[----:B------:R-:W4:Y:S01]  /*32c80*/  LDL.LU.64 R186, [R1+0x1890] ;  /* 0x0018900001ba7983 */ /* 0x000f220000300a00 */
[----:B-1----:R-:W-:-:S03]  /*32c90*/  IMAD.MOV.U32 R0, RZ, RZ, R185 ;  /* 0x000000ffff007224 */ /* 0x002fc600078e00b9 */
[----:B------:R-:W-:Y:S04]  /*32ca0*/  STL [R1+0x183c], R198 ;  /* 0x00183cc601007387 */ /* 0x000fe80000100800 */
[----:B------:R1:W-:Y:S02]  /*32cb0*/  STL [R1+0x1830], R0 ;  /* 0x0018300001007387 */ /* 0x0003e40000100800 */
[----:B-1----:R-:W-:Y:S02]  /*32cc0*/  IMAD.MOV.U32 R0, RZ, RZ, R199 ;  /* 0x000000ffff007224 */ /* 0x002fe400078e00c7 */
        /* <DEDUP_REMOVED lines=17> */
[----:B------:R2:W-:Y:S02]  /*32de0*/  STL [R1+0x1858], R0 ;  /* 0x0018580001007387 */ /* 0x0005e40000100800 */
[----:B--2---:R-:W-:Y:S02]  /*32df0*/  IMAD.MOV.U32 R0, RZ, RZ, R191 ;  /* 0x000000ffff007224 */ /* 0x004fe400078e00bf */
[----:B------:R1:W-:Y:S04]  /*32e00*/  STL [R1+0x1864], R190 ;  /* 0x001864be01007387 */ /* 0x0003e80000100800 */
[----:B------:R-:W-:Y:S04]  /*32e10*/  STL [R1+0x186c], R176 ;  /* 0x00186cb001007387 */ /* 0x000fe80000100800 */
[----:B------:R2:W-:Y:S04]  /*32e20*/  STL [R1+0x1860], R0 ;  /* 0x0018600001007387 */ /* 0x0005e80000100800 */
[----:B-1----:R-:W4:Y:S01]  /*32e30*/  LDL.LU.64 R190, [R1+0x18c0] ;  /* 0x0018c00001be7983 */ /* 0x002f220000300a00 */
[----:B--2---:R-:W-:-:S03]  /*32e40*/  MOV R0, R177 ;  /* 0x000000b100007202 */ /* 0x004fc60000000f00 */
[----:B---3--:R-:W-:Y:S04]  /*32e50*/  STL [R1+0x1874], R192 ;  /* 0x001874c001007387 */ /* 0x008fe80000100800 */
[----:B------:R1:W-:Y:S04]  /*32e60*/  STL [R1+0x1868], R0 ;  /* 0x0018680001007387 */ /* 0x0003e80000100800 */
[----:B------:R-:W2:Y:S01]  /*32e70*/  LDL.LU.64 R176, [R1+0x18c8] ;  /* 0x0018c80001b07983 */ /* 0x000ea20000300a00 */
[----:B-1----:R-:W-:-:S03]  /*32e80*/  IMAD.MOV.U32 R0, RZ, RZ, R193 ;  /* 0x000000ffff007224 */ /* 0x002fc600078e00c1 */
[----:B----4-:R-:W-:Y:S04]  /*32e90*/  STL [R1+0x187c], R194 ;  /* 0x00187cc201007387 */ /* 0x010fe80000100800 */
[----:B------:R1:W-:Y:S04]  /*32ea0*/  STL [R1+0x1870], R0 ;  /* 0x0018700001007387 */ /* 0x0003e80000100800 */
[----:B------:R-:W3:Y:S01]  /*32eb0*/  LDL.LU.64 R192, [R1+0x18d0] ;  /* 0x0018d00001c07983 */ /* 0x000ee20000300a00 */
[----:B-1----:R-:W-:-:S03]  /*32ec0*/  IMAD.MOV.U32 R0, RZ, RZ, R195 ;  /* 0x000000ffff007224 */ /* 0x002fc600078e00c3 */
[----:B------:R-:W-:Y:S04]  /*32ed0*/  STL [R1+0x1884], R196 ;  /* 0x001884c401007387 */ /* 0x000fe80000100800 */
[----:B------:R1:W-:Y:S04]  /*32ee0*/  STL [R1+0x1878], R0 ;  /* 0x0018780001007387 */ /* 0x0003e80000100800 */
[----:B------:R-:W4:Y:S01]  /*32ef0*/  LDL.LU.64 R194, [R1+0x18d8] ;  /* 0x0018d80001c27983 */ /* 0x000f220000300a00 */
[----:B-1----:R-:W-:-:S03]  /*32f00*/  IMAD.MOV.U32 R0, RZ, RZ, R197 ;  /* 0x000000ffff007224 */ /* 0x002fc600078e00c5 */
[----:B------:R-:W-:Y:S04]  /*32f10*/  STL [R1+0x188c], R186 ;  /* 0x00188cba01007387 */ /* 0x000fe80000100800 */
[----:B------:R1:W-:Y:S04]  /*32f20*/  STL [R1+0x1880], R0 ;  /* 0x0018800001007387 */ /* 0x0003e80000100800 */
[----:B------:R-:W4:Y:S04]  /*32f30*/  LDL.LU.64 R196, [R1+0x18e0] ;  /* 0x0018e00001c47983 */ /* 0x000f280000300a00 */
[----:B------:R-:W4:Y:S01]  /*32f40*/  LDL.LU.64 R184, [R1+0x18e8] ;  /* 0x0018e80001b87983 */ /* 0x000f220000300a00 */
[----:B-1----:R-:W-:-:S05]  /*32f50*/  MOV R0, R187 ;  /* 0x000000bb00007202 */ /* 0x002fca0000000f00 */
[----:B------:R1:W-:Y:S04]  /*32f60*/  STL [R1+0x1888], R0 ;  /* 0x0018880001007387 */ /* 0x0003e80000100800 */
        /* <DEDUP_REMOVED lines=33> */
[----:B----4-:R4:W-:Y:S01]  /*33180*/  STL [R1+0x18d4], R194 ;  /* 0x0018d4c201007387 */ /* 0x0109e20000100800 */
[----:B-1----:R-:W-:-:S03]  /*33190*/  IMAD.MOV.U32 R0, RZ, RZ, R195 ;  /* 0x000000ffff007224 */ /* 0x002fc600078e00c3 */
[----:B----4-:R-:W4:Y:S04]  /*331a0*/  LDL.LU.64 R194, [R1+0x1938] ;  /* 0x0019380001c27983 */ /* 0x010f280000300a00 */
[----:B------:R1:W-:Y:S04]  /*331b0*/  STL [R1+0x18d0], R0 ;  /* 0x0018d00001007387 */ /* 0x0003e80000100800 */
[----:B------:R1:W-:Y:S02]  /*331c0*/  STL [R1+0x18dc], R196 ;  /* 0x0018dcc401007387 */ /* 0x0003e40000100800 */
[----:B-1----:R-:W-:-:S02]  /*331d0*/  IMAD.MOV.U32 R0, RZ, RZ, R197 ;  /* 0x000000ffff007224 */ /* 0x002fc400078e00c5 */
[----:B------:R-:W-:Y:S04]  /*331e0*/  STL [R1+0x18e4], R184 ;  /* 0x0018e4b801007387 */ /* 0x000fe80000100800 */
[----:B------:R1:W-:Y:S04]  /*331f0*/  STL [R1+0x18d8], R0 ;  /* 0x0018d80001007387 */ /* 0x0003e80000100800 */
[----:B------:R-:W4:Y:S01]  /*33200*/  LDL.LU.64 R196, [R1+0x1940] ;  /* 0x0019400001c47983 */ /* 0x000f220000300a00 */
[----:B-1----:R-:W-:-:S03]  /*33210*/  IMAD.MOV.U32 R0, RZ, RZ, R185 ;  /* 0x000000ffff007224 */ /* 0x002fc600078e00b9 */
[----:B------:R-:W-:Y:S04]  /*33220*/  STL [R1+0x18ec], R198 ;  /* 0x0018ecc601007387 */ /* 0x000fe80000100800 */
[----:B------:R1:W-:Y:S02]  /*33230*/  STL [R1+0x18e0], R0 ;  /* 0x0018e00001007387 */ /* 0x0003e40000100800 */
[----:B-1----:R-:W-:Y:S02]  /*33240*/  MOV R0, R199 ;  /* 0x000000c700007202 */ /* 0x002fe40000000f00 */
[----:B------:R-:W4:Y:S04]  /*33250*/  LDL.LU.64 R198, [R1+0x1948] ;  /* 0x0019480001c67983 */ /* 0x000f280000300a00 */
        /* <DEDUP_REMOVED lines=13> */
[----:B-1----:R-:W-:-:S02]  /*33330*/  MOV R0, R179 ;  /* 0x000000b300007202 */ /* 0x002fc40000000f00 */
[----:B------:R-:W-:Y:S04]  /*33340*/  STL [R1+0x1914], R188 ;  /* 0x001914bc01007387 */ /* 0x000fe80000100800 */
[----:B------:R1:W-:Y:S04]  /*33350*/  STL [R1+0x1908], R0 ;  /* 0x0019080001007387 */ /* 0x0003e80000100800 */
[----:B------:R-:W4:Y:S01]  /*33360*/  LDL.LU.64 R178, [R1+0x1960] ;  /* 0x0019600001b27983 */ /* 0x000f220000300a00 */
[----:B-1----:R-:W-:-:S03]  /*33370*/  IMAD.MOV.U32 R0, RZ, RZ, R189 ;  /* 0x000000ffff007224 */ /* 0x002fc600078e00bd */
[----:B------:R-:W-:Y:S04]  /*33380*/  STL [R1+0x191c], R190 ;  /* 0x00191cbe01007387 */ /* 0x000fe80000100800 */
[----:B------:R1:W-:Y:S04]  /*33390*/  STL [R1+0x1910], R0 ;  /* 0x0019100001007387 */ /* 0x0003e80000100800 */
[----:B------:R-:W4:Y:S01]  /*333a0*/  LDL.LU.64 R228, [R1+0x1968] ;  /* 0x0019680001e47983 */ /* 0x000f220000300a00 */
[----:B-1----:R-:W-:-:S05]  /*333b0*/  IMAD.MOV.U32 R0, RZ, RZ, R191 ;  /* 0x000000ffff007224 */ /* 0x002fca00078e00bf */
[----:B------:R1:W-:Y:S04]  /*333c0*/  STL [R1+0x1918], R0 ;  /* 0x0019180001007387 */ /* 0x0003e80000100800 */
[----:B--2---:R2:W-:Y:S01]  /*333d0*/  STL [R1+0x1924], R176 ;  /* 0x001924b001007387 */ /* 0x0045e20000100800 */
[----:B-1----:R-:W-:-:S03]  /*333e0*/  IMAD.MOV.U32 R0, RZ, RZ, R177 ;  /* 0x000000ffff007224 */ /* 0x002fc600078e00b1 */
[----:B--2---:R-:W2:Y:S04]  /*333f0*/  LDL.LU.64 R176, [R1+0x1970] ;  /* 0x0019700001b07983 */ /* 0x004ea80000300a00 */
[----:B------:R1:W-:Y:S04]  /*33400*/  STL [R1+0x1920], R0 ;  /* 0x0019200001007387 */ /* 0x0003e80000100800 */
[----:B---3--:R-:W-:Y:S04]  /*33410*/  STL [R1+0x192c], R192 ;  /* 0x00192cc001007387 */ /* 0x008fe80000100800 */
[----:B------:R-:W3:Y:S01]  /*33420*/  LDL.LU.64 R230, [R1+0x1978] ;  /* 0x0019780001e67983 */ /* 0x000ee20000300a00 */
[----:B-1----:R-:W-:-:S03]  /*33430*/  MOV R0, R193 ;  /* 0x000000c100007202 */ /* 0x002fc60000000f00 */
[----:B----4-:R-:W-:Y:S04]  /*33440*/  STL [R1+0x1934], R194 ;  /* 0x001934c201007387 */ /* 0x010fe80000100800 */
[----:B------:R1:W-:Y:S04]  /*33450*/  STL [R1+0x1928], R0 ;  /* 0x0019280001007387 */ /* 0x0003e80000100800 */
[----:B------:R-:W4:Y:S04]  /*33460*/  LDL.LU.64 R224, [R1+0x1980] ;  /* 0x0019800001e07983 */ /* 0x000f280000300a00 */
[----:B------:R-:W4:Y:S01]  /*33470*/  LDL.LU.64 R226, [R1+0x1988] ;  /* 0x0019880001e27983 */ /* 0x000f220000300a00 */
[----:B-1----:R-:W-:-:S05]  /*33480*/  IMAD.MOV.U32 R0, RZ, RZ, R195 ;  /* 0x000000ffff007224 */ /* 0x002fca00078e00c3 */
[----:B------:R1:W-:Y:S04]  /*33490*/  STL [R1+0x1930], R0 ;  /* 0x0019300001007387 */ /* 0x0003e80000100800 */
[----:B------:R-:W-:Y:S04]  /*334a0*/  STL [R1+0x193c], R196 ;  /* 0x00193cc401007387 */ /* 0x000fe80000100800 */
[----:B------:R-:W4:Y:S01]  /*334b0*/  LDL.LU.64 R184, [R1+0x1990] ;  /* 0x0019900001b87983 */ /* 0x000f220000300a00 */
[----:B-1----:R-:W-:-:S03]  /*334c0*/  IMAD.MOV.U32 R0, RZ, RZ, R197 ;  /* 0x000000ffff007224 */ /* 0x002fc600078e00c5 */
[----:B------:R-:W4:Y:S04]  /*334d0*/  LDL.LU.64 R186, [R1+0x1998] ;  /* 0x0019980001ba7983 */ /* 0x000f280000300a00 */
        /* <DEDUP_REMOVED lines=8> */
[----:B-1----:R-:W-:-:S03]  /*33560*/  MOV R0, R201 ;  /* 0x000000c900007202 */ /* 0x002fc60000000f00 */
[----:B------:R-:W4:Y:S04]  /*33570*/  LDL.LU.64 R194, [R1+0x19b8] ;  /* 0x0019b80001c27983 */ /* 0x000f280000300a00 */
[----:B------:R1:W-:Y:S04]  /*33580*/  STL [R1+0x1948], R0 ;  /* 0x0019480001007387 */ /* 0x0003e80000100800 */
[----:B------:R-:W-:Y:S04]  /*33590*/  STL [R1+0x1954], R202 ;  /* 0x001954ca01007387 */ /* 0x000fe80000100800 */
[----:B------:R-:W4:Y:S01]  /*335a0*/  LDL.LU.64 R196, [R1+0x19c0] ;  /* 0x0019c00001c47983 */ /* 0x000f220000300a00 */
[----:B-1----:R-:W-:-:S03]  /*335b0*/  IMAD.MOV.U32 R0, RZ, RZ, R203 ;  /* 0x000000ffff007224 */ /* 0x002fc600078e00cb */
[----:B------:R-:W4:Y:S04]  /*335c0*/  LDL.LU.64 R198, [R1+0x19c8] ;  /* 0x0019c80001c67983 */ /* 0x000f280000300a00 */
[----:B------:R1:W-:Y:S02]  /*335d0*/  STL [R1+0x1950], R0 ;  /* 0x0019500001007387 */ /* 0x0003e40000100800 */
[----:B-1----:R-:W-:Y:S02]  /*335e0*/  IMAD.MOV.U32 R0, RZ, RZ, R179 ;  /* 0x000000ffff007224 */ /* 0x002fe400078e00b3 */
[----:B------:R1:W-:Y:S04]  /*335f0*/  STL [R1+0x195c], R178 ;  /* 0x00195cb201007387 */ /* 0x0003e80000100800 */
[----:B------:R-:W4:Y:S04]  /*33600*/  LDL.LU.64 R200, [R1+0x19d0] ;  /* 0x0019d00001c87983 */ /* 0x000f280000300a00 */
[----:B-1----:R-:W4:Y:S04]  /*33610*/  LDL.LU.64 R178, [R1+0x19d8] ;  /* 0x0019d80001b27983 */ /* 0x002f280000300a00 */
[----:B------:R1:W-:Y:S02]  /*33620*/  STL [R1+0x1958], R0 ;  /* 0x0019580001007387 */ /* 0x0003e40000100800 */
[----:B-1----:R-:W-:-:S02]  /*33630*/  IMAD.MOV.U32 R0, RZ, RZ, R229 ;  /* 0x000000ffff007224 */ /* 0x002fc400078e00e5 */
[----:B------:R-:W-:Y:S04]  /*33640*/  STL [R1+0x1964], R228 ;  /* 0x001964e401007387 */ /* 0x000fe80000100800 */
[----:B------:R-:W4:Y:S04]  /*33650*/  LDL.LU.64 R202, [R1+0x19e0] ;  /* 0x0019e00001ca7983 */ /* 0x000f280000300a00 */
[----:B--2---:R-:W-:Y:S04]  /*33660*/  STL [R1+0x196c], R176 ;  /* 0x00196cb001007387 */ /* 0x004fe80000100800 */
[----:B------:R1:W-:Y:S02]  /*33670*/  STL [R1+0x1960], R0 ;  /* 0x0019600001007387 */ /* 0x0003e40000100800 */
[----:B-1----:R-:W-:-:S02]  /*33680*/  MOV R0, R177 ;  /* 0x000000b100007202 */ /* 0x002fc40000000f00 */
[----:B---3--:R-:W-:Y:S04]  /*33690*/  STL [R1+0x1974], R230 ;  /* 0x001974e601007387 */ /* 0x008fe80000100800 */
[----:B------:R1:W-:Y:S04]  /*336a0*/  STL [R1+0x1968], R0 ;  /* 0x0019680001007387 */ /* 0x0003e80000100800 */
[----:B------:R-:W2:Y:S01]  /*336b0*/  LDL.64 R176, [R1+0x1de8] ;  /* 0x001de80001b07983 */ /* 0x000ea20000100a00 */
[----:B-1----:R-:W-:-:S03]  /*336c0*/  IMAD.MOV.U32 R0, RZ, RZ, R231 ;  /* 0x000000ffff007224 */ /* 0x002fc600078e00e7 */
[----:B----4-:R-:W-:Y:S04]  /*336d0*/  STL [R1+0x197c], R224 ;  /* 0x00197ce001007387 */ /* 0x010fe80000100800 */
[----:B------:R1:W-:Y:S04]  /*336e0*/  STL [R1+0x1970], R0 ;  /* 0x0019700001007387 */ /* 0x0003e80000100800 */
[----:B------:R-:W-:Y:S01]  /*336f0*/  STL [R1+0x1984], R226 ;  /* 0x001984e201007387 */ /* 0x000fe20000100800 */
[----:B-1----:R-:W-:-:S05]  /*33700*/  IMAD.MOV.U32 R0, RZ, RZ, R225 ;  /* 0x000000ffff007224 */ /* 0x002fca00078e00e1 */
[----:B------:R1:W-:Y:S04]  /*33710*/  STL [R1+0x1978], R0 ;  /* 0x0019780001007387 */ /* 0x0003e80000100800 */
[----:B------:R-:W-:Y:S01]  /*33720*/  STL [R1+0x198c], R184 ;  /* 0x00198cb801007387 */ /* 0x000fe20000100800 */
[----:B-1----:R-:W-:-:S05]  /*33730*/  IMAD.MOV.U32 R0, RZ, RZ, R227 ;  /* 0x000000ffff007224 */ /* 0x002fca00078e00e3 */
        /* <DEDUP_REMOVED lines=27> */
[----:B------:R1:W-:Y:S02]  /*338f0*/  STL [R1+0x19c8], R0 ;  /* 0x0019c80001007387 */ /* 0x0003e40000100800 */
[----:B-1----:R-:W-:Y:S02]  /*33900*/  IMAD.MOV.U32 R0, RZ, RZ, R179 ;  /* 0x000000ffff007224 */ /* 0x002fe400078e00b3 */
[----:B------:R-:W-:Y:S04]  /*33910*/  STL [R1+0x19dc], R202 ;  /* 0x0019dcca01007387 */ /* 0x000fe80000100800 */
[----:B------:R1:W-:Y:S02]  /*33920*/  STL [R1+0x19d0], R0 ;  /* 0x0019d00001007387 */ /* 0x0003e40000100800 */
[----:B-1----:R-:W-:-:S05]  /*33930*/  IMAD.MOV.U32 R0, RZ, RZ, R203 ;  /* 0x000000ffff007224 */ /* 0x002fca00078e00cb */
[----:B------:R-:W-:Y:S01]  /*33940*/  STL [R1+0x19d8], R0 ;  /* 0x0019d80001007387 */ /* 0x000fe20000100800 */
[----:B--2---:R-:W-:-:S03]  /*33950*/  IMAD.MOV.U32 R6, RZ, RZ, R177 ;  /* 0x000000ffff067224 */ /* 0x004fc600078e00b1 */
[----:B------:R-:W-:Y:S04]  /*33960*/  STL [R1+0x19e4], R176 ;  /* 0x0019e4b001007387 */ /* 0x000fe80000100800 */
[----:B------:R1:W-:Y:S04]  /*33970*/  STL [R1+0x19e0], R6 ;  /* 0x0019e00601007387 */ /* 0x0003e80000100800 */
[----:B------:R-:W2:Y:S04]  /*33980*/  LDL.LU.64 R8, [R1+0x2128] ;  /* 0x0021280001087983 */ /* 0x000ea80000300a00 */
[----:B-1----:R-:W3:Y:S04]  /*33990*/  LDL.LU.64 R6, [R1+0x2120] ;  /* 0x0021200001067983 */ /* 0x002ee80000300a00 */
[----:B--2---:R1:W-:Y:S04]  /*339a0*/  STL.64 [R1+0xeb0], R8 ;  /* 0x000eb00801007387 */ /* 0x0043e80000100a00 */
[----:B-1----:R-:W2:Y:S04]  /*339b0*/  LDL.LU.64 R8, [R1+0x2118] ;  /* 0x0021180001087983 */ /* 0x002ea80000300a00 */
[----:B---3--:R1:W-:Y:S04]  /*339c0*/  STL.64 [R1+0xea8], R6 ;  /* 0x000ea80601007387 */ /* 0x0083e80000100a00 */
        /* <DEDUP_REMOVED lines=194> */
[----:B-1----:R-:W2:Y:S04]  /*345f0*/  LDL.64 R8, [R1+0x1e08] ;  /* 0x001e080001087983 */ /* 0x002ea80000100a00 */
[----:B---3--:R1:W-:Y:S04]  /*34600*/  STL.64 [R1+0xb98], R6 ;  /* 0x000b980601007387 */ /* 0x0083e80000100a00 */
[----:B-1----:R-:W3:Y:S04]  /*34610*/  LDL.64 R6, [R1+0x1e00] ;  /* 0x001e000001067983 */ /* 0x002ee80000100a00 */
[----:B--2---:R1:W-:Y:S04]  /*34620*/  STL.64 [R1+0xb90], R8 ;  /* 0x000b900801007387 */ /* 0x0043e80000100a00 */
[----:B-1----:R-:W2:Y:S04]  /*34630*/  LDL.64 R8, [R1+0x1df8] ;  /* 0x001df80001087983 */ /* 0x002ea80000100a00 */
        /* <DEDUP_REMOVED lines=94> */
[----:B--2---:R-:W-:Y:S04]  /*34c20*/  STL.64 [R1+0xa10], R8 ;  /* 0x000a100801007387 */ /* 0x004fe80000100a00 */
[----:B------:R-:W-:Y:S04]  /*34c30*/  STL.64 [R1+0xa00], R250 ;  /* 0x000a00fa01007387 */ /* 0x000fe80000100a00 */
[----:B---3--:R1:W-:Y:S04]  /*34c40*/  STL.64 [R1+0xa08], R6 ;  /* 0x000a080601007387 */ /* 0x0083e80000100a00 */
        /* <DEDUP_REMOVED lines=452> */
[----:B------:R-:W3:Y:S04]  /*36890*/  S2R R178, SR_TID.X ;  /* 0x0000000000b27919 */ /* 0x000ee80000002100 */
        /* <DEDUP_REMOVED lines=13> */
[----:B------:R2:W-:Y:S01]  /*36970*/  STL [R1+0x524], RZ ;  /* 0x000524ff01007387 */ /* 0x0005e20000100800 */
[----:B------:R-:W-:-:S03]  /*36980*/  IMAD.MOV.U32 R179, RZ, RZ, 0x3f ;  /* 0x0000003fffb37424 */ /* 0x000fc600078e00ff */
[----:B------:R2:W-:Y:S04]  /*36990*/  STL [R1+0x528], RZ ;  /* 0x000528ff01007387 */ /* 0x0005e80000100800 */
[----:B------:R2:W-:Y:S04]  /*369a0*/  STL [R1+0x52c], RZ ;  /* 0x00052cff01007387 */ /* 0x0005e80000100800 */
[----:B------:R2:W-:Y:S04]  /*369b0*/  STL [R1+0x720], RZ ;  /* 0x000720ff01007387 */ /* 0x0005e80000100800 */
[----:B------:R2:W-:Y:S04]  /*369c0*/  STL [R1+0x724], RZ ;  /* 0x000724ff01007387 */ /* 0x0005e80000100800 */
[----:B------:R2:W-:Y:S01]  /*369d0*/  STL [R1+0x728], RZ ;  /* 0x000728ff01007387 */ /* 0x0005e20000100800 */
[----:B------:R-:W-:-:S03]  /*369e0*/  IADD3 R179, R179, c[0x0][0x180], RZ ;  /* 0x00006000b3b37a10 */ /* 0x000fc60007ffe0ff */
[----:B------:R2:W-:Y:S01]  /*369f0*/  STL [R1+0x72c], RZ ;  /* 0x00072cff01007387 */ /* 0x0005e20000100800 */
[C---:B---3--:R-:W-:Y:S02]  /*36a00*/  LOP3.LUT R2, R178.reuse, 0x7, RZ, 0xc0, !PT ;  /* 0x00000007b2027812 */ /* 0x048fe400078ec0ff */
[----:B------:R-:W-:Y:S02]  /*36a10*/  SHF.R.S32.HI R0, RZ, 0x1f, R179 ;  /* 0x0000001fff007819 */ /* 0x000fe400000114b3 */
[C---:B------:R-:W-:Y:S02]  /*36a20*/  LOP3.LUT R5, R178.reuse, 0x3, RZ, 0xc0, !PT ;  /* 0x00000003b2057812 */ /* 0x040fe400078ec0ff */
[----:B------:R-:W-:Y:S01]  /*36a30*/  LOP3.LUT R4, R178, 0x1c, RZ, 0xc0, !PT ;  /* 0x0000001cb2047812 */ /* 0x000fe200078ec0ff */
[----:B------:R-:W-:Y:S01]  /*36a40*/  IMAD R2, R2, 0x110, RZ ;  /* 0x0000011002027824 */ /* 0x000fe200078e02ff */
[----:B------:R-:W-:Y:S02]  /*36a50*/  SHF.L.U32 R3, R178, 0x1, RZ ;  /* 0x00000001b2037819 */ /* 0x000fe400000006ff */
[----:B------:R-:W-:Y:S01]  /*36a60*/  LEA.HI R0, R0, R179, RZ, 0x6 ;  /* 0x000000b300007211 */ /* 0x000fe200078f30ff */
[----:B------:R-:W-:Y:S01]  /*36a70*/  IMAD R4, R5, 0x120, R4 ;  /* 0x0000012005047824 */ /* 0x000fe200078e0204 */
[----:B------:R-:W-:-:S02]  /*36a80*/  LOP3.LUT R2, R2, 0x30, R3, 0x78, !PT ;  /* 0x0000003002027812 */ /* 0x000fc400078e7803 */
[----:B------:R-:W-:Y:S02]  /*36a90*/  SHF.R.S32.HI R0, RZ, 0x6, R0 ;  /* 0x00000006ff007819 */ /* 0x000fe40000011400 */
[----:B------:R-:W-:Y:S01]  /*36aa0*/  SHF.R.S32.HI R3, RZ, 0x1f, R252 ;  /* 0x0000001fff037819 */ /* 0x000fe200000114fc */
[----:B------:R-:W-:Y:S01]  /*36ab0*/  USHF.R.S32.HI UR6, URZ, 0x1f, UR4 ;  /* 0x0000001f3f067899 */ /* 0x000fe20008011404 */
[C---:B-1----:R-:W-:Y:S02]  /*36ac0*/  LOP3.LUT R7, R4.reuse, 0x20, RZ, 0x3c, !PT ;  /* 0x0000002004077812 */ /* 0x042fe400078e3cff */
[C---:B------:R-:W-:Y:S02]  /*36ad0*/  LOP3.LUT R6, R4.reuse, 0x40, RZ, 0x3c, !PT ;  /* 0x0000004004067812 */ /* 0x040fe400078e3cff */
[----:B------:R-:W-:Y:S01]  /*36ae0*/  LOP3.LUT R5, R4, 0x60, RZ, 0x3c, !PT ;  /* 0x0000006004057812 */ /* 0x000fe200078e3cff */
[----:B------:R-:W-:Y:S01]  /*36af0*/  CS2R R232, SRZ ;  /* 0x0000000000e87805 */ /* 0x000fe2000001ff00 */
[----:B------:R-:W-:Y:S01]  /*36b00*/  IADD3 R4, R0, -0x2, RZ ;  /* 0xfffffffe00047810 */ /* 0x000fe20007ffe0ff */
[----:B------:R-:W-:Y:S01]  /*36b10*/  CS2R R234, SRZ ;  /* 0x0000000000ea7805 */ /* 0x000fe2000001ff00 */
[----:B------:R-:W-:Y:S01]  /*36b20*/  SHF.L.U64.HI R3, R252, 0x2, R3 ;  /* 0x00000002fc037819 */ /* 0x000fe20000010203 */
        /* <DEDUP_REMOVED lines=20> */
[----:B------:R-:W-:Y:S01]  /*36c70*/  LOP3.LUT R0, R2, 0x40, RZ, 0x3c, !PT ;  /* 0x0000004002007812 */ /* 0x000fe200078e3cff */
[----:B------:R-:W-:-:S02]  /*36c80*/  USHF.L.U32 UR7, UR4, 0x2, URZ ;  /* 0x0000000204077899 */ /* 0x000fc4000800063f */
[----:B------:R-:W-:Y:S02]  /*36c90*/  USHF.L.U64.HI UR6, UR4, 0x2, UR6 ;  /* 0x0000000204067899 */ /* 0x000fe40008010206 */
[----:B------:R-:W-:Y:S02]  /*36ca0*/  UMOV UR5, 0x1 ;  /* 0x0000000100057882 */ /* 0x000fe40000000000 */
[----:B--2---:R-:W-:Y:S02]  /*36cb0*/  UMOV UR4, 0xffffffff ;  /* 0xffffffff00047882 */ /* 0x004fe40000000000 */
.L_x_1:
[----:B------:R-:W1:Y:S01]  /*36cc0*/  S2R R0, SR_TID.X ;  /* 0x0000000000007919 */ /* 0x000e620000002100 */
[----:B------:R-:W-:Y:S01]  /*36cd0*/  UIADD3 UR4, UR4, 0x1, URZ ;  /* 0x0000000104047890 */ /* 0x000fe2000fffe03f */
[----:B------:R-:W-:-:S04]  /*36ce0*/  DEPBAR.LE SB0, 0x2 ;  /* 0x000080800000791a */ /* 0x000fc80000000000 */
[----:B------:R-:W2:Y:S01]  /*36cf0*/  S2R R9, SR_TID.X ;  /* 0x0000000000097919 */ /* 0x000ea20000002100 */
[----:B------:R-:W-:-:S03]  /*36d00*/  UISETP.GT.AND UP0, UPT, UR4, 0x1, UPT ;  /* 0x000000010400788c */ /* 0x000fc6000bf04270 */
[----:B------:R-:W-:Y:S01]  /*36d10*/  STL.64 [R1+0x3030], R226 ;  /* 0x003030e201007387 */ /* 0x000fe20000100a00 */
[----:B------:R-:W-:-:S03]  /*36d20*/  USEL UR4, UR4, URZ, !UP0 ;  /* 0x0000003f04047287 */ /* 0x000fc6000c000000 */
[----:B------:R-:W-:Y:S03]  /*36d30*/  STL.64 [R1+0x3028], R224 ;  /* 0x003028e001007387 */ /* 0x000fe60000100a00 */
[----:B------:R-:W-:Y:S01]  /*36d40*/  IMAD.U32 R2, RZ, RZ, UR4 ;  /* 0x00000004ff027e24 */ /* 0x000fe2000f8e00ff */
[----:B------:R-:W-:Y:S04]  /*36d50*/  STL.64 [R1+0x3020], R186 ;  /* 0x003020ba01007387 */ /* 0x000fe80000100a00 */
[----:B------:R-:W-:Y:S01]  /*36d60*/  STL.64 [R1+0x3018], R184 ;  /* 0x003018b801007387 */ /* 0x000fe20000100a00 */
[C---:B-1----:R-:W-:Y:S02]  /*36d70*/  LOP3.LUT R7, R0.reuse, 0x1c, RZ, 0xc0, !PT ;  /* 0x0000001c00077812 */ /* 0x042fe400078ec0ff */
[C---:B------:R-:W-:Y:S01]  /*36d80*/  LOP3.LUT R6, R0.reuse, 0x3, RZ, 0xc0, !PT ;  /* 0x0000000300067812 */ /* 0x040fe200078ec0ff */
[----:B------:R-:W-:Y:S01]  /*36d90*/  STL.64 [R1+0x3010], R190 ;  /* 0x003010be01007387 */ /* 0x000fe20000100a00 */
[----:B------:R-:W-:-:S02]  /*36da0*/  LOP3.LUT R5, R0, 0x1c, RZ, 0xc0, !PT ;  /* 0x0000001c00057812 */ /* 0x000fc400078ec0ff */
[----:B------:R-:W-:Y:S01]  /*36db0*/  LOP3.LUT R4, R0, 0x3, RZ, 0xc0, !PT ;  /* 0x0000000300047812 */ /* 0x000fe200078ec0ff */
[----:B------:R-:W-:Y:S01]  /*36dc0*/  IMAD R6, R6, 0x120, R7 ;  /* 0x0000012006067824 */ /* 0x000fe200078e0207 */
[C---:B--2---:R-:W-:Y:S01]  /*36dd0*/  LOP3.LUT R8, R9.reuse, 0x1c, RZ, 0xc0, !PT ;  /* 0x0000001c09087812 */ /* 0x044fe200078ec0ff */
[----:B------:R-:W-:Y:S01]  /*36de0*/  IMAD.U32 R0, RZ, RZ, UR4 ;  /* 0x00000004ff007e24 */ /* 0x000fe2000f8e00ff */
[C---:B------:R-:W-:Y:S01]  /*36df0*/  LOP3.LUT R7, R9.reuse, 0x3, RZ, 0xc0, !PT ;  /* 0x0000000309077812 */ /* 0x040fe200078ec0ff */
[----:B------:R-:W-:Y:S01]  /*36e00*/  IMAD R4, R4, 0x120, R5 ;  /* 0x0000012004047824 */ /* 0x000fe200078e0205 */
[----:B------:R-:W-:Y:S01]  /*36e10*/  LEA R252, R2, R6, 0xe ;  /* 0x0000000602fc7211 */ /* 0x000fe200078e70ff */
[C---:B------:R-:W-:Y:S01]  /*36e20*/  IMAD.SHL.U32 R6, R9.reuse, 0x2, RZ ;  /* 0x0000000209067824 */ /* 0x040fe200078e00ff */
[C---:B------:R-:W-:Y:S01]  /*36e30*/  LOP3.LUT R5, R9.reuse, 0x7, RZ, 0xc0, !PT ;  /* 0x0000000709057812 */ /* 0x040fe200078ec0ff */
[----:B------:R-:W-:Y:S01]  /*36e40*/  STL.64 [R1+0x3008], R188 ;  /* 0x003008bc01007387 */ /* 0x000fe20000100a00 */
[----:B------:R-:W-:Y:S01]  /*36e50*/  LOP3.LUT R10, R9, 0x1c, RZ, 0xc0, !PT ;  /* 0x0000001c090a7812 */ /* 0x000fe200078ec0ff */
[----:B------:R-:W-:Y:S01]  /*36e60*/  IMAD R7, R7, 0x120, R8 ;  /* 0x0000012007077824 */ /* 0x000fe200078e0208 */
[----:B------:R-:W-:Y:S01]  /*36e70*/  LOP3.LUT R9, R9, 0x3, RZ, 0xc0, !PT ;  /* 0x0000000309097812 */ /* 0x000fe200078ec0ff */
[----:B------:R-:W-:Y:S01]  /*36e80*/  IMAD R5, R5, 0x110, RZ ;  /* 0x0000011005057824 */ /* 0x000fe200078e02ff */
[----:B------:R-:W-:Y:S01]  /*36e90*/  LOP3.LUT R4, R4, 0x20, RZ, 0x3c, !PT ;  /* 0x0000002004047812 */ /* 0x000fe200078e3cff */
[----:B------:R1:W-:Y:S01]  /*36ea0*/  STL [R1+0x3000], R195 ;  /* 0x003000c301007387 */ /* 0x0003e20000100800 */
[----:B------:R-:W-:Y:S01]  /*36eb0*/  LOP3.LUT R7, R7, 0x60, RZ, 0x3c, !PT ;  /* 0x0000006007077812 */ /* 0x000fe200078e3cff */
[----:B------:R-:W-:Y:S01]  /*36ec0*/  IMAD R9, R9, 0x120, R10 ;  /* 0x0000012009097824 */ /* 0x000fe200078e020a */
[----:B------:R-:W-:Y:S01]  /*36ed0*/  LOP3.LUT R5, R5, 0x30, R6, 0x78, !PT ;  /* 0x0000003005057812 */ /* 0x000fe200078e7806 */
[----:B------:R-:W-:Y:S02]  /*36ee0*/  STL.64 [R1+0x2ff8], R198 ;  /* 0x002ff8c601007387 */ /* 0x000fe40000100a00 */
[----:B------:R-:W-:Y:S01]  /*36ef0*/  IMAD R2, R2, 0x4000, R7 ;  /* 0x0000400002027824 */ /* 0x000fe200078e0207 */
[----:B------:R-:W-:Y:S01]  /*36f00*/  LOP3.LUT R9, R9, 0x40, RZ, 0x3c, !PT ;  /* 0x0000004009097812 */ /* 0x000fe200078e3cff */
[----:B------:R-:W-:Y:S01]  /*36f10*/  STL.64 [R1+0x2ff0], R196 ;  /* 0x002ff0c401007387 */ /* 0x000fe20000100a00 */
[----:B-1----:R-:W-:-:S03]  /*36f20*/  IMAD R195, R0, 0x4000, R4 ;  /* 0x0000400000c37824 */ /* 0x002fc600078e0204 */
[----:B------:R-:W-:Y:S01]  /*36f30*/  STL.64 [R1+0x2fe8], R202 ;  /* 0x002fe8ca01007387 */ /* 0x000fe20000100a00 */
[----:B------:R-:W-:Y:S02]  /*36f40*/  IMAD.U32 R4, RZ, RZ, UR4 ;  /* 0x00000004ff047e24 */ /* 0x000fe4000f8e00ff */
[----:B------:R-:W-:Y:S01]  /*36f50*/  IMAD R0, R0, 0x10000, R5 ;  /* 0x0001000000007824 */ /* 0x000fe200078e0205 */
[----:B------:R-:W-:Y:S04]  /*36f60*/  STL.64 [R1+0x2fe0], R200 ;  /* 0x002fe0c801007387 */ /* 0x000fe80000100a00 */
[----:B------:R-:W-:Y:S04]  /*36f70*/  STL.64 [R1+0x2fd8], R178 ;  /* 0x002fd8b201007387 */ /* 0x000fe80000100a00 */
[----:B------:R-:W-:Y:S04]  /*36f80*/  STL.64 [R1+0x2fd0], R176 ;  /* 0x002fd0b001007387 */ /* 0x000fe80000100a00 */
[----:B------:R1:W-:Y:S04]  /*36f90*/  STL [R1+0x2540], R3 ;  /* 0x0025400301007387 */ /* 0x0003e80000100800 */
[----:B------:R-:W-:Y:S04]  /*36fa0*/  STL [R1+0x9c0], R195 ;  /* 0x0009c0c301007387 */ /* 0x000fe80000100800 */
[----:B------:R-:W-:Y:S01]  /*36fb0*/  BAR.SYNC.DEFER_BLOCKING 0x0 ;  /* 0x0000000000007b1d */ /* 0x000fe20000010000 */
[----:B-1----:R-:W-:-:S05]  /*36fc0*/  LEA R3, R4, R9, 0xe ;  /* 0x0000000904037211 */ /* 0x002fca00078e70ff */
[----:B------:R-:W2:Y:S04]  /*36fd0*/  LDL.LU.64 R4, [R1+0x7c0] ;  /* 0x0007c00001047983 */ /* 0x000ea80000300a00 */
[----:B------:R-:W2:Y:S04]  /*36fe0*/  LDL.LU.64 R6, [R1+0x7c8] ;  /* 0x0007c80001067983 */ /* 0x000ea80000300a00 */
[----:B------:R-:W3:Y:S04]  /*36ff0*/  LDL.LU.64 R96, [R1+0x7b0] ;  /* 0x0007b00001607983 */ /* 0x000ee80000300a00 */
[----:B------:R-:W3:Y:S04]  /*37000*/  LDL.LU.64 R98, [R1+0x7b8] ;  /* 0x0007b80001627983 */ /* 0x000ee80000300a00 */
[----:B------:R-:W4:Y:S04]  /*37010*/  LDL.LU.64 R92, [R1+0x7e0] ;  /* 0x0007e000015c7983 */ /* 0x000f280000300a00 */
[----:B------:R-:W4:Y:S04]  /*37020*/  LDL.LU.64 R94, [R1+0x7e8] ;  /* 0x0007e800015e7983 */ /* 0x000f280000300a00 */
[----:B------:R-:W5:Y:S04]  /*37030*/  LDL.LU.64 R88, [R1+0x790] ;  /* 0x0007900001587983 */ /* 0x000f680000300a00 */
        /* <DEDUP_REMOVED lines=25> */
[----:B------:R-:W-:Y:S04]  /*371d0*/  LDS R172, [R252+0x20000] ;  /* 0x02000000fcac7984 */ /* 0x000fe80000000800 */
[----:B------:R-:W-:Y:S04]  /*371e0*/  LDS R174, [R252+0x20400] ;  /* 0x02040000fcae7984 */ /* 0x000fe80000000800 */
[----:B------:R-:W-:Y:S04]  /*371f0*/  LDS R173, [R195+0x20000] ;  /* 0x02000000c3ad7984 */ /* 0x000fe80000000800 */
[----:B------:R-:W-:Y:S04]  /*37200*/  LDS R175, [R195+0x20400] ;  /* 0x02040000c3af7984 */ /* 0x000fe80000000800 */
[----:B------:R-:W2:Y:S04]  /*37210*/  LDSM.16.M88.4 R68, [R0] ;  /* 0x000000000044783b */ /* 0x000ea80000000200 */
        /* <DEDUP_REMOVED lines=8> */
[----:B------:R-:W-:Y:S04]  /*372a0*/  LDSM.16.M88.4 R8, [R0+0x800] ;  /* 0x000800000008783b */ /* 0x000fe80000000200 */
[----:B------:R-:W-:Y:S04]  /*372b0*/  LDS R220, [R3+0x20000] ;  /* 0x0200000003dc7984 */ /* 0x000fe80000000800 */
[----:B------:R-:W-:Y:S04]  /*372c0*/  LDS R222, [R3+0x20400] ;  /* 0x0204000003de7984 */ /* 0x000fe80000000800 */
[----:B------:R-:W-:Y:S04]  /*372d0*/  LDS R221, [R2+0x20000] ;  /* 0x0200000002dd7984 */ /* 0x000fe80000000800 */
[----:B------:R-:W3:Y:S04]  /*372e0*/  LDS R223, [R2+0x20400] ;  /* 0x0204000002df7984 */ /* 0x000ee80000000800 */
[----:B------:R-:W5:Y:S04]  /*372f0*/  LDL.LU.64 R24, [R1+0x5d0] ;  /* 0x0005d00001187983 */ /* 0x000f680000300a00 */
[----:B------:R-:W5:Y:S04]  /*37300*/  LDL.LU.64 R26, [R1+0x5d8] ;  /* 0x0005d800011a7983 */ /* 0x000f680000300a00 */
[----:B------:R-:W-:Y:S04]  /*37310*/  LDSM.16.M88.4 R12, [R0+0x1000] ;  /* 0x00100000000c783b */ /* 0x000fe80000000200 */
[----:B------:R-:W-:Y:S04]  /*37320*/  LDS R216, [R252+0x20080] ;  /* 0x02008000fcd87984 */ /* 0x000fe80000000800 */
[----:B------:R-:W-:Y:S04]  /*37330*/  LDS R218, [R252+0x20480] ;  /* 0x02048000fcda7984 */ /* 0x000fe80000000800 */
[----:B------:R-:W-:Y:S04]  /*37340*/  LDS R217, [R195+0x20080] ;  /* 0x02008000c3d97984 */ /* 0x000fe80000000800 */
[----:B------:R-:W4:Y:S04]  /*37350*/  LDS R219, [R195+0x20480] ;  /* 0x02048000c3db7984 */ /* 0x000f280000000800 */
[----:B------:R-:W-:Y:S04]  /*37360*/  STL [R1+0x9c4], R3 ;  /* 0x0009c40301007387 */ /* 0x000fe80000100800 */
[----:B------:R-:W-:Y:S04]  /*37370*/  STL [R1+0x9c8], R2 ;  /* 0x0009c80201007387 */ /* 0x000fe80000100800 */
[----:B------:R-:W1:Y:S04]  /*37380*/  LDSM.16.M88.4 R16, [R0+0x1800] ;  /* 0x001800000010783b */ /* 0x000e680000000200 */
[----:B------:R-:W1:Y:S01]  /*37390*/  LDSM.16.M88.4 R20, [R0+0x2000] ;  /* 0x002000000014783b */ /* 0x000e620000000200 */
[-C--:B--2---:R-:W-:Y:S03]  /*373a0*/  HMMA.1688.F32.TF32 R248, R172, R68.reuse, R4 ;  /* 0x00000044acf8723c */ /* 0x084fe60000081004 */
[----:B------:R-:W2:Y:S04]  /*373b0*/  LDL.LU.64 R4, [R1+0x5b0] ;  /* 0x0005b00001047983 */ /* 0x000ea80000300a00 */
[----:B------:R-:W2:Y:S01]  /*373c0*/  LDL.LU.64 R6, [R1+0x5b8] ;  /* 0x0005b80001067983 */ /* 0x000ea20000300a00 */
[-C--:B---3--:R-:W-:Y:S08]  /*373d0*/  HMMA.1688.F32.TF32 R180, R220, R68.reuse, R96 ;  /* 0x00000044dcb4723c */ /* 0x088ff00000081060 */
[-C--:B----4-:R-:W-:Y:S08]  /*373e0*/  HMMA.1688.F32.TF32 R112, R216, R68.reuse, R92 ;  /* 0x00000044d870723c */ /* 0x090ff0000008105c */
[----:B-----5:R-:W-:Y:S01]  /*373f0*/  HMMA.1688.F32.TF32 R120, R212, R68, R88 ;  /* 0x00000044d478723c */ /* 0x020fe20000081058 */
[----:B------:R-:W3:Y:S04]  /*37400*/  LDL.LU.64 R88, [R1+0x620] ;  /* 0x0006200001587983 */ /* 0x000ee80000300a00 */
[----:B------:R-:W3:Y:S03]  /*37410*/  LDL.LU.64 R90, [R1+0x628] ;  /* 0x00062800015a7983 */ /* 0x000ee60000300a00 */
[-C--:B------:R-:W-:Y:S01]  /*37420*/  HMMA.1688.F32.TF32 R244, R172, R8.reuse, R84 ;  /* 0x00000008acf4723c */ /* 0x080fe20000081054 */
[----:B------:R-:W4:Y:S04]  /*37430*/  LDL.LU.64 R84, [R1+0x610] ;  /* 0x0006100001547983 */ /* 0x000f280000300a00 */
[----:B------:R-:W4:Y:S03]  /*37440*/  LDL.LU.64 R86, [R1+0x618] ;  /* 0x0006180001567983 */ /* 0x000f260000300a00 */
[-C--:B------:R-:W-:Y:S01]  /*37450*/  HMMA.1688.F32.TF32 R168, R220, R8.reuse, R80 ;  /* 0x00000008dca8723c */ /* 0x080fe20000081050 */
[----:B------:R-:W5:Y:S04]  /*37460*/  LDL.LU.64 R80, [R1+0x600] ;  /* 0x0006000001507983 */ /* 0x000f680000300a00 */
[----:B------:R-:W5:Y:S03]  /*37470*/  LDL.LU.64 R82, [R1+0x608] ;  /* 0x0006080001527983 */ /* 0x000f660000300a00 */
[-C--:B------:R-:W-:Y:S08]  /*37480*/  HMMA.1688.F32.TF32 R124, R216, R8.reuse, R76 ;  /* 0x00000008d87c723c */ /* 0x080ff0000008104c */
[----:B------:R-:W-:Y:S08]  /*37490*/  HMMA.1688.F32.TF32 R204, R212, R8, R72 ;  /* 0x00000008d4cc723c */ /* 0x000ff00000081048 */
[-C--:B------:R-:W-:Y:S08]  /*374a0*/  HMMA.1688.F32.TF32 R92, R172, R12.reuse, R64 ;  /* 0x0000000cac5c723c */ /* 0x080ff00000081040 */
[-C--:B------:R-:W-:Y:S08]  /*374b0*/  HMMA.1688.F32.TF32 R152, R220, R12.reuse, R60 ;  /* 0x0000000cdc98723c */ /* 0x080ff0000008103c */
[-C--:B------:R-:W-:Y:S08]  /*374c0*/  HMMA.1688.F32.TF32 R128, R216, R12.reuse, R56 ;  /* 0x0000000cd880723c */ /* 0x080ff00000081038 */
[----:B------:R-:W-:Y:S01]  /*374d0*/  HMMA.1688.F32.TF32 R72, R212, R12, R52 ;  /* 0x0000000cd448723c */ /* 0x000fe20000081034 */
[----:B------:R-:W4:Y:S04]  /*374e0*/  LDL.LU.64 R52, [R1+0x5c0] ;  /* 0x0005c00001347983 */ /* 0x000f280000300a00 */
[----:B------:R-:W4:Y:S03]  /*374f0*/  LDL.LU.64 R54, [R1+0x5c8] ;  /* 0x0005c80001367983 */ /* 0x000f260000300a00 */
[-C--:B-1----:R-:W-:Y:S01]  /*37500*/  HMMA.1688.F32.TF32 R96, R172, R16.reuse, R48 ;  /* 0x00000010ac60723c */ /* 0x082fe20000081030 */
[----:B------:R-:W4:Y:S04]  /*37510*/  LDL.LU.64 R64, [R1+0x590] ;  /* 0x0005900001407983 */ /* 0x000f280000300a00 */
[----:B------:R-:W4:Y:S03]  /*37520*/  LDL.LU.64 R66, [R1+0x598] ;  /* 0x0005980001427983 */ /* 0x000f260000300a00 */
[-C--:B------:R-:W-:Y:S01]  /*37530*/  HMMA.1688.F32.TF32 R156, R220, R16.reuse, R44 ;  /* 0x00000010dc9c723c */ /* 0x080fe2000008102c */
[----:B------:R-:W4:Y:S04]  /*37540*/  LDL.LU.64 R60, [R1+0x580] ;  /* 0x00058000013c7983 */ /* 0x000f280000300a00 */
[----:B------:R-:W4:Y:S03]  /*37550*/  LDL.LU.64 R62, [R1+0x588] ;  /* 0x00058800013e7983 */ /* 0x000f260000300a00 */
[-C--:B------:R-:W-:Y:S01]  /*37560*/  HMMA.1688.F32.TF32 R132, R216, R16.reuse, R40 ;  /* 0x00000010d884723c */ /* 0x080fe20000081028 */
[----:B------:R-:W4:Y:S04]  /*37570*/  LDL.LU.64 R56, [R1+0x560] ;  /* 0x0005600001387983 */ /* 0x000f280000300a00 */
[----:B------:R-:W4:Y:S03]  /*37580*/  LDL.LU.64 R58, [R1+0x568] ;  /* 0x00056800013a7983 */ /* 0x000f260000300a00 */
[----:B------:R-:W-:Y:S01]  /*37590*/  HMMA.1688.F32.TF32 R76, R212, R16, R36 ;  /* 0x00000010d44c723c */ /* 0x000fe20000081024 */
[----:B------:R-:W4:Y:S04]  /*375a0*/  LDL.LU.64 R48, [R1+0x550] ;  /* 0x0005500001307983 */ /* 0x000f280000300a00 */
[----:B------:R-:W4:Y:S04]  /*375b0*/  LDL.LU.64 R50, [R1+0x558] ;  /* 0x0005580001327983 */ /* 0x000f280000300a00 */
[----:B------:R-:W-:Y:S04]  /*375c0*/  LDSM.16.M88.4 R36, [R0+0x4000] ;  /* 0x004000000024783b */ /* 0x000fe80000000200 */
[----:B------:R-:W-:Y:S04]  /*375d0*/  LDSM.16.M88.4 R40, [R0+0x4800] ;  /* 0x004800000028783b */ /* 0x000fe80000000200 */
[----:B------:R-:W-:Y:S01]  /*375e0*/  LDSM.16.M88.4 R44, [R0+0x5000] ;  /* 0x00500000002c783b */ /* 0x000fe20000000200 */
[-C--:B------:R-:W-:Y:S03]  /*375f0*/  HMMA.1688.F32.TF32 R100, R172, R20.reuse, R32 ;  /* 0x00000014ac64723c */ /* 0x080fe60000081020 */
[----:B------:R-:W-:Y:S05]  /*37600*/  LDSM.16.M88.4 R32, [R0+0x3800] ;  /* 0x003800000020783b */ /* 0x000fea0000000200 */
[-C--:B------:R-:W-:Y:S01]  /*37610*/  HMMA.1688.F32.TF32 R208, R220, R20.reuse, R28 ;  /* 0x00000014dcd0723c */ /* 0x080fe2000008101c */
[----:B------:R-:W1:Y:S07]  /*37620*/  LDSM.16.M88.4 R28, [R0+0x3000] ;  /* 0x00300000001c783b */ /* 0x000e6e0000000200 */
[-C--:B------:R-:W-:Y:S01]  /*37630*/  HMMA.1688.F32.TF32 R136, R216, R20.reuse, R24 ;  /* 0x00000014d888723c */ /* 0x080fe20000081018 */
[----:B------:R-:W5:Y:S07]  /*37640*/  LDSM.16.M88.4 R24, [R0+0x2800] ;  /* 0x002800000018783b */ /* 0x000f6e0000000200 */
[----:B--2---:R-:W-:Y:S01]  /*37650*/  HMMA.1688.F32.TF32 R116, R212, R20, R4 ;  /* 0x00000014d474723c */ /* 0x004fe20000081004 */
[----:B------:R-:W2:Y:S04]  /*37660*/  LDL.LU.64 R4, [R1+0x10] ;  /* 0x0000100001047983 */ /* 0x000ea80000300a00 */
[----:B------:R-:W2:Y:S04]  /*37670*/  LDL.LU.64 R6, [R1+0x18] ;  /* 0x0000180001067983 */ /* 0x000ea80000300a00 */
[----:B-1----:R-:W-:Y:S04]  /*37680*/  STL [R1+0x2fc0], R30 ;  /* 0x002fc01e01007387 */ /* 0x002fe80000100800 */
[----:B------:R-:W-:Y:S04]  /*37690*/  STL [R1+0x2fbc], R31 ;  /* 0x002fbc1f01007387 */ /* 0x000fe80000100800 */
[----:B------:R1:W-:Y:S04]  /*376a0*/  STL [R1+0x2fc8], R34 ;  /* 0x002fc82201007387 */ /* 0x0003e80000100800 */
[----:B------:R1:W-:Y:S04]  /*376b0*/  STL [R1+0x2fc4], R35 ;  /* 0x002fc42301007387 */ /* 0x0003e80000100800 */
[----:B------:R-:W-:Y:S04]  /*376c0*/  STL [R1+0x2f4c], R38 ;  /* 0x002f4c2601007387 */ /* 0x000fe80000100800 */
[----:B------:R1:W-:Y:S04]  /*376d0*/  STL [R1+0x2f48], R39 ;  /* 0x002f482701007387 */ /* 0x0003e80000100800 */
[----:B------:R-:W-:Y:S04]  /*376e0*/  STL [R1+0x2f40], R42 ;  /* 0x002f402a01007387 */ /* 0x000fe80000100800 */
[----:B------:R-:W-:Y:S01]  /*376f0*/  STL [R1+0x2f3c], R43 ;  /* 0x002f3c2b01007387 */ /* 0x000fe20000100800 */
[-C--:B-----5:R-:W-:Y:S03]  /*37700*/  HMMA.1688.F32.TF32 R140, R216, R24.reuse, R80 ;  /* 0x00000018d88c723c */ /* 0x0a0fe60000081050 */
[----:B------:R-:W-:Y:S04]  /*37710*/  STL [R1+0x2f50], R46 ;  /* 0x002f502e01007387 */ /* 0x000fe80000100800 */
[----:B------:R-:W-:Y:S01]  /*37720*/  STL [R1+0x2f44], R47 ;  /* 0x002f442f01007387 */ /* 0x000fe20000100800 */
[-C--:B---3--:R-:W-:Y:S08]  /*37730*/  HMMA.1688.F32.TF32 R104, R172, R24.reuse, R88 ;  /* 0x00000018ac68723c */ /* 0x088ff00000081058 */
[-C--:B----4-:R-:W-:Y:S08]  /*37740*/  HMMA.1688.F32.TF32 R160, R220, R24.reuse, R84 ;  /* 0x00000018dca0723c */ /* 0x090ff00000081054 */
[----:B------:R-:W-:Y:S01]  /*37750*/  HMMA.1688.F32.TF32 R80, R212, R24, R52 ;  /* 0x00000018d450723c */ /* 0x000fe20000081034 */
[----:B------:R-:W3:Y:S04]  /*37760*/  LDL.LU.64 R52, [R1] ;  /* 0x0000000001347983 */ /* 0x000ee80000300a00 */
[----:B------:R-:W3:Y:S04]  /*37770*/  LDL.LU.64 R54, [R1+0x8] ;  /* 0x0000080001367983 */ /* 0x000ee80000300a00 */
[----:B------:R-:W4:Y:S01]  /*37780*/  LDL.LU.64 R148, [R1+0x2f0] ;  /* 0x0002f00001947983 */ /* 0x000f220000300a00 */
[-C--:B------:R-:W-:Y:S03]  /*37790*/  HMMA.1688.F32.TF32 R108, R172, R28.reuse, R64 ;  /* 0x0000001cac6c723c */ /* 0x080fe60000081040 */
[----:B------:R-:W4:Y:S04]  /*377a0*/  LDL.LU.64 R150, [R1+0x2f8] ;  /* 0x0002f80001967983 */ /* 0x000f280000300a00 */
[----:B------:R-:W5:Y:S01]  /*377b0*/  LDL.LU.64 R88, [R1+0x2e0] ;  /* 0x0002e00001587983 */ /* 0x000f620000300a00 */
[-C--:B------:R-:W-:Y:S03]  /*377c0*/  HMMA.1688.F32.TF32 R164, R220, R28.reuse, R60 ;  /* 0x0000001cdca4723c */ /* 0x080fe6000008103c */
[----:B------:R-:W5:Y:S04]  /*377d0*/  LDL.LU.64 R90, [R1+0x2e8] ;  /* 0x0002e800015a7983 */ /* 0x000f680000300a00 */
[----:B------:R-:W4:Y:S01]  /*377e0*/  LDL.LU.64 R64, [R1+0x2d0] ;  /* 0x0002d00001407983 */ /* 0x000f220000300a00 */
[-C--:B------:R-:W-:Y:S03]  /*377f0*/  HMMA.1688.F32.TF32 R144, R216, R28.reuse, R56 ;  /* 0x0000001cd890723c */ /* 0x080fe60000081038 */
[----:B------:R-:W4:Y:S04]  /*37800*/  LDL.LU.64 R66, [R1+0x2d8] ;  /* 0x0002d80001427983 */ /* 0x000f280000300a00 */
[----:B------:R-:W5:Y:S04]  /*37810*/  LDL.LU.64 R60, [R1+0x2b0] ;  /* 0x0002b000013c7983 */ /* 0x000f680000300a00 */
[----:B------:R-:W5:Y:S04]  /*37820*/  LDL.LU.64 R62, [R1+0x2b8] ;  /* 0x0002b800013e7983 */ /* 0x000f680000300a00 */
[----:B------:R-:W5:Y:S04]  /*37830*/  LDL.LU.64 R56, [R1+0x2a0] ;  /* 0x0002a00001387983 */ /* 0x000f680000300a00 */
[----:B------:R-:W5:Y:S01]  /*37840*/  LDL.LU.64 R58, [R1+0x2a8] ;  /* 0x0002a800013a7983 */ /* 0x000f620000300a00 */
[----:B------:R-:W-:Y:S03]  /*37850*/  HMMA.1688.F32.TF32 R84, R212, R28, R48 ;  /* 0x0000001cd454723c */ /* 0x000fe60000081030 */
[----:B------:R-:W5:Y:S04]  /*37860*/  LDL.LU.64 R48, [R1+0x290] ;  /* 0x0002900001307983 */ /* 0x000f680000300a00 */
[----:B------:R-:W5:Y:S01]  /*37870*/  LDL.LU.64 R50, [R1+0x298] ;  /* 0x0002980001327983 */ /* 0x000f620000300a00 */
[----:B--2---:R-:W-:Y:S11]  /*37880*/  HMMA.1688.F32.TF32 R4, R172, R32, R4 ;  /* 0x00000020ac04723c */ /* 0x004ff60000081004 */
[----:B------:R-:W-:Y:S11]  /*37890*/  @!UPT UIADD3 URZ, URZ, URZ, URZ ;  /* 0x0000003f3f3ff290 */ /* 0x000ff6000fffe03f */
[----:B------:R-:W-:Y:S02]  /*378a0*/  @!UPT UIADD3 URZ, URZ, URZ, URZ ;  /* 0x0000003f3f3ff290 */ /* 0x000fe4000fffe03f */
[----:B------:R-:W-:Y:S01]  /*378b0*/  IMAD.MOV.U32 R29, RZ, RZ, R4 ;  /* 0x000000ffff1d7224 */ /* 0x000fe200078e0004 */
[----:B------:R-:W-:Y:S01]  /*378c0*/  MOV R28, R5 ;  /* 0x00000005001c7202 */ /* 0x000fe20000000f00 */
[----:B------:R-:W-:Y:S01]  /*378d0*/  IMAD.MOV.U32 R25, RZ, RZ, R6 ;  /* 0x000000ffff197224 */ /* 0x000fe200078e0006 */
[----:B------:R-:W2:Y:S01]  /*378e0*/  LDL.LU.64 R4, [R1+0x280] ;  /* 0x0002800001047983 */ /* 0x000ea20000300a00 */
[----:B------:R-:W-:-:S03]  /*378f0*/  IMAD.MOV.U32 R24, RZ, RZ, R7 ;  /* 0x000000ffff187224 */ /* 0x000fc600078e0007 */
[----:B------:R-:W2:Y:S01]  /*37900*/  LDL.LU.64 R6, [R1+0x288] ;  /* 0x0002880001067983 */ /* 0x000ea20000300a00 */
[----:B---3--:R-:W-:Y:S08]  /*37910*/  HMMA.1688.F32.TF32 R52, R220, R32, R52 ;  /* 0x00000020dc34723c */ /* 0x008ff00000081034 */
[-C--:B----4-:R-:W-:Y:S08]  /*37920*/  HMMA.1688.F32.TF32 R64, R172, R36.reuse, R64 ;  /* 0x00000024ac40723c */ /* 0x090ff00000081040 */
[-C--:B-----5:R-:W-:Y:S08]  /*37930*/  HMMA.1688.F32.TF32 R60, R220, R36.reuse, R60 ;  /* 0x00000024dc3c723c */ /* 0x0a0ff0000008103c */
[----:B------:R-:W-:Y:S01]  /*37940*/  HMMA.1688.F32.TF32 R56, R216, R36, R56 ;  /* 0x00000024d838723c */ /* 0x000fe20000081038 */
[----:B-1----:R-:W-:Y:S01]  /*37950*/  IMAD.MOV.U32 R34, RZ, RZ, R52 ;  /* 0x000000ffff227224 */ /* 0x002fe200078e0034 */
[----:B------:R-:W-:Y:S01]  /*37960*/  MOV R35, R53 ;  /* 0x0000003500237202 */ /* 0x000fe20000000f00 */
[----:B------:R-:W-:Y:S01]  /*37970*/  IMAD.MOV.U32 R30, RZ, RZ, R54 ;  /* 0x000000ffff1e7224 */ /* 0x000fe200078e0036 */
[----:B------:R-:W3:Y:S01]  /*37980*/  LDL.LU.64 R52, [R1+0x270] ;  /* 0x0002700001347983 */ /* 0x000ee20000300a00 */
[----:B------:R-:W-:-:S03]  /*37990*/  IMAD.MOV.U32 R31, RZ, RZ, R55 ;  /* 0x000000ffff1f7224 */ /* 0x000fc600078e0037 */
[----:B------:R-:W3:Y:S01]  /*379a0*/  LDL.LU.64 R54, [R1+0x278] ;  /* 0x0002780001367983 */ /* 0x000ee20000300a00 */
[----:B------:R-:W-:Y:S03]  /*379b0*/  HMMA.1688.F32.TF32 R36, R212, R36, R48 ;  /* 0x00000024d424723c */ /* 0x000fe60000081030 */
[----:B------:R-:W-:Y:S04]  /*379c0*/  STL.64 [R1+0xf0], R64 ;  /* 0x0000f04001007387 */ /* 0x000fe80000100a00 */
[----:B------:R-:W-:Y:S04]  /*379d0*/  STL.64 [R1+0xf8], R66 ;  /* 0x0000f84201007387 */ /* 0x000fe80000100a00 */
[----:B------:R-:W-:Y:S04]  /*379e0*/  STL.64 [R1+0xe0], R60 ;  /* 0x0000e03c01007387 */ /* 0x000fe80000100a00 */
[----:B------:R-:W-:Y:S04]  /*379f0*/  STL.64 [R1+0xe8], R62 ;  /* 0x0000e83e01007387 */ /* 0x000fe80000100a00 */
[----:B------:R-:W4:Y:S04]  /*37a00*/  LDL.LU.64 R48, [R1+0x260] ;  /* 0x0002600001307983 */ /* 0x000f280000300a00 */
[----:B------:R-:W-:Y:S04]  /*37a10*/  STL.64 [R1+0xd0], R56 ;  /* 0x0000d03801007387 */ /* 0x000fe80000100a00 */
[----:B------:R-:W-:Y:S04]  /*37a20*/  STL.64 [R1+0xd8], R58 ;  /* 0x0000d83a01007387 */ /* 0x000fe80000100a00 */
[----:B------:R-:W4:Y:S04]  /*37a30*/  LDL.LU.64 R50, [R1+0x268] ;  /* 0x0002680001327983 */ /* 0x000f280000300a00 */
[----:B------:R-:W-:Y:S04]  /*37a40*/  STL.64 [R1+0xc0], R36 ;  /* 0x0000c02401007387 */ /* 0x000fe80000100a00 */
[----:B------:R2:W-:Y:S04]  /*37a50*/  STL.64 [R1+0xc8], R38 ;  /* 0x0000c82601007387 */ /* 0x0005e80000100a00 */
[----:B------:R-:W-:Y:S04]  /*37a60*/  LDSM.16.M88.4 R64, [R0+0x7000] ;  /* 0x007000000040783b */ /* 0x000fe80000000200 */
[----:B------:R-:W-:Y:S01]  /*37a70*/  LDSM.16.M88.4 R60, [R0+0x7800] ;  /* 0x00780000003c783b */ /* 0x000fe20000000200 */
[-C--:B--2---:R-:W-:Y:S03]  /*37a80*/  HMMA.1688.F32.TF32 R36, R172, R40.reuse, R4 ;  /* 0x00000028ac24723c */ /* 0x084fe60000081004 */
[----:B------:R-:W2:Y:S04]  /*37a90*/  LDL.LU.64 R4, [R1+0x250] ;  /* 0x0002500001047983 */ /* 0x000ea80000300a00 */
[----:B------:R-:W2:Y:S11]  /*37aa0*/  LDL.LU.64 R6, [R1+0x258] ;  /* 0x0002580001067983 */ /* 0x000eb60000300a00 */
[----:B------:R-:W-:Y:S05]  /*37ab0*/  @!UPT UIADD3 URZ, URZ, URZ, URZ ;  /* 0x0000003f3f3ff290 */ /* 0x000fea000fffe03f */
[----:B------:R-:W-:Y:S04]  /*37ac0*/  STL.64 [R1+0x1d0], R36 ;  /* 0x0001d02401007387 */ /* 0x000fe80000100a00 */
[----:B------:R1:W-:Y:S04]  /*37ad0*/  STL.64 [R1+0x1d8], R38 ;  /* 0x0001d82601007387 */ /* 0x0003e80000100a00 */
[----:B------:R-:W5:Y:S04]  /*37ae0*/  LDL.LU.64 R56, [R1+0x220] ;  /* 0x0002200001387983 */ /* 0x000f680000300a00 */
[----:B------:R-:W5:Y:S01]  /*37af0*/  LDL.LU.64 R58, [R1+0x228] ;  /* 0x00022800013a7983 */ /* 0x000f620000300a00 */
[-C--:B---3--:R-:W-:Y:S08]  /*37b00*/  HMMA.1688.F32.TF32 R52, R220, R40.reuse, R52 ;  /* 0x00000028dc34723c */ /* 0x088ff00000081034 */
[----:B----4-:R-:W-:Y:S11]  /*37b10*/  HMMA.1688.F32.TF32 R48, R216, R40, R48 ;  /* 0x00000028d830723c */ /* 0x010ff60000081030 */
[----:B------:R-:W-:Y:S05]  /*37b20*/  @!UPT UIADD3 URZ, URZ, URZ, URZ ;  /* 0x0000003f3f3ff290 */ /* 0x000fea000fffe03f */
[----:B-1----:R-:W-:Y:S01]  /*37b30*/  IMAD.MOV.U32 R39, RZ, RZ, R52 ;  /* 0x000000ffff277224 */ /* 0x002fe200078e0034 */
[----:B------:R-:W-:Y:S01]  /*37b40*/  MOV R47, R53 ;  /* 0x00000035002f7202 */ /* 0x000fe20000000f00 */
[----:B------:R-:W-:Y:S01]  /*37b50*/  IMAD.MOV.U32 R42, RZ, RZ, R54 ;  /* 0x000000ffff2a7224 */ /* 0x000fe200078e0036 */
[----:B------:R-:W3:Y:S01]  /*37b60*/  LDL.LU.64 R52, [R1+0x240] ;  /* 0x0002400001347983 */ /* 0x000ee20000300a00 */
[----:B------:R-:W-:-:S03]  /*37b70*/  IMAD.MOV.U32 R43, RZ, RZ, R55 ;  /* 0x000000ffff2b7224 */ /* 0x000fc600078e0037 */
[----:B------:R-:W3:Y:S04]  /*37b80*/  LDL.LU.64 R54, [R1+0x248] ;  /* 0x0002480001367983 */ /* 0x000ee80000300a00 */
[----:B------:R-:W-:Y:S04]  /*37b90*/  STL [R1+0x2f60], R43 ;  /* 0x002f602b01007387 */ /* 0x000fe80000100800 */
[----:B------:R-:W-:Y:S04]  /*37ba0*/  STL [R1+0x2f5c], R42 ;  /* 0x002f5c2a01007387 */ /* 0x000fe80000100800 */
[----:B------:R-:W-:Y:S04]  /*37bb0*/  STL [R1+0x2f58], R39 ;  /* 0x002f582701007387 */ /* 0x000fe80000100800 */
[----:B------:R-:W-:Y:S01]  /*37bc0*/  STL [R1+0x2f54], R47 ;  /* 0x002f542f01007387 */ /* 0x000fe20000100800 */
[----:B------:R-:W-:Y:S01]  /*37bd0*/  IMAD.MOV.U32 R46, RZ, RZ, R50 ;  /* 0x000000ffff2e7224 */ /* 0x000fe200078e0032 */
[----:B------:R-:W-:-:S02]  /*37be0*/  MOV R38, R51 ;  /* 0x0000003300267202 */ /* 0x000fc40000000f00 */
[----:B------:R1:W-:Y:S04]  /*37bf0*/  STL.64 [R1+0x1a0], R48 ;  /* 0x0001a03001007387 */ /* 0x0003e80000100a00 */
[----:B-1----:R-:W4:Y:S04]  /*37c00*/  LDL.LU.64 R48, [R1+0x200] ;  /* 0x0002000001307983 */ /* 0x002f280000300a00 */
[----:B------:R-:W4:Y:S04]  /*37c10*/  LDL.LU.64 R50, [R1+0x208] ;  /* 0x0002080001327983 */ /* 0x000f280000300a00 */
[----:B------:R-:W-:Y:S04]  /*37c20*/  STL [R1+0x2f68], R38 ;  /* 0x002f682601007387 */ /* 0x000fe80000100800 */
[----:B------:R1:W-:Y:S01]  /*37c30*/  STL [R1+0x2f64], R46 ;  /* 0x002f642e01007387 */ /* 0x0003e20000100800 */
[----:B--2---:R-:W-:Y:S08]  /*37c40*/  HMMA.1688.F32.TF32 R4, R212, R40, R4 ;  /* 0x00000028d404723c */ /* 0x004ff00000081004 */
[----:B-----5:R-:W-:Y:S11]  /*37c50*/  HMMA.1688.F32.TF32 R56, R172, R44, R56 ;  /* 0x0000002cac38723c */ /* 0x020ff60000081038 */
[----:B------:R-:W-:Y:S05]  /*37c60*/  @!UPT UIADD3 URZ, URZ, URZ, URZ ;  /* 0x0000003f3f3ff290 */ /* 0x000fea000fffe03f */
[----:B------:R-:W-:Y:S01]  /*37c70*/  MOV R47, R7 ;  /* 0x00000007002f7202 */ /* 0x000fe20000000f00 */
[----:B------:R-:W-:Y:S02]  /*37c80*/  IMAD.MOV.U32 R39, RZ, RZ, R6 ;  /* 0x000000ffff277224 */ /* 0x000fe400078e0006 */
[----:B------:R-:W-:Y:S02]  /*37c90*/  IMAD.MOV.U32 R43, RZ, RZ, R4 ;  /* 0x000000ffff2b7224 */ /* 0x000fe400078e0004 */
[----:B------:R-:W-:Y:S02]  /*37ca0*/  IMAD.MOV.U32 R42, RZ, RZ, R5 ;  /* 0x000000ffff2a7224 */ /* 0x000fe400078e0005 */
[----:B------:R-:W2:Y:S04]  /*37cb0*/  LDL.LU.64 R4, [R1+0x230] ;  /* 0x0002300001047983 */ /* 0x000ea80000300a00 */
[----:B------:R-:W2:Y:S04]  /*37cc0*/  LDL.LU.64 R6, [R1+0x238] ;  /* 0x0002380001067983 */ /* 0x000ea80000300a00 */
[----:B------:R-:W-:Y:S04]  /*37cd0*/  STL [R1+0x2f78], R47 ;  /* 0x002f782f01007387 */ /* 0x000fe80000100800 */
[----:B------:R-:W-:Y:S01]  /*37ce0*/  STL [R1+0x2f74], R39 ;  /* 0x002f742701007387 */ /* 0x000fe20000100800 */
[----:B-1----:R-:W-:-:S03]  /*37cf0*/  IMAD.MOV.U32 R46, RZ, RZ, R59 ;  /* 0x000000ffff2e7224 */ /* 0x002fc600078e003b */
[----:B------:R-:W-:Y:S01]  /*37d00*/  STL [R1+0x2f70], R42 ;  /* 0x002f702a01007387 */ /* 0x000fe20000100800 */
[----:B------:R-:W-:-:S03]  /*37d10*/  IMAD.MOV.U32 R38, RZ, RZ, R58 ;  /* 0x000000ffff267224 */ /* 0x000fc600078e003a */
[----:B------:R1:W-:Y:S04]  /*37d20*/  STL [R1+0x2f6c], R43 ;  /* 0x002f6c2b01007387 */ /* 0x0003e80000100800 */
[----:B------:R-:W-:Y:S04]  /*37d30*/  STL.64 [R1+0x220], R56 ;  /* 0x0002203801007387 */ /* 0x000fe80000100a00 */
[----:B------:R5:W-:Y:S04]  /*37d40*/  STL [R1+0x2f80], R46 ;  /* 0x002f802e01007387 */ /* 0x000be80000100800 */
[----:B------:R1:W-:Y:S04]  /*37d50*/  STL [R1+0x2f7c], R38 ;  /* 0x002f7c2601007387 */ /* 0x0003e80000100800 */
[----:B------:R-:W2:Y:S04]  /*37d60*/  LDL.LU.64 R188, [R1+0x300] ;  /* 0x0003000001bc7983 */ /* 0x000ea80000300a00 */
[----:B------:R-:W2:Y:S04]  /*37d70*/  LDL.LU.64 R190, [R1+0x308] ;  /* 0x0003080001be7983 */ /* 0x000ea80000300a00 */
[----:B------:R-:W-:Y:S01]  /*37d80*/  LDSM.16.M88.4 R56, [R0+0x6800] ;  /* 0x006800000038783b */ /* 0x000fe20000000200 */
[-C--:B---3--:R-:W-:Y:S08]  /*37d90*/  HMMA.1688.F32.TF32 R52, R220, R44.reuse, R52 ;  /* 0x0000002cdc34723c */ /* 0x088ff00000081034 */
[----:B----4-:R-:W-:Y:S11]  /*37da0*/  HMMA.1688.F32.TF32 R48, R216, R44, R48 ;  /* 0x0000002cd830723c */ /* 0x010ff60000081030 */
[----:B------:R-:W-:Y:S05]  /*37db0*/  @!UPT UIADD3 URZ, URZ, URZ, URZ ;  /* 0x0000003f3f3ff290 */ /* 0x000fea000fffe03f */
[----:B-1----:R-:W-:Y:S01]  /*37dc0*/  IMAD.MOV.U32 R43, RZ, RZ, R55 ;  /* 0x000000ffff2b7224 */ /* 0x002fe200078e0037 */
[----:B------:R-:W-:Y:S01]  /*37dd0*/  MOV R39, R53 ;  /* 0x0000003500277202 */ /* 0x000fe20000000f00 */
[----:B------:R-:W-:Y:S02]  /*37de0*/  IMAD.MOV.U32 R42, RZ, RZ, R54 ;  /* 0x000000ffff2a7224 */ /* 0x000fe400078e0036 */
[----:B------:R-:W-:Y:S01]  /*37df0*/  IMAD.MOV.U32 R47, RZ, RZ, R52 ;  /* 0x000000ffff2f7224 */ /* 0x000fe200078e0034 */
[----:B------:R-:W-:Y:S04]  /*37e00*/  STL [R1+0x2f90], R43 ;  /* 0x002f902b01007387 */ /* 0x000fe80000100800 */
[----:B------:R-:W-:Y:S04]  /*37e10*/  STL [R1+0x2f8c], R42 ;  /* 0x002f8c2a01007387 */ /* 0x000fe80000100800 */
[----:B------:R-:W-:Y:S04]  /*37e20*/  STL [R1+0x2f88], R39 ;  /* 0x002f882701007387 */ /* 0x000fe80000100800 */
[----:B------:R-:W-:Y:S04]  /*37e30*/  STL [R1+0x2f84], R47 ;  /* 0x002f842f01007387 */ /* 0x000fe80000100800 */
[----:B------:R-:W-:Y:S04]  /*37e40*/  LDSM.16.M88.4 R52, [R0+0x6000] ;  /* 0x006000000034783b */ /* 0x000fe80000000200 */
[----:B------:R-:W-:Y:S04]  /*37e50*/  STL.64 [R1+0x200], R48 ;  /* 0x0002003001007387 */ /* 0x000fe80000100a00 */
[----:B------:R-:W3:Y:S04]  /*37e60*/  LDL.LU.64 R184, [R1+0x320] ;  /* 0x0003200001b87983 */ /* 0x000ee80000300a00 */
[----:B------:R-:W3:Y:S01]  /*37e70*/  LDL.LU.64 R186, [R1+0x328] ;  /* 0x0003280001ba7983 */ /* 0x000ee20000300a00 */
[----:B-----5:R-:W-:Y:S01]  /*37e80*/  IMAD.MOV.U32 R46, RZ, RZ, R50 ;  /* 0x000000ffff2e7224 */ /* 0x020fe200078e0032 */
[----:B------:R-:W-:-:S02]  /*37e90*/  MOV R38, R51 ;  /* 0x0000003300267202 */ /* 0x000fc40000000f00 */
[----:B------:R-:W1:Y:S04]  /*37ea0*/  LDSM.16.M88.4 R48, [R0+0x5800] ;  /* 0x005800000030783b */ /* 0x000e680000000200 */
[----:B------:R-:W-:Y:S04]  /*37eb0*/  STL [R1+0x2f98], R38 ;  /* 0x002f982601007387 */ /* 0x000fe80000100800 */
[----:B------:R4:W-:Y:S04]  /*37ec0*/  STL [R1+0x2f94], R46 ;  /* 0x002f942e01007387 */ /* 0x0009e80000100800 */
[----:B------:R-:W5:Y:S04]  /*37ed0*/  LDL.LU.64 R176, [R1+0x350] ;  /* 0x0003500001b07983 */ /* 0x000f680000300a00 */
[----:B------:R-:W5:Y:S01]  /*37ee0*/  LDL.LU.64 R178, [R1+0x358] ;  /* 0x0003580001b27983 */ /* 0x000f620000300a00 */
[----:B--2---:R-:W-:Y:S08]  /*37ef0*/  HMMA.1688.F32.TF32 R4, R212, R44, R4 ;  /* 0x0000002cd404723c */ /* 0x004ff00000081004 */
[----:B-1----:R-:W-:Y:S11]  /*37f00*/  HMMA.1688.F32.TF32 R188, R172, R48, R188 ;  /* 0x00000030acbc723c */ /* 0x002ff600000810bc */
[----:B------:R-:W-:Y:S05]  /*37f10*/  @!UPT UIADD3 URZ, URZ, URZ, URZ ;  /* 0x0000003f3f3ff290 */ /* 0x000fea000fffe03f */
[----:B------:R-:W-:Y:S01]  /*37f20*/  MOV R44, R7 ;  /* 0x00000007002c7202 */ /* 0x000fe20000000f00 */
[----:B------:R-:W-:Y:S02]  /*37f30*/  IMAD.MOV.U32 R45, RZ, RZ, R6 ;  /* 0x000000ffff2d7224 */ /* 0x000fe400078e0006 */
[----:B------:R-:W-:Y:S02]  /*37f40*/  IMAD.MOV.U32 R39, RZ, RZ, R4 ;  /* 0x000000ffff277224 */ /* 0x000fe400078e0004 */
[----:B------:R-:W-:Y:S01]  /*37f50*/  IMAD.MOV.U32 R47, RZ, RZ, R5 ;  /* 0x000000ffff2f7224 */ /* 0x000fe200078e0005 */
[----:B------:R1:W-:Y:S04]  /*37f60*/  STL [R1+0x2fa8], R44 ;  /* 0x002fa82c01007387 */ /* 0x0003e80000100800 */
[----:B------:R-:W-:Y:S04]  /*37f70*/  STL [R1+0x2fa4], R45 ;  /* 0x002fa42d01007387 */ /* 0x000fe80000100800 */
[----:B------:R-:W-:Y:S04]  /*37f80*/  STL [R1+0x2fa0], R39 ;  /* 0x002fa02701007387 */ /* 0x000fe80000100800 */
[----:B------:R2:W-:Y:S04]  /*37f90*/  STL [R1+0x2f9c], R47 ;  /* 0x002f9c2f01007387 */ /* 0x0005e80000100800 */
[----:B------:R-:W-:Y:S01]  /*37fa0*/  STL [R1+0x2fb0], R50 ;  /* 0x002fb03201007387 */ /* 0x000fe20000100800 */
[----:B----4-:R-:W-:-:S02]  /*37fb0*/  IMAD.MOV.U32 R46, RZ, RZ, R189 ;  /* 0x000000ffff2e7224 */ /* 0x010fc400078e00bd */
[----:B------:R-:W-:Y:S01]  /*37fc0*/  IMAD.MOV.U32 R38, RZ, RZ, R188 ;  /* 0x000000ffff267224 */ /* 0x000fe200078e00bc */
[----:B------:R-:W-:Y:S04]  /*37fd0*/  STL [R1+0x2fac], R51 ;  /* 0x002fac3301007387 */ /* 0x000fe80000100800 */
[----:B------:R-:W-:Y:S04]  /*37fe0*/  STL [R1+0x2f1c], R54 ;  /* 0x002f1c3601007387 */ /* 0x000fe80000100800 */
[----:B------:R-:W-:Y:S04]  /*37ff0*/  STL [R1+0x2f18], R55 ;  /* 0x002f183701007387 */ /* 0x000fe80000100800 */
[----:B------:R2:W-:Y:S04]  /*38000*/  STL [R1+0x2fb8], R46 ;  /* 0x002fb82e01007387 */ /* 0x0005e80000100800 */
[----:B------:R1:W-:Y:S04]  /*38010*/  STL [R1+0x2fb4], R38 ;  /* 0x002fb42601007387 */ /* 0x0003e80000100800 */
[----:B------:R-:W4:Y:S04]  /*38020*/  LDL.LU.64 R196, [R1+0x340] ;  /* 0x0003400001c47983 */ /* 0x000f280000300a00 */
[----:B------:R-:W4:Y:S04]  /*38030*/  LDL.LU.64 R198, [R1+0x348] ;  /* 0x0003480001c67983 */ /* 0x000f280000300a00 */
[----:B------:R-:W4:Y:S04]  /*38040*/  LDL.LU.64 R224, [R1+0x2c0] ;  /* 0x0002c00001e07983 */ /* 0x000f280000300a00 */
[----:B------:R-:W4:Y:S01]  /*38050*/  LDL.LU.64 R226, [R1+0x2c8] ;  /* 0x0002c80001e27983 */ /* 0x000f220000300a00 */
[----:B------:R-:W-:Y:S01]  /*38060*/  IMAD.MOV.U32 R43, RZ, RZ, R190 ;  /* 0x000000ffff2b7224 */ /* 0x000fe200078e00be */
[----:B------:R-:W-:-:S02]  /*38070*/  MOV R42, R191 ;  /* 0x000000bf002a7202 */ /* 0x000fc40000000f00 */
[----:B------:R-:W1:Y:S01]  /*38080*/  LDSM.16.M88.4 R4, [R0+0x8000] ;  /* 0x008000000004783b */ /* 0x000e620000000200 */
[-C--:B---3--:R-:W-:Y:S11]  /*38090*/  HMMA.1688.F32.TF32 R184, R220, R48.reuse, R184 ;  /* 0x00000030dcb8723c */ /* 0x088ff600000810b8 */
[----:B------:R-:W-:Y:S11]  /*380a0*/  @!UPT UIADD3 URZ, URZ, URZ, URZ ;  /* 0x0000003f3f3ff290 */ /* 0x000ff6000fffe03f */
[----:B------:R-:W-:Y:S02]  /*380b0*/  @!UPT UIADD3 URZ, URZ, URZ, URZ ;  /* 0x0000003f3f3ff290 */ /* 0x000fe4000fffe03f */
[----:B-1----:R-:W-:Y:S01]  /*380c0*/  IMAD.MOV.U32 R44, RZ, RZ, R184 ;  /* 0x000000ffff2c7224 */ /* 0x002fe200078e00b8 */
[----:B--2---:R-:W-:Y:S01]  /*380d0*/  MOV R47, R187 ;  /* 0x000000bb002f7202 */ /* 0x004fe20000000f00 */
[----:B------:R-:W-:Y:S02]  /*380e0*/  IMAD.MOV.U32 R45, RZ, RZ, R185 ;  /* 0x000000ffff2d7224 */ /* 0x000fe400078e00b9 */
[----:B------:R-:W-:Y:S01]  /*380f0*/  IMAD.MOV.U32 R39, RZ, RZ, R186 ;  /* 0x000000ffff277224 */ /* 0x000fe200078e00ba */
[----:B------:R-:W2:Y:S04]  /*38100*/  LDL.LU.64 R184, [R1+0x70] ;  /* 0x0000700001b87983 */ /* 0x000ea80000300a00 */
[----:B------:R-:W2:Y:S04]  /*38110*/  LDL.LU.64 R186, [R1+0x78] ;  /* 0x0000780001ba7983 */ /* 0x000ea80000300a00 */
[----:B------:R-:W3:Y:S04]  /*38120*/  LDL.LU.64 R188, [R1+0x170] ;  /* 0x0001700001bc7983 */ /* 0x000ee80000300a00 */
[----:B------:R-:W3:Y:S01]  /*38130*/  LDL.LU.64 R190, [R1+0x178] ;  /* 0x0001780001be7983 */ /* 0x000ee20000300a00 */
[-C--:B-----5:R-:W-:Y:S03]  /*38140*/  HMMA.1688.F32.TF32 R176, R216, R48.reuse, R176 ;  /* 0x00000030d8b0723c */ /* 0x0a0fe600000810b0 */
[----:B------:R-:W5:Y:S04]  /*38150*/  LDL.LU.64 R200, [R1+0x60] ;  /* 0x0000600001c87983 */ /* 0x000f680000300a00 */
[----:B------:R-:W5:Y:S11]  /*38160*/  LDL.LU.64 R202, [R1+0x68] ;  /* 0x0000680001ca7983 */ /* 0x000f760000300a00 */
[----:B------:R-:W-:Y:S06]  /*38170*/  @!UPT UIADD3 URZ, URZ, URZ, URZ ;  /* 0x0000003f3f3ff290 */ /* 0x000fec000fffe03f */
[----:B------:R-:W-:Y:S01]  /*38180*/  IMAD.MOV.U32 R46, RZ, RZ, R176 ;  /* 0x000000ffff2e7224 */ /* 0x000fe200078e00b0 */
[----:B------:R-:W-:Y:S01]  /*38190*/  MOV R51, R179 ;  /* 0x000000b300337202 */ /* 0x000fe20000000f00 */
[----:B------:R-:W-:Y:S02]  /*381a0*/  IMAD.MOV.U32 R38, RZ, RZ, R177 ;  /* 0x000000ffff267224 */ /* 0x000fe400078e00b1 */
[----:B------:R-:W-:Y:S01]  /*381b0*/  IMAD.MOV.U32 R50, RZ, RZ, R178 ;  /* 0x000000ffff327224 */ /* 0x000fe200078e00b2 */
[----:B------:R-:W5:Y:S04]  /*381c0*/  LDL.LU.64 R176, [R1+0x160] ;  /* 0x0001600001b07983 */ /* 0x000f680000300a00 */
[----:B------:R-:W5:Y:S01]  /*381d0*/  LDL.LU.64 R178, [R1+0x168] ;  /* 0x0001680001b27983 */ /* 0x000f620000300a00 */
[----:B----4-:R-:W-:Y:S08]  /*381e0*/  HMMA.1688.F32.TF32 R196, R212, R48, R196 ;  /* 0x00000030d4c4723c */ /* 0x010ff000000810c4 */
[-C--:B------:R-:W-:Y:S11]  /*381f0*/  HMMA.1688.F32.TF32 R224, R172, R52.reuse, R224 ;  /* 0x00000034ace0723c */ /* 0x080ff600000810e0 */
[----:B------:R-:W-:Y:S05]  /*38200*/  @!UPT UIADD3 URZ, URZ, URZ, URZ ;  /* 0x0000003f3f3ff290 */ /* 0x000fea000fffe03f */
[----:B------:R-:W-:Y:S01]  /*38210*/  IMAD.MOV.U32 R41, RZ, RZ, R196 ;  /* 0x000000ffff297224 */ /* 0x000fe200078e00c4 */
[----:B------:R-:W-:Y:S01]  /*38220*/  MOV R36, R199 ;  /* 0x000000c700247202 */ /* 0x000fe20000000f00 */
[----:B------:R-:W-:Y:S02]  /*38230*/  IMAD.MOV.U32 R40, RZ, RZ, R197 ;  /* 0x000000ffff287224 */ /* 0x000fe400078e00c5 */
[----:B------:R-:W-:Y:S01]  /*38240*/  IMAD.MOV.U32 R37, RZ, RZ, R198 ;  /* 0x000000ffff257224 */ /* 0x000fe200078e00c6 */
[----:B------:R-:W4:Y:S04]  /*38250*/  LDL.LU.64 R196, [R1+0x390] ;  /* 0x0003900001c47983 */ /* 0x000f280000300a00 */
[----:B------:R-:W4:Y:S04]  /*38260*/  LDL.LU.64 R198, [R1+0x398] ;  /* 0x0003980001c67983 */ /* 0x000f280000300a00 */
[----:B------:R-:W-:Y:S04]  /*38270*/  STL.64 [R1+0x350], R224 ;  /* 0x000350e001007387 */ /* 0x000fe80000100a00 */
[----:B------:R1:W-:Y:S04]  /*38280*/  STL.64 [R1+0x358], R226 ;  /* 0x000358e201007387 */ /* 0x0003e80000100a00 */
[----:B-1----:R-:W4:Y:S04]  /*38290*/  LDL.LU.64 R226, [R1+0x3030] ;  /* 0x0030300001e27983 */ /* 0x002f280000300a00 */
[----:B------:R-:W4:Y:S01]  /*382a0*/  LDL.LU.64 R224, [R1+0x3028] ;  /* 0x0030280001e07983 */ /* 0x000f220000300a00 */
[-C--:B--2---:R-:W-:Y:S08]  /*382b0*/  HMMA.1688.F32.TF32 R184, R220, R52.reuse, R184 ;  /* 0x00000034dcb8723c */ /* 0x084ff000000810b8 */
[-C--:B---3--:R-:W-:Y:S08]  /*382c0*/  HMMA.1688.F32.TF32 R188, R216, R52.reuse, R188 ;  /* 0x00000034d8bc723c */ /* 0x088ff000000810bc */
[----:B------:R-:W-:Y:S07]  /*382d0*/  HMMA.1688.F32.TF32 R52, R212, R52, R232 ;  /* 0x00000034d434723c */ /* 0x000fee00000810e8 */
[----:B------:R-:W-:Y:S04]  /*382e0*/  STL.64 [R1+0x2e0], R184 ;  /* 0x0002e0b801007387 */ /* 0x000fe80000100a00 */
[----:B------:R1:W-:Y:S04]  /*382f0*/  STL.64 [R1+0x2e8], R186 ;  /* 0x0002e8ba01007387 */ /* 0x0003e80000100a00 */
[----:B-1----:R-:W2:Y:S04]  /*38300*/  LDL.LU.64 R186, [R1+0x3020] ;  /* 0x0030200001ba7983 */ /* 0x002ea80000300a00 */
[----:B------:R-:W2:Y:S04]  /*38310*/  LDL.LU.64 R184, [R1+0x3018] ;  /* 0x0030180001b87983 */ /* 0x000ea80000300a00 */
[----:B------:R-:W-:Y:S04]  /*38320*/  STL.64 [R1+0x2b0], R188 ;  /* 0x0002b0bc01007387 */ /* 0x000fe80000100a00 */
[----:B------:R1:W-:Y:S04]  /*38330*/  STL.64 [R1+0x2b8], R190 ;  /* 0x0002b8be01007387 */ /* 0x0003e80000100a00 */
[----:B-1----:R-:W2:Y:S04]  /*38340*/  LDL.LU.64 R190, [R1+0x3010] ;  /* 0x0030100001be7983 */ /* 0x002ea80000300a00 */
[----:B------:R-:W2:Y:S04]  /*38350*/  LDL.LU.64 R188, [R1+0x3008] ;  /* 0x0030080001bc7983 */ /* 0x000ea80000300a00 */
[----:B------:R-:W2:Y:S04]  /*38360*/  LDL.LU.64 R232, [R1+0x330] ;  /* 0x0003300001e87983 */ /* 0x000ea80000300a00 */
[----:B------:R-:W2:Y:S04]  /*38370*/  LDL.LU.64 R234, [R1+0x338] ;  /* 0x0003380001ea7983 */ /* 0x000ea80000300a00 */
[----:B------:R-:W-:Y:S04]  /*38380*/  STL.64 [R1+0x290], R52 ;  /* 0x0002903401007387 */ /* 0x000fe80000100a00 */
[----:B------:R2:W-:Y:S01]  /*38390*/  STL.64 [R1+0x298], R54 ;  /* 0x0002983601007387 */ /* 0x0005e20000100a00 */
[-C--:B-----5:R-:W-:Y:S08]  /*383a0*/  HMMA.1688.F32.TF32 R200, R220, R56.reuse, R200 ;  /* 0x00000038dcc8723c */ /* 0x0a0ff000000810c8 */
[-C--:B------:R-:W-:Y:S08]  /*383b0*/  HMMA.1688.F32.TF32 R176, R216, R56.reuse, R176 ;  /* 0x00000038d8b0723c */ /* 0x080ff000000810b0 */
[-C--:B--2---:R-:W-:Y:S11]  /*383c0*/  HMMA.1688.F32.TF32 R52, R172, R56.reuse, R232 ;  /* 0x00000038ac34723c */ /* 0x084ff600000810e8 */
[----:B------:R-:W-:Y:S11]  /*383d0*/  @!UPT UIADD3 URZ, URZ, URZ, URZ ;  /* 0x0000003f3f3ff290 */ /* 0x000ff6000fffe03f */
[----:B------:R-:W-:Y:S01]  /*383e0*/  @!UPT UIADD3 URZ, URZ, URZ, URZ ;  /* 0x0000003f3f3ff290 */ /* 0x000fe2000fffe03f */
[----:B------:R-:W-:Y:S04]  /*383f0*/  STL.64 [R1+0x380], R52 ;  /* 0x0003803401007387 */ /* 0x000fe80000100a00 */
[----:B------:R1:W-:Y:S02]  /*38400*/  STL.64 [R1+0x388], R54 ;  /* 0x0003883601007387 */ /* 0x0003e40000100a00 */
[----:B-1----:R-:W-:Y:S02]  /*38410*/  HMMA.1688.F32.TF32 R52, R212, R56, R236 ;  /* 0x00000038d434723c */ /* 0x002fe400000810ec */
[----:B------:R-:W-:Y:S04]  /*38420*/  STL.64 [R1+0x330], R200 ;  /* 0x000330c801007387 */ /* 0x000fe80000100a00 */
[----:B------:R-:W-:Y:S04]  /*38430*/  STL.64 [R1+0x338], R202 ;  /* 0x000338ca01007387 */ /* 0x000fe80000100a00 */
[----:B------:R1:W-:Y:S04]  /*38440*/  STL.64 [R1+0x300], R176 ;  /* 0x000300b001007387 */ /* 0x0003e80000100a00 */
[----:B------:R2:W-:Y:S09]  /*38450*/  STL.64 [R1+0x308], R178 ;  /* 0x000308b201007387 */ /* 0x0005f20000100a00 */
[----:B------:R4:W-:Y:S04]  /*38460*/  STL.64 [R1+0x2d0], R52 ;  /* 0x0002d03401007387 */ /* 0x0009e80000100a00 */
[----:B-1----:R-:W5:Y:S04]  /*38470*/  LDL.LU.64 R176, [R1+0x50] ;  /* 0x0000500001b07983 */ /* 0x002f680000300a00 */
[----:B--2---:R-:W5:Y:S01]  /*38480*/  LDL.LU.64 R178, [R1+0x58] ;  /* 0x0000580001b27983 */ /* 0x004f620000300a00 */
[----:B------:R-:W-:-:S02]  /*38490*/  IMAD.MOV.U32 R57, RZ, RZ, R54 ;  /* 0x000000ffff397224 */ /* 0x000fc400078e0036 */
[----:B------:R-:W-:Y:S02]  /*384a0*/  IMAD.MOV.U32 R56, RZ, RZ, R55 ;  /* 0x000000ffff387224 */ /* 0x000fe400078e0037 */
[----:B----4-:R-:W-:Y:S03]  /*384b0*/  HMMA.1688.F32.TF32 R52, R172, R64, R196 ;  /* 0x00000040ac34723c */ /* 0x010fe600000810c4 */
[----:B------:R-:W-:Y:S04]  /*384c0*/  STL [R1+0x2f24], R56 ;  /* 0x002f243801007387 */ /* 0x000fe80000100800 */
[----:B------:R-:W-:Y:S04]  /*384d0*/  STL [R1+0x2f20], R57 ;  /* 0x002f203901007387 */ /* 0x000fe80000100800 */
[----:B------:R1:W-:Y:S11]  /*384e0*/  STL.64 [R1+0x2f08], R58 ;  /* 0x002f083a01007387 */ /* 0x0003f60000100a00 */
[----:B------:R-:W-:Y:S01]  /*384f0*/  @!UPT UIADD3 URZ, URZ, URZ, URZ ;  /* 0x0000003f3f3ff290 */ /* 0x000fe2000fffe03f */
[----:B------:R2:W-:Y:S01]  /*38500*/  STL.64 [R1+0x3a0], R52 ;  /* 0x0003a03401007387 */ /* 0x0005e20000100a00 */
[----:B-1----:R-:W-:-:S03]  /*38510*/  MOV R58, R55 ;  /* 0x00000037003a7202 */ /* 0x002fc60000000f00 */
[----:B------:R-:W4:Y:S01]  /*38520*/  LDL.LU.64 R236, [R1+0x3c0] ;  /* 0x0003c00001ec7983 */ /* 0x000f220000300a00 */
[----:B------:R-:W-:-:S03]  /*38530*/  IMAD.MOV.U32 R59, RZ, RZ, R54 ;  /* 0x000000ffff3b7224 */ /* 0x000fc600078e0036 */
[----:B------:R-:W4:Y:S04]  /*38540*/  LDL.LU.64 R238, [R1+0x3c8] ;  /* 0x0003c80001ee7983 */ /* 0x000f280000300a00 */
[----:B------:R-:W2:Y:S04]  /*38550*/  LDL.LU.64 R232, [R1+0x40] ;  /* 0x0000400001e87983 */ /* 0x000ea80000300a00 */
[----:B------:R-:W2:Y:S04]  /*38560*/  LDL.LU.64 R234, [R1+0x48] ;  /* 0x0000480001ea7983 */ /* 0x000ea80000300a00 */
[----:B------:R-:W2:Y:S04]  /*38570*/  LDL.LU.64 R200, [R1+0x140] ;  /* 0x0001400001c87983 */ /* 0x000ea80000300a00 */
[----:B------:R-:W2:Y:S04]  /*38580*/  LDL.LU.64 R202, [R1+0x148] ;  /* 0x0001480001ca7983 */ /* 0x000ea80000300a00 */
[----:B--2---:R-:W2:Y:S04]  /*38590*/  LDL.LU.64 R52, [R1+0x3f0] ;  /* 0x0003f00001347983 */ /* 0x004ea80000300a00 */
[----:B------:R-:W2:Y:S04]  /*385a0*/  LDL.LU.64 R54, [R1+0x3f8] ;  /* 0x0003f80001367983 */ /* 0x000ea80000300a00 */
[----:B------:R-:W-:Y:S04]  /*385b0*/  STL [R1+0x2f2c], R58 ;  /* 0x002f2c3a01007387 */ /* 0x000fe80000100800 */
[----:B------:R1:W-:Y:S04]  /*385c0*/  STL [R1+0x2f28], R59 ;  /* 0x002f283b01007387 */ /* 0x0003e80000100800 */
[----:B------:R-:W2:Y:S04]  /*385d0*/  LDL.LU.64 R56, [R1+0x150] ;  /* 0x0001500001387983 */ /* 0x000ea80000300a00 */
[----:B-1----:R-:W2:Y:S04]  /*385e0*/  LDL.LU.64 R58, [R1+0x158] ;  /* 0x00015800013a7983 */ /* 0x002ea80000300a00 */
[----:B------:R-:W2:Y:S04]  /*385f0*/  LDL.LU.64 R196, [R1+0x30] ;  /* 0x0000300001c47983 */ /* 0x000ea80000300a00 */
[----:B------:R-:W2:Y:S01]  /*38600*/  LDL.LU.64 R198, [R1+0x38] ;  /* 0x0000380001c67983 */ /* 0x000ea20000300a00 */
[-C--:B-----5:R-:W-:Y:S11]  /*38610*/  HMMA.1688.F32.TF32 R176, R220, R64.reuse, R176 ;  /* 0x00000040dcb0723c */ /* 0x0a0ff600000810b0 */
[----:B------:R-:W-:Y:S11]  /*38620*/  @!UPT UIADD3 URZ, URZ, URZ, URZ ;  /* 0x0000003f3f3ff290 */ /* 0x000ff6000fffe03f */
[----:B------:R-:W-:Y:S01]  /*38630*/  @!UPT UIADD3 URZ, URZ, URZ, URZ ;  /* 0x0000003f3f3ff290 */ /* 0x000fe2000fffe03f */
[----:B------:R1:W-:Y:S04]  /*38640*/  STL.64 [R1+0x460], R176 ;  /* 0x000460b001007387 */ /* 0x0003e80000100a00 */
[----:B------:R5:W-:Y:S04]  /*38650*/  STL.64 [R1+0x468], R178 ;  /* 0x000468b201007387 */ /* 0x000be80000100a00 */
[----:B-1----:R-:W3:Y:S04]  /*38660*/  LDL.LU.64 R176, [R1+0x130] ;  /* 0x0001300001b07983 */ /* 0x002ee80000300a00 */
[----:B-----5:R-:W3:Y:S01]  /*38670*/  LDL.LU.64 R178, [R1+0x138] ;  /* 0x0001380001b27983 */ /* 0x020ee20000300a00 */
[----:B------:R-:W-:Y:S08]  /*38680*/  HMMA.1688.F32.TF32 R240, R212, R64, R240 ;  /* 0x00000040d4f0723c */ /* 0x000ff000000810f0 */
[----:B----4-:R-:W-:Y:S08]  /*38690*/  HMMA.1688.F32.TF32 R236, R172, R60, R236 ;  /* 0x0000003cacec723c */ /* 0x010ff000000810ec */
[----:B--2---:R-:W-:Y:S08]  /*386a0*/  HMMA.1688.F32.TF32 R56, R216, R64, R56 ;  /* 0x00000040d838723c */ /* 0x004ff00000081038 */
[----:B------:R-:W-:Y:S11]  /*386b0*/  HMMA.1688.F32.TF32 R228, R212, R60, R228 ;  /* 0x0000003cd4e4723c */ /* 0x000ff600000810e4 */
[----:B------:R-:W-:Y:S04]  /*386c0*/  @!UPT UIADD3 URZ, URZ, URZ, URZ ;  /* 0x0000003f3f3ff290 */ /* 0x000fe8000fffe03f */
[----:B------:R1:W-:Y:S04]  /*386d0*/  STL.64 [R1+0x360], R56 ;  /* 0x0003603801007387 */ /* 0x0003e80000100a00 */
[----:B------:R2:W-:Y:S04]  /*386e0*/  STL.64 [R1+0x368], R58 ;  /* 0x0003683a01007387 */ /* 0x0005e80000100a00 */
[----:B------:R-:W-:Y:S04]  /*386f0*/  STL.64 [R1+0x5f0], R240 ;  /* 0x0005f0f001007387 */ /* 0x000fe80000100a00 */
[----:B------:R-:W-:Y:S01]  /*38700*/  STL.64 [R1+0x5f8], R242 ;  /* 0x0005f8f201007387 */ /* 0x000fe20000100a00 */
[----:B-1----:R-:W-:-:S02]  /*38710*/  IMAD.MOV.U32 R56, RZ, RZ, R238 ;  /* 0x000000ffff387224 */ /* 0x002fc400078e00ee */
[----:B------:R-:W-:Y:S01]  /*38720*/  IMAD.MOV.U32 R57, RZ, RZ, R239 ;  /* 0x000000ffff397224 */ /* 0x000fe200078e00ef */
[----:B------:R1:W-:Y:S01]  /*38730*/  STL [R1+0x344], R237 ;  /* 0x000344ed01007387 */ /* 0x0003e20000100800 */
[----:B--2---:R-:W-:Y:S01]  /*38740*/  IMAD.MOV.U32 R59, RZ, RZ, R236 ;  /* 0x000000ffff3b7224 */ /* 0x004fe200078e00ec */
[C---:B------:R-:W-:Y:S02]  /*38750*/  HMMA.1688.F32.TF32 R196, R220.reuse, R4, R196 ;  /* 0x00000004dcc4723c */ /* 0x040fe400000810c4 */
[----:B------:R-:W-:Y:S04]  /*38760*/  LDS R240, [R3+0x20800] ;  /* 0x0208000003f07984 */ /* 0x000fe80000000800 */
[----:B------:R-:W-:Y:S02]  /*38770*/  LDS R242, [R3+0x20c00] ;  /* 0x020c000003f27984 */ /* 0x000fe40000000800 */
[-C--:B-1----:R-:W-:Y:S02]  /*38780*/  HMMA.1688.F32.TF32 R236, R220, R60.reuse, R232 ;  /* 0x0000003cdcec723c */ /* 0x082fe400000810e8 */
[----:B------:R-:W-:Y:S04]  /*38790*/  LDS R241, [R2+0x20800] ;  /* 0x0208000002f17984 */ /* 0x000fe80000000800 */
[----:B------:R-:W-:Y:S02]  /*387a0*/  LDS R243, [R2+0x20c00] ;  /* 0x020c000002f37984 */ /* 0x000fe40000000800 */
[----:B------:R-:W-:Y:S08]  /*387b0*/  HMMA.1688.F32.TF32 R232, R216, R60, R200 ;  /* 0x0000003cd8e8723c */ /* 0x000ff000000810c8 */
[----:B------:R-:W-:Y:S01]  /*387c0*/  HMMA.1688.F32.TF32 R200, R172, R4, R52 ;  /* 0x00000004acc8723c */ /* 0x000fe20000081034 */
[----:B------:R-:W-:Y:S04]  /*387d0*/  STL [R1+0x2f38], R56 ;  /* 0x002f383801007387 */ /* 0x000fe80000100800 */
[----:B------:R-:W-:Y:S04]  /*387e0*/  STL [R1+0x2f34], R57 ;  /* 0x002f343901007387 */ /* 0x000fe80000100800 */
[----:B------:R-:W-:Y:S04]  /*387f0*/  STL.64 [R1+0x3c0], R236 ;  /* 0x0003c0ec01007387 */ /* 0x000fe80000100a00 */
[----:B------:R-:W-:Y:S04]  /*38800*/  STL.64 [R1+0x3c8], R238 ;  /* 0x0003c8ee01007387 */ /* 0x000fe80000100a00 */
[----:B------:R-:W-:Y:S04]  /*38810*/  STL.64 [R1+0x2f0], R232 ;  /* 0x0002f0e801007387 */ /* 0x000fe80000100a00 */
[----:B------:R-:W-:Y:S04]  /*38820*/  STL.64 [R1+0x2f8], R234 ;  /* 0x0002f8ea01007387 */ /* 0x000fe80000100a00 */
[----:B------:R-:W-:Y:S01]  /*38830*/  STL.64 [R1+0x560], R228 ;  /* 0x000560e401007387 */ /* 0x000fe20000100a00 */
[----:B------:R-:W-:Y:S01]  /*38840*/  MOV R54, R202 ;  /* 0x000000ca00367202 */ /* 0x000fe20000000f00 */
[----:B------:R-:W-:-:S02]  /*38850*/  IMAD.MOV.U32 R55, RZ, RZ, R203 ;  /* 0x000000ffff377224 */ /* 0x000fc400078e00cb */
[----:B------:R-:W-:Y:S04]  /*38860*/  STL.64 [R1+0x568], R230 ;  /* 0x000568e601007387 */ /* 0x000fe80000100a00 */
[----:B------:R-:W-:Y:S04]  /*38870*/  STL.64 [R1+0x2c0], R200 ;  /* 0x0002c0c801007387 */ /* 0x000fe80000100a00 */
[----:B------:R-:W-:Y:S04]  /*38880*/  STL [R1+0x2f30], R54 ;  /* 0x002f303601007387 */ /* 0x000fe80000100800 */
[----:B------:R1:W-:Y:S04]  /*38890*/  STL.64 [R1+0x390], R196 ;  /* 0x000390c401007387 */ /* 0x0003e80000100a00 */
[----:B------:R-:W-:Y:S04]  /*388a0*/  STL.64 [R1+0x398], R198 ;  /* 0x000398c601007387 */ /* 0x000fe80000100a00 */
[----:B------:R-:W-:Y:S04]  /*388b0*/  LDSM.16.M88.4 R228, [R0+0x8800] ;  /* 0x0088000000e4783b */ /* 0x000fe80000000200 */
[----:B-1----:R-:W2:Y:S04]  /*388c0*/  LDL.LU.64 R196, [R1+0x410] ;  /* 0x0004100001c47983 */ /* 0x002ea80000300a00 */
[----:B------:R-:W-:Y:S04]  /*388d0*/  LDS R233, [R195+0x20800] ;  /* 0x02080000c3e97984 */ /* 0x000fe80000000800 */
[----:B------:R-:W-:Y:S04]  /*388e0*/  LDS R235, [R195+0x20c00] ;  /* 0x020c0000c3eb7984 */ /* 0x000fe80000000800 */
[----:B------:R-:W-:Y:S04]  /*388f0*/  LDS R237, [R195+0x20880] ;  /* 0x02088000c3ed7984 */ /* 0x000fe80000000800 */
[----:B------:R-:W-:Y:S04]  /*38900*/  LDS R239, [R195+0x20c80] ;  /* 0x020c8000c3ef7984 */ /* 0x000fe80000000800 */
[----:B------:R-:W-:Y:S04]  /*38910*/  LDS R232, [R252+0x20800] ;  /* 0x02080000fce87984 */ /* 0x000fe80000000800 */
[----:B------:R-:W1:Y:S04]  /*38920*/  LDS R234, [R252+0x20c00] ;  /* 0x020c0000fcea7984 */ /* 0x000e680000000800 */
[----:B------:R-:W-:Y:S04]  /*38930*/  LDS R236, [R252+0x20880] ;  /* 0x02088000fcec7984 */ /* 0x000fe80000000800 */
[----:B------:R-:W4:Y:S01]  /*38940*/  LDS R238, [R252+0x20c80] ;  /* 0x020c8000fcee7984 */ /* 0x000f220000000800 */
[-C--:B---3--:R-:W-:Y:S08]  /*38950*/  HMMA.1688.F32.TF32 R200, R216, R4.reuse, R176 ;  /* 0x00000004d8c8723c */ /* 0x088ff000000810b0 */
[----:B------:R-:W-:Y:S01]  /*38960*/  HMMA.1688.F32.TF32 R176, R212, R4, R224 ;  /* 0x00000004d4b0723c */ /* 0x000fe200000810e0 */
[----:B------:R-:W-:Y:S04]  /*38970*/  LDS R224, [R3+0x20880] ;  /* 0x0208800003e07984 */ /* 0x000fe80000000800 */
[----:B------:R-:W-:Y:S03]  /*38980*/  LDS R226, [R3+0x20c80] ;  /* 0x020c800003e27984 */ /* 0x000fe60000000800 */
[----:B-1----:R-:W-:Y:S01]  /*38990*/  HMMA.1688.F32.TF32 R248, R232, R70, R248 ;  /* 0x00000046e8f8723c */ /* 0x002fe200000810f8 */
[----:B------:R-:W-:Y:S04]  /*389a0*/  LDS R225, [R2+0x20880] ;  /* 0x0208800002e17984 */ /* 0x000fe80000000800 */
[----:B------:R-:W1:Y:S04]  /*389b0*/  LDS R227, [R2+0x20c80] ;  /* 0x020c800002e37984 */ /* 0x000e680000000800 */
[----:B------:R3:W-:Y:S04]  /*389c0*/  STL.64 [R1+0x2a0], R200 ;  /* 0x0002a0c801007387 */ /* 0x0007e80000100a00 */
[----:B------:R5:W-:Y:S04]  /*389d0*/  STL.64 [R1+0x2a8], R202 ;  /* 0x0002a8ca01007387 */ /* 0x000be80000100a00 */
[----:B------:R-:W2:Y:S04]  /*389e0*/  LDL.LU.64 R198, [R1+0x418] ;  /* 0x0004180001c67983 */ /* 0x000ea80000300a00 */
[----:B------:R4:W-:Y:S04]  /*389f0*/  STL.64 [R1+0x4d0], R176 ;  /* 0x0004d0b001007387 */ /* 0x0009e80000100a00 */
[----:B------:R4:W-:Y:S04]  /*38a00*/  STL.64 [R1+0x4d8], R178 ;  /* 0x0004d8b201007387 */ /* 0x0009e80000100a00 */
[----:B---3--:R-:W3:Y:S04]  /*38a10*/  LDL.LU.64 R200, [R1+0x90] ;  /* 0x0000900001c87983 */ /* 0x008ee80000300a00 */
[----:B-----5:R-:W3:Y:S04]  /*38a20*/  LDL.LU.64 R202, [R1+0x98] ;  /* 0x0000980001ca7983 */ /* 0x020ee80000300a00 */
[----:B----4-:R-:W4:Y:S04]  /*38a30*/  LDL.LU.64 R176, [R1+0x1e0] ;  /* 0x0001e00001b07983 */ /* 0x010f280000300a00 */
[----:B------:R-:W4:Y:S04]  /*38a40*/  LDL.LU.64 R178, [R1+0x1e8] ;  /* 0x0001e80001b27983 */ /* 0x000f280000300a00 */
[----:B------:R-:W-:Y:S04]  /*38a50*/  STL [R1+0x2de8], R252 ;  /* 0x002de8fc01007387 */ /* 0x000fe80000100800 */
[----:B------:R-:W5:Y:S01]  /*38a60*/  LDL.LU R195, [R1+0x3000] ;  /* 0x0030000001c37983 */ /* 0x000f620000300800 */
[-C--:B--2---:R-:W-:Y:S08]  /*38a70*/  HMMA.1688.F32.TF32 R196, R172, R228.reuse, R196 ;  /* 0x000000e4acc4723c */ /* 0x084ff000000810c4 */
[-C--:B---3--:R-:W-:Y:S08]  /*38a80*/  HMMA.1688.F32.TF32 R200, R220, R228.reuse, R200 ;  /* 0x000000e4dcc8723c */ /* 0x088ff000000810c8 */
[----:B----4-:R-:W-:Y:S08]  /*38a90*/  HMMA.1688.F32.TF32 R176, R216, R228, R176 ;  /* 0x000000e4d8b0723c */ /* 0x010ff000000810b0 */
[----:B------:R-:W-:Y:S01]  /*38aa0*/  MOV R54, R198 ;  /* 0x000000c600367202 */ /* 0x000fe20000000f00 */
[----:B------:R-:W-:-:S02]  /*38ab0*/  IMAD.MOV.U32 R58, RZ, RZ, R199 ;  /* 0x000000ffff3a7224 */ /* 0x000fc400078e00c7 */
[----:B------:R-:W-:Y:S01]  /*38ac0*/  IMAD.MOV.U32 R56, RZ, RZ, R196 ;  /* 0x000000ffff387224 */ /* 0x000fe200078e00c4 */
[----:B------:R-:W2:Y:S01]  /*38ad0*/  LDL.LU.64 R198, [R1+0x2ff8] ;  /* 0x002ff80001c67983 */ /* 0x000ea20000300a00 */
[----:B------:R-:W-:-:S03]  /*38ae0*/  IMAD.MOV.U32 R57, RZ, RZ, R197 ;  /* 0x000000ffff397224 */ /* 0x000fc600078e00c5 */
[----:B------:R-:W2:Y:S04]  /*38af0*/  LDL.LU.64 R196, [R1+0x2ff0] ;  /* 0x002ff00001c47983 */ /* 0x000ea80000300a00 */
[----:B------:R-:W-:Y:S04]  /*38b00*/  STL.64 [R1+0x320], R200 ;  /* 0x000320c801007387 */ /* 0x000fe80000100a00 */
[----:B------:R3:W-:Y:S04]  /*38b10*/  STL.64 [R1+0x328], R202 ;  /* 0x000328ca01007387 */ /* 0x0007e80000100a00 */
[----:B---3--:R-:W3:Y:S04]  /*38b20*/  LDL.LU.64 R202, [R1+0x2fe8] ;  /* 0x002fe80001ca7983 */ /* 0x008ee80000300a00 */
[----:B------:R-:W3:Y:S04]  /*38b30*/  LDL.LU.64 R200, [R1+0x2fe0] ;  /* 0x002fe00001c87983 */ /* 0x000ee80000300a00 */
[----:B------:R-:W-:Y:S04]  /*38b40*/  STL.64 [R1+0x230], R176 ;  /* 0x000230b001007387 */ /* 0x000fe80000100a00 */
[----:B------:R4:W-:Y:S02]  /*38b50*/  STL.64 [R1+0x238], R178 ;  /* 0x000238b201007387 */ /* 0x0009e40000100a00 */
[----:B----4-:R-:W-:Y:S02]  /*38b60*/  HMMA.1688.F32.TF32 R176, R212, R228, R184 ;  /* 0x000000e4d4b0723c */ /* 0x010fe400000810b8 */
[----:B------:R-:W4:Y:S04]  /*38b70*/  LDL.LU.64 R184, [R1+0x570] ;  /* 0x0005700001b87983 */ /* 0x000f280000300a00 */
[----:B------:R-:W4:Y:S11]  /*38b80*/  LDL.LU.64 R186, [R1+0x578] ;  /* 0x0005780001ba7983 */ /* 0x000f360000300a00 */
[----:B------:R-:W-:Y:S06]  /*38b90*/  @!UPT UIADD3 URZ, URZ, URZ, URZ ;  /* 0x0000003f3f3ff290 */ /* 0x000fec000fffe03f */
[----:B------:R1:W-:Y:S04]  /*38ba0*/  STL.64 [R1+0x3f0], R176 ;  /* 0x0003f0b001007387 */ /* 0x0003e80000100a00 */
[----:B------:R5:W-:Y:S04]  /*38bb0*/  STL.64 [R1+0x3f8], R178 ;  /* 0x0003f8b201007387 */ /* 0x000be80000100a00 */
[----:B-1----:R-:W2:Y:S04]  /*38bc0*/  LDL.LU.64 R176, [R1+0xa0] ;  /* 0x0000a00001b07983 */ /* 0x002ea80000300a00 */
[----:B-----5:R-:W2:Y:S04]  /*38bd0*/  LDL.LU.64 R178, [R1+0xa8] ;  /* 0x0000a80001b27983 */ /* 0x020ea80000300a00 */
[----:B------:R1:W-:Y:S04]  /*38be0*/  STL.64 [R1+0x6e0], R248 ;  /* 0x0006e0f801007387 */ /* 0x0003e80000100a00 */
[----:B------:R5:W-:Y:S04]  /*38bf0*/  STL.64 [R1+0x6e8], R250 ;  /* 0x0006e8fa01007387 */ /* 0x000be80000100a00 */
[----:B-1----:R-:W3:Y:S04]  /*38c00*/  LDL.LU.64 R248, [R1+0x3b0] ;  /* 0x0003b00001f87983 */ /* 0x002ee80000300a00 */
[----:B-----5:R-:W3:Y:S01]  /*38c10*/  LDL.LU.64 R250, [R1+0x3b8] ;  /* 0x0003b80001fa7983 */ /* 0x020ee20000300a00 */
[-C--:B------:R-:W-:Y:S08]  /*38c20*/  HMMA.1688.F32.TF32 R180, R240, R70.reuse, R180 ;  /* 0x00000046f0b4723c */ /* 0x080ff000000810b4 */
[-C--:B------:R-:W-:Y:S08]  /*38c30*/  HMMA.1688.F32.TF32 R112, R236, R70.reuse, R112 ;  /* 0x00000046ec70723c */ /* 0x080ff00000081070 */
[----:B------:R-:W-:Y:S01]  /*38c40*/  HMMA.1688.F32.TF32 R120, R224, R70, R120 ;  /* 0x00000046e078723c */ /* 0x000fe20000081078 */
[----:B------:R-:W4:Y:S06]  /*38c50*/  LDSM.16.M88.4 R68, [R0+0x9000] ;  /* 0x009000000044783b */ /* 0x000f2c0000000200 */
[----:B------:R-:W-:Y:S04]  /*38c60*/  STL.64 [R1+0x6f0], R180 ;  /* 0x0006f0b401007387 */ /* 0x000fe80000100a00 */
[----:B------:R-:W-:Y:S04]  /*38c70*/  STL.64 [R1+0x6f8], R182 ;  /* 0x0006f8b601007387 */ /* 0x000fe80000100a00 */
[----:B------:R-:W-:Y:S04]  /*38c80*/  STL.64 [R1+0x6d0], R112 ;  /* 0x0006d07001007387 */ /* 0x000fe80000100a00 */
[----:B------:R4:W-:Y:S04]  /*38c90*/  STL.64 [R1+0x6d8], R114 ;  /* 0x0006d87201007387 */ /* 0x0009e80000100a00 */
[----:B------:R1:W-:Y:S04]  /*38ca0*/  STL.64 [R1+0x6c0], R120 ;  /* 0x0006c07801007387 */ /* 0x0003e80000100a00 */
[----:B------:R5:W-:Y:S01]  /*38cb0*/  STL.64 [R1+0x6c8], R122 ;  /* 0x0006c87a01007387 */ /* 0x000be20000100a00 */
[----:B----4-:R-:W-:Y:S03]  /*38cc0*/  HMMA.1688.F32.TF32 R112, R172, R68, R184 ;  /* 0x00000044ac70723c */ /* 0x010fe600000810b8 */
[----:B------:R-:W4:Y:S04]  /*38cd0*/  LDL.LU.64 R184, [R1+0x5a0] ;  /* 0x0005a00001b87983 */ /* 0x000f280000300a00 */
[----:B------:R-:W4:Y:S04]  /*38ce0*/  LDL.LU.64 R186, [R1+0x5a8] ;  /* 0x0005a80001ba7983 */ /* 0x000f280000300a00 */
[----:B-1----:R-:W4:Y:S04]  /*38cf0*/  LDL.LU.64 R120, [R1+0xb0] ;  /* 0x0000b00001787983 */ /* 0x002f280000300a00 */
[----:B-----5:R-:W5:Y:S09]  /*38d00*/  LDL.LU.64 R122, [R1+0xb8] ;  /* 0x0000b800017a7983 */ /* 0x020f720000300a00 */
[----:B------:R-:W-:Y:S01]  /*38d10*/  IMAD.MOV.U32 R183, RZ, RZ, R112 ;  /* 0x000000ffffb77224 */ /* 0x000fe200078e0070 */
[----:B------:R-:W-:Y:S01]  /*38d20*/  MOV R181, R114 ;  /* 0x0000007200b57202 */ /* 0x000fe20000000f00 */
[----:B------:R-:W-:-:S02]  /*38d30*/  IMAD.MOV.U32 R182, RZ, RZ, R113 ;  /* 0x000000ffffb67224 */ /* 0x000fc400078e0071 */
[----:B------:R-:W-:Y:S01]  /*38d40*/  IMAD.MOV.U32 R180, RZ, RZ, R115 ;  /* 0x000000ffffb47224 */ /* 0x000fe200078e0073 */
[----:B------:R-:W5:Y:S04]  /*38d50*/  LDL.LU.64 R112, [R1+0x3e0] ;  /* 0x0003e00001707983 */ /* 0x000f680000300a00 */
[----:B------:R-:W5:Y:S01]  /*38d60*/  LDL.LU.64 R114, [R1+0x3e8] ;  /* 0x0003e80001727983 */ /* 0x000f620000300a00 */
[-C--:B--2---:R-:W-:Y:S08]  /*38d70*/  HMMA.1688.F32.TF32 R176, R220, R68.reuse, R176 ;  /* 0x00000044dcb0723c */ /* 0x084ff000000810b0 */
[----:B---3--:R-:W-:Y:S11]  /*38d80*/  HMMA.1688.F32.TF32 R248, R216, R68, R248 ;  /* 0x00000044d8f8723c */ /* 0x008ff600000810f8 */
[----:B------:R-:W-:Y:S04]  /*38d90*/  @!UPT UIADD3 URZ, URZ, URZ, URZ ;  /* 0x0000003f3f3ff290 */ /* 0x000fe8000fffe03f */
[----:B------:R-:W-:Y:S04]  /*38da0*/  STL.64 [R1+0x1e0], R176 ;  /* 0x0001e0b001007387 */ /* 0x000fe80000100a00 */
[----:B------:R1:W-:Y:S01]  /*38db0*/  STL.64 [R1+0x1e8], R178 ;  /* 0x0001e8b201007387 */ /* 0x0003e20000100a00 */
[-C--:B------:R-:W-:Y:S03]  /*38dc0*/  HMMA.1688.F32.TF32 R244, R232, R10.reuse, R244 ;  /* 0x0000000ae8f4723c */ /* 0x080fe600000810f4 */
[----:B-1----:R-:W2:Y:S04]  /*38dd0*/  LDL.LU.64 R178, [R1+0x2fd8] ;  /* 0x002fd80001b27983 */ /* 0x002ea80000300a00 */
[----:B------:R-:W2:Y:S04]  /*38de0*/  LDL.LU.64 R176, [R1+0x2fd0] ;  /* 0x002fd00001b07983 */ /* 0x000ea80000300a00 */
[----:B------:R-:W-:Y:S01]  /*38df0*/  STL.64 [R1+0x150], R248 ;  /* 0x000150f801007387 */ /* 0x000fe20000100a00 */
[----:B------:R-:W-:Y:S03]  /*38e00*/  HMMA.1688.F32.TF32 R124, R236, R10, R124 ;  /* 0x0000000aec7c723c */ /* 0x000fe6000008107c */
[----:B------:R1:W-:Y:S05]  /*38e10*/  STL.64 [R1+0x158], R250 ;  /* 0x000158fa01007387 */ /* 0x0003ea0000100a00 */
[----:B-1----:R-:W-:Y:S08]  /*38e20*/  HMMA.1688.F32.TF32 R248, R212, R68, R188 ;  /* 0x00000044d4f8723c */ /* 0x002ff000000810bc */
[-C--:B------:R-:W-:Y:S08]  /*38e30*/  HMMA.1688.F32.TF32 R188, R240, R10.reuse, R168 ;  /* 0x0000000af0bc723c */ /* 0x080ff000000810a8 */
[----:B------:R-:W-:Y:S01]  /*38e40*/  HMMA.1688.F32.TF32 R168, R224, R10, R204 ;  /* 0x0000000ae0a8723c */ /* 0x000fe200000810cc */
[----:B------:R-:W4:Y:S06]  /*38e50*/  LDSM.16.M88.4 R8, [R0+0x9800] ;  /* 0x009800000008783b */ /* 0x000f2c0000000200 */
        /* <DEDUP_REMOVED lines=8> */
[----:B------:R-:W-:Y:S04]  /*38ee0*/  STL.64 [R1+0x670], R168 ;  /* 0x000670a801007387 */ /* 0x000fe80000100a00 */
[----:B------:R5:W-:Y:S01]  /*38ef0*/  STL.64 [R1+0x678], R170 ;  /* 0x000678aa01007387 */ /* 0x000be20000100a00 */
[-C--:B----4-:R-:W-:Y:S08]  /*38f00*/  HMMA.1688.F32.TF32 R124, R172, R8.reuse, R184 ;  /* 0x00000008ac7c723c */ /* 0x090ff000000810b8 */
[-C--:B-----5:R-:W-:Y:S11]  /*38f10*/  HMMA.1688.F32.TF32 R168, R220, R8.reuse, R120 ;  /* 0x00000008dca8723c */ /* 0x0a0ff60000081078 */
[----:B------:R-:W-:Y:S05]  /*38f20*/  @!UPT UIADD3 URZ, URZ, URZ, URZ ;  /* 0x0000003f3f3ff290 */ /* 0x000fea000fffe03f */
[----:B------:R-:W-:Y:S01]  /*38f30*/  IMAD.MOV.U32 R187, RZ, RZ, R124 ;  /* 0x000000ffffbb7224 */ /* 0x000fe200078e007c */
[----:B------:R-:W-:Y:S01]  /*38f40*/  MOV R185, R126 ;  /* 0x0000007e00b97202 */ /* 0x000fe20000000f00 */
[----:B------:R-:W-:Y:S02]  /*38f50*/  IMAD.MOV.U32 R186, RZ, RZ, R125 ;  /* 0x000000ffffba7224 */ /* 0x000fe400078e007d */
[----:B------:R-:W-:Y:S01]  /*38f60*/  IMAD.MOV.U32 R184, RZ, RZ, R127 ;  /* 0x000000ffffb87224 */ /* 0x000fe200078e007f */
[----:B------:R-:W3:Y:S01]  /*38f70*/  LDL.LU.64 R124, [R1+0x700] ;  /* 0x00070000017c7983 */ /* 0x000ee20000300a00 */
[----:B------:R-:W-:Y:S03]  /*38f80*/  HMMA.1688.F32.TF32 R112, R216, R8, R112 ;  /* 0x00000008d870723c */ /* 0x000fe60000081070 */
[----:B------:R-:W3:Y:S04]  /*38f90*/  LDL.LU.64 R126, [R1+0x708] ;  /* 0x00070800017e7983 */ /* 0x000ee80000300a00 */
[----:B------:R-:W4:Y:S04]  /*38fa0*/  LDL.LU.64 R120, [R1+0x110] ;  /* 0x0001100001787983 */ /* 0x000f280000300a00 */
[----:B------:R-:W-:Y:S04]  /*38fb0*/  STL.64 [R1+0x140], R168 ;  /* 0x000140a801007387 */ /* 0x000fe80000100a00 */
[----:B------:R-:W-:Y:S04]  /*38fc0*/  STL.64 [R1+0x148], R170 ;  /* 0x000148aa01007387 */ /* 0x000fe80000100a00 */
[----:B------:R-:W4:Y:S04]  /*38fd0*/  LDL.LU.64 R122, [R1+0x118] ;  /* 0x00011800017a7983 */ /* 0x000f280000300a00 */
[----:B------:R1:W-:Y:S04]  /*38fe0*/  STL.64 [R1+0x120], R112 ;  /* 0x0001207001007387 */ /* 0x0003e80000100a00 */
[----:B------:R5:W-:Y:S04]  /*38ff0*/  STL.64 [R1+0x128], R114 ;  /* 0x0001287201007387 */ /* 0x000be80000100a00 */
[----:B-1----:R-:W2:Y:S04]  /*39000*/  LDL.LU.64 R112, [R1+0x440] ;  /* 0x0004400001707983 */ /* 0x002ea80000300a00 */
[----:B-----5:R-:W2:Y:S01]  /*39010*/  LDL.LU.64 R114, [R1+0x448] ;  /* 0x0004480001727983 */ /* 0x020ea20000300a00 */
[-C--:B------:R-:W-:Y:S08]  /*39020*/  HMMA.1688.F32.TF32 R168, R232, R14.reuse, R92 ;  /* 0x0000000ee8a8723c */ /* 0x080ff0000008105c */
[-C--:B------:R-:W-:Y:S08]  /*39030*/  HMMA.1688.F32.TF32 R152, R240, R14.reuse, R152 ;  /* 0x0000000ef098723c */ /* 0x080ff00000081098 */
[-C--:B------:R-:W-:Y:S08]  /*39040*/  HMMA.1688.F32.TF32 R92, R236, R14.reuse, R128 ;  /* 0x0000000eec5c723c */ /* 0x080ff00000081080 */
[----:B------:R-:W-:Y:S01]  /*39050*/  HMMA.1688.F32.TF32 R72, R224, R14, R72 ;  /* 0x0000000ee048723c */ /* 0x000fe20000081048 */
[----:B------:R-:W3:Y:S07]  /*39060*/  LDSM.16.M88.4 R12, [R0+0xa000] ;  /* 0x00a00000000c783b */ /* 0x000eee0000000200 */
[----:B------:R-:W-:Y:S08]  /*39070*/  HMMA.1688.F32.TF32 R188, R212, R8, R192 ;  /* 0x00000008d4bc723c */ /* 0x000ff000000810c0 */
[----:B------:R-:W-:-:S02]  /*39080*/  IMAD.MOV.U32 R5, RZ, RZ, R94 ;  /* 0x000000ffff057224 */ /* 0x000fc400078e005e */
[----:B------:R-:W-:Y:S11]  /*39090*/  IMAD.MOV.U32 R4, RZ, RZ, R95 ;  /* 0x000000ffff047224 */ /* 0x000ff600078e005f */
[----:B------:R-:W-:Y:S02]  /*390a0*/  @!UPT UIADD3 URZ, URZ, URZ, URZ ;  /* 0x0000003f3f3ff290 */ /* 0x000fe4000fffe03f */
[----:B------:R-:W-:Y:S04]  /*390b0*/  STL.64 [R1+0x170], R188 ;  /* 0x000170bc01007387 */ /* 0x000fe80000100a00 */
[----:B------:R-:W-:Y:S04]  /*390c0*/  STL.64 [R1+0x178], R190 ;  /* 0x000178be01007387 */ /* 0x000fe80000100a00 */
[----:B------:R-:W-:Y:S04]  /*390d0*/  STL.64 [R1+0x660], R168 ;  /* 0x000660a801007387 */ /* 0x000fe80000100a00 */
[----:B------:R-:W-:Y:S04]  /*390e0*/  STL.64 [R1+0x668], R170 ;  /* 0x000668aa01007387 */ /* 0x000fe80000100a00 */
[----:B------:R-:W-:Y:S04]  /*390f0*/  STL.64 [R1+0x630], R152 ;  /* 0x0006309801007387 */ /* 0x000fe80000100a00 */
[----:B------:R-:W-:Y:S04]  /*39100*/  STL.64 [R1+0x638], R154 ;  /* 0x0006389a01007387 */ /* 0x000fe80000100a00 */
[----:B------:R3:W-:Y:S04]  /*39110*/  STL.64 [R1+0x610], R92 ;  /* 0x0006105c01007387 */ /* 0x0007e80000100a00 */
[----:B------:R-:W-:Y:S04]  /*39120*/  STL [R1+0x2ddc], R4 ;  /* 0x002ddc0401007387 */ /* 0x000fe80000100800 */
[----:B------:R-:W-:Y:S04]  /*39130*/  STL [R1+0x2dd8], R5 ;  /* 0x002dd80501007387 */ /* 0x000fe80000100800 */
[----:B------:R-:W-:Y:S04]  /*39140*/  STL.64 [R1+0x5e0], R72 ;  /* 0x0005e04801007387 */ /* 0x000fe80000100a00 */
[----:B------:R2:W-:Y:S01]  /*39150*/  STL.64 [R1+0x5e8], R74 ;  /* 0x0005e84a01007387 */ /* 0x0005e20000100a00 */
[-C--:B---3--:R-:W-:Y:S11]  /*39160*/  HMMA.1688.F32.TF32 R92, R172, R12.reuse, R124 ;  /* 0x0000000cac5c723c */ /* 0x088ff6000008107c */
[----:B------:R-:W-:Y:S11]  /*39170*/  @!UPT UIADD3 URZ, URZ, URZ, URZ ;  /* 0x0000003f3f3ff290 */ /* 0x000ff6000fffe03f */
[----:B------:R-:W-:Y:S02]  /*39180*/  @!UPT UIADD3 URZ, URZ, URZ, URZ ;  /* 0x0000003f3f3ff290 */ /* 0x000fe4000fffe03f */
[----:B------:R-:W-:Y:S01]  /*39190*/  MOV R53, R92 ;  /* 0x0000005c00357202 */ /* 0x000fe20000000f00 */
[----:B------:R-:W-:Y:S02]  /*391a0*/  IMAD.MOV.U32 R52, RZ, RZ, R93 ;  /* 0x000000ffff347224 */ /* 0x000fe400078e005d */
[----:B------:R-:W-:Y:S02]  /*391b0*/  IMAD.MOV.U32 R49, RZ, RZ, R94 ;  /* 0x000000ffff317224 */ /* 0x000fe400078e005e */
[----:B------:R-:W-:Y:S02]  /*391c0*/  IMAD.MOV.U32 R48, RZ, RZ, R95 ;  /* 0x000000ffff307224 */ /* 0x000fe400078e005f */
[-C--:B----4-:R-:W-:Y:S08]  /*391d0*/  HMMA.1688.F32.TF32 R92, R220, R12.reuse, R120 ;  /* 0x0000000cdc5c723c */ /* 0x090ff00000081078 */
[-C--:B--2---:R-:W-:Y:S01]  /*391e0*/  HMMA.1688.F32.TF32 R72, R216, R12.reuse, R112 ;  /* 0x0000000cd848723c */ /* 0x084fe20000081070 */
[----:B------:R-:W2:Y:S11]  /*391f0*/  LDL.LU.64 R112, [R1+0x770] ;  /* 0x0007700001707983 */ /* 0x000eb60000300a00 */
[----:B------:R-:W-:Y:S03]  /*39200*/  @!UPT UIADD3 URZ, URZ, URZ, URZ ;  /* 0x0000003f3f3ff290 */ /* 0x000fe6000fffe03f */
[----:B------:R1:W-:Y:S04]  /*39210*/  STL.64 [R1+0x90], R92 ;  /* 0x0000905c01007387 */ /* 0x0003e80000100a00 */
[----:B------:R3:W-:Y:S04]  /*39220*/  STL.64 [R1+0x98], R94 ;  /* 0x0000985e01007387 */ /* 0x0007e80000100a00 */
[----:B------:R-:W2:Y:S04]  /*39230*/  LDL.LU.64 R114, [R1+0x778] ;  /* 0x0007780001727983 */ /* 0x000ea80000300a00 */
[----:B------:R4:W-:Y:S04]  /*39240*/  STL.64 [R1+0x70], R72 ;  /* 0x0000704801007387 */ /* 0x0009e80000100a00 */
[----:B------:R5:W-:Y:S04]  /*39250*/  STL.64 [R1+0x78], R74 ;  /* 0x0000784a01007387 */ /* 0x000be80000100a00 */
[----:B-1----:R-:W2:Y:S04]  /*39260*/  LDL.LU.64 R92, [R1+0x370] ;  /* 0x00037000015c7983 */ /* 0x002ea80000300a00 */
[----:B---3--:R-:W2:Y:S04]  /*39270*/  LDL.LU.64 R94, [R1+0x378] ;  /* 0x00037800015e7983 */ /* 0x008ea80000300a00 */
[----:B----4-:R-:W3:Y:S04]  /*39280*/  LDL.LU.64 R72, [R1+0x480] ;  /* 0x0004800001487983 */ /* 0x010ee80000300a00 */
[----:B-----5:R-:W3:Y:S01]  /*39290*/  LDL.LU.64 R74, [R1+0x488] ;  /* 0x00048800014a7983 */ /* 0x020ee20000300a00 */
[----:B------:R-:W-:Y:S08]  /*392a0*/  HMMA.1688.F32.TF32 R120, R212, R12, R196 ;  /* 0x0000000cd478723c */ /* 0x000ff000000810c4 */
[-C--:B------:R-:W-:Y:S11]  /*392b0*/  HMMA.1688.F32.TF32 R96, R232, R18.reuse, R96 ;  /* 0x00000012e860723c */ /* 0x080ff60000081060 */
[----:B------:R-:W-:Y:S05]  /*392c0*/  @!UPT UIADD3 URZ, URZ, URZ, URZ ;  /* 0x0000003f3f3ff290 */ /* 0x000fea000fffe03f */
[----:B------:R-:W-:Y:S01]  /*392d0*/  IMAD.MOV.U32 R228, RZ, RZ, R123 ;  /* 0x000000ffffe47224 */ /* 0x000fe200078e007b */
[----:B------:R-:W-:Y:S01]  /*392e0*/  MOV R252, R121 ;  /* 0x0000007900fc7202 */ /* 0x000fe20000000f00 */
[----:B------:R-:W-:Y:S01]  /*392f0*/  IMAD.MOV.U32 R229, RZ, RZ, R122 ;  /* 0x000000ffffe57224 */ /* 0x000fe200078e007a */
[----:B------:R1:W-:Y:S04]  /*39300*/  STL [R1+0xb0], R120 ;  /* 0x0000b07801007387 */ /* 0x0003e80000100800 */
[----:B------:R-:W-:Y:S01]  /*39310*/  STL [R1+0x2df4], R228 ;  /* 0x002df4e401007387 */ /* 0x000fe20000100800 */
[----:B------:R-:W-:Y:S01]  /*39320*/  IMAD.MOV.U32 R4, RZ, RZ, R98 ;  /* 0x000000ffff047224 */ /* 0x000fe200078e0062 */
[----:B------:R-:W-:Y:S02]  /*39330*/  MOV R5, R99 ;  /* 0x0000006300057202 */ /* 0x000fe40000000f00 */
[----:B------:R-:W-:Y:S01]  /*39340*/  STL [R1+0x2df0], R229 ;  /* 0x002df0e501007387 */ /* 0x000fe20000100800 */
[-C--:B------:R-:W-:Y:S03]  /*39350*/  HMMA.1688.F32.TF32 R76, R224, R18.reuse, R76 ;  /* 0x00000012e04c723c */ /* 0x080fe6000008104c */
[----:B------:R-:W-:Y:S04]  /*39360*/  STL [R1+0x2dec], R252 ;  /* 0x002decfc01007387 */ /* 0x000fe80000100800 */
[----:B------:R4:W-:Y:S01]  /*39370*/  STL.64 [R1+0x5c0], R96 ;  /* 0x0005c06001007387 */ /* 0x0009e20000100a00 */
[-C--:B-1----:R-:W-:Y:S08]  /*39380*/  HMMA.1688.F32.TF32 R120, R240, R18.reuse, R156 ;  /* 0x00000012f078723c */ /* 0x082ff0000008109c */
[----:B----4-:R-:W-:Y:S01]  /*39390*/  HMMA.1688.F32.TF32 R96, R236, R18, R132 ;  /* 0x00000012ec60723c */ /* 0x010fe20000081084 */
[----:B------:R-:W2:Y:S04]  /*393a0*/  LDSM.16.M88.4 R16, [R0+0xa800] ;  /* 0x00a800000010783b */ /* 0x000ea80000000200 */
[----:B------:R-:W-:Y:S04]  /*393b0*/  STL [R1+0x2de4], R5 ;  /* 0x002de40501007387 */ /* 0x000fe80000100800 */
[----:B------:R1:W-:Y:S06]  /*393c0*/  STL [R1+0x2de0], R4 ;  /* 0x002de00401007387 */ /* 0x0003ec0000100800 */
[----:B------:R-:W-:Y:S04]  /*393d0*/  STL.64 [R1+0x5a0], R120 ;  /* 0x0005a07801007387 */ /* 0x000fe80000100a00 */
[----:B------:R-:W-:Y:S05]  /*393e0*/  STL.64 [R1+0x5a8], R122 ;  /* 0x0005a87a01007387 */ /* 0x000fea0000100a00 */
[----:B-1----:R-:W-:-:S02]  /*393f0*/  IMAD.MOV.U32 R4, RZ, RZ, R99 ;  /* 0x000000ffff047224 */ /* 0x002fc400078e0063 */
[----:B------:R-:W-:Y:S01]  /*39400*/  IMAD.MOV.U32 R5, RZ, RZ, R98 ;  /* 0x000000ffff057224 */ /* 0x000fe200078e0062 */
[----:B------:R-:W-:Y:S04]  /*39410*/  STL.64 [R1+0x580], R96 ;  /* 0x0005806001007387 */ /* 0x000fe80000100a00 */
[----:B------:R-:W-:Y:S04]  /*39420*/  STL [R1+0x2e40], R4 ;  /* 0x002e400401007387 */ /* 0x000fe80000100800 */
[----:B------:R-:W-:Y:S04]  /*39430*/  STL [R1+0x2df8], R5 ;  /* 0x002df80501007387 */ /* 0x000fe80000100800 */
[----:B------:R-:W-:Y:S04]  /*39440*/  STL.64 [R1+0x550], R76 ;  /* 0x0005504c01007387 */ /* 0x000fe80000100a00 */
[----:B------:R2:W-:Y:S02]  /*39450*/  STL.64 [R1+0x558], R78 ;  /* 0x0005584e01007387 */ /* 0x0005e40000100a00 */
[-C--:B--2---:R-:W-:Y:S08]  /*39460*/  HMMA.1688.F32.TF32 R76, R220, R16.reuse, R92 ;  /* 0x00000010dc4c723c */ /* 0x084ff0000008105c */
[-C--:B---3--:R-:W-:Y:S08]  /*39470*/  HMMA.1688.F32.TF32 R248, R216, R16.reuse, R72 ;  /* 0x00000010d8f8723c */ /* 0x088ff00000081048 */
[----:B------:R-:W-:Y:S07]  /*39480*/  HMMA.1688.F32.TF32 R72, R212, R16, R200 ;  /* 0x00000010d448723c */ /* 0x000fee00000810c8 */
[----:B------:R1:W-:Y:S01]  /*39490*/  STL.64 [R1+0x30], R76 ;  /* 0x0000304c01007387 */ /* 0x0003e20000100a00 */
[----:B------:R-:W-:Y:S01]  /*394a0*/  IMAD.MOV.U32 R4, RZ, RZ, R78 ;  /* 0x000000ffff047224 */ /* 0x000fe200078e004e */
[----:B------:R-:W-:-:S06]  /*394b0*/  MOV R3, R79 ;  /* 0x0000004f00037202 */ /* 0x000fcc0000000f00 */
[----:B------:R-:W-:Y:S04]  /*394c0*/  STL.64 [R1+0x2e08], R250 ;  /* 0x002e08fa01007387 */ /* 0x000fe80000100a00 */
[----:B------:R-:W-:Y:S04]  /*394d0*/  STL.64 [R1+0x2e00], R248 ;  /* 0x002e00f801007387 */ /* 0x000fe80000100a00 */
[----:B------:R-:W2:Y:S01]  /*394e0*/  LDL.LU.64 R92, [R1+0x7d0] ;  /* 0x0007d000015c7983 */ /* 0x000ea20000300a00 */
[----:B------:R-:W-:-:S03]  /*394f0*/  IMAD.MOV.U32 R5, RZ, RZ, R72 ;  /* 0x000000ffff057224 */ /* 0x000fc600078e0048 */
[----:B------:R-:W2:Y:S01]  /*39500*/  LDL.LU.64 R94, [R1+0x7d8] ;  /* 0x0007d800015e7983 */ /* 0x000ea20000300a00 */
[----:B------:R-:W-:Y:S01]  /*39510*/  IMAD.MOV.U32 R228, RZ, RZ, R73 ;  /* 0x000000ffffe47224 */ /* 0x000fe200078e0049 */
[----:B------:R-:W-:Y:S02]  /*39520*/  MOV R252, R75 ;  /* 0x0000004b00fc7202 */ /* 0x000fe40000000f00 */
[----:B-1----:R-:W3:Y:S01]  /*39530*/  LDL.LU.64 R76, [R1+0x3d0] ;  /* 0x0003d000014c7983 */ /* 0x002ee20000300a00 */
[----:B------:R-:W-:-:S03]  /*39540*/  IMAD.MOV.U32 R229, RZ, RZ, R74 ;  /* 0x000000ffffe57224 */ /* 0x000fc600078e004a */
[----:B------:R-:W3:Y:S04]  /*39550*/  LDL.LU.64 R78, [R1+0x3d8] ;  /* 0x0003d800014e7983 */ /* 0x000ee80000300a00 */
[----:B------:R-:W4:Y:S04]  /*39560*/  LDL.LU.64 R72, [R1+0x6a0] ;  /* 0x0006a00001487983 */ /* 0x000f280000300a00 */
[----:B------:R-:W4:Y:S01]  /*39570*/  LDL.LU.64 R74, [R1+0x6a8] ;  /* 0x0006a800014a7983 */ /* 0x000f220000300a00 */
[----:B------:R-:W-:Y:S03]  /*39580*/  HMMA.1688.F32.TF32 R96, R172, R16, R112 ;  /* 0x00000010ac60723c */ /* 0x000fe60000081070 */
[----:B------:R-:W-:Y:S04]  /*39590*/  STL.64 [R1+0x2e70], R6 ;  /* 0x002e700601007387 */ /* 0x000fe80000100a00 */
[----:B------:R1:W-:Y:S02]  /*395a0*/  STL.64 [R1+0x2e68], R4 ;  /* 0x002e680401007387 */ /* 0x0003e40000100a00 */
[-C--:B-1----:R-:W-:Y:S11]  /*395b0*/  HMMA.1688.F32.TF32 R4, R240, R22.reuse, R208 ;  /* 0x00000016f004723c */ /* 0x082ff600000810d0 */
[----:B------:R-:W-:Y:S04]  /*395c0*/  @!UPT UIADD3 URZ, URZ, URZ, URZ ;  /* 0x0000003f3f3ff290 */ /* 0x000fe8000fffe03f */
[----:B------:R-:W-:Y:S01]  /*395d0*/  IMAD.MOV.U32 R191, RZ, RZ, R96 ;  /* 0x000000ffffbf7224 */ /* 0x000fe200078e0060 */
[----:B------:R-:W-:Y:S01]  /*395e0*/  MOV R190, R97 ;  /* 0x0000006100be7202 */ /* 0x000fe20000000f00 */
[----:B------:R-:W-:Y:S02]  /*395f0*/  IMAD.MOV.U32 R189, RZ, RZ, R98 ;  /* 0x000000ffffbd7224 */ /* 0x000fe400078e0062 */
[----:B------:R-:W-:Y:S02]  /*39600*/  IMAD.MOV.U32 R188, RZ, RZ, R99 ;  /* 0x000000ffffbc7224 */ /* 0x000fe400078e0063 */
[----:B------:R-:W-:Y:S03]  /*39610*/  HMMA.1688.F32.TF32 R96, R232, R22, R100 ;  /* 0x00000016e860723c */ /* 0x000fe60000081064 */
[----:B------:R-:W-:Y:S01]  /*39620*/  IMAD.MOV.U32 R13, RZ, RZ, R4 ;  /* 0x000000ffff0d7224 */ /* 0x000fe200078e0004 */
[----:B------:R-:W-:Y:S01]  /*39630*/  MOV R8, R7 ;  /* 0x0000000700087202 */ /* 0x000fe20000000f00 */
[----:B------:R-:W-:-:S02]  /*39640*/  IMAD.MOV.U32 R12, RZ, RZ, R5 ;  /* 0x000000ffff0c7224 */ /* 0x000fc400078e0005 */
[----:B------:R-:W-:Y:S02]  /*39650*/  IMAD.MOV.U32 R9, RZ, RZ, R6 ;  /* 0x000000ffff097224 */ /* 0x000fe400078e0006 */
[----:B------:R-:W-:Y:S01]  /*39660*/  HMMA.1688.F32.TF32 R4, R236, R22, R136 ;  /* 0x00000016ec04723c */ /* 0x000fe20000081088 */
[----:B------:R-:W-:Y:S11]  /*39670*/  STL.64 [R1+0x2e60], R230 ;  /* 0x002e60e601007387 */ /* 0x000ff60000100a00 */
[----:B------:R-:W-:Y:S03]  /*39680*/  @!UPT UIADD3 URZ, URZ, URZ, URZ ;  /* 0x0000003f3f3ff290 */ /* 0x000fe6000fffe03f */
[----:B------:R-:W-:Y:S02]  /*39690*/  IMAD.MOV.U32 R65, RZ, RZ, R96 ;  /* 0x000000ffff417224 */ /* 0x000fe400078e0060 */
[----:B------:R-:W-:Y:S01]  /*396a0*/  IMAD.MOV.U32 R64, RZ, RZ, R97 ;  /* 0x000000ffff407224 */ /* 0x000fe200078e0061 */
[----:B------:R-:W-:Y:S01]  /*396b0*/  MOV R60, R99 ;  /* 0x00000063003c7202 */ /* 0x000fe20000000f00 */
[----:B------:R-:W-:Y:S01]  /*396c0*/  IMAD.MOV.U32 R61, RZ, RZ, R98 ;  /* 0x000000ffff3d7224 */ /* 0x000fe200078e0062 */
[----:B------:R-:W-:Y:S04]  /*396d0*/  STL.64 [R1+0x2e58], R228 ;  /* 0x002e58e401007387 */ /* 0x000fe80000100a00 */
[----:B------:R-:W-:Y:S04]  /*396e0*/  STL.64 [R1+0x2e90], R66 ;  /* 0x002e904201007387 */ /* 0x000fe80000100a00 */
[----:B------:R-:W-:Y:S04]  /*396f0*/  STL.64 [R1+0x2e88], R64 ;  /* 0x002e884001007387 */ /* 0x000fe80000100a00 */
[----:B------:R-:W-:Y:S04]  /*39700*/  STL.64 [R1+0x2e80], R62 ;  /* 0x002e803e01007387 */ /* 0x000fe80000100a00 */
[----:B------:R-:W-:Y:S04]  /*39710*/  STL.64 [R1+0x2e78], R60 ;  /* 0x002e783c01007387 */ /* 0x000fe80000100a00 */
[----:B------:R-:W-:Y:S01]  /*39720*/  STL.64 [R1+0x2ea0], R10 ;  /* 0x002ea00a01007387 */ /* 0x000fe20000100a00 */
[----:B------:R-:W-:-:S03]  /*39730*/  IMAD.MOV.U32 R69, RZ, RZ, R6 ;  /* 0x000000ffff457224 */ /* 0x000fc600078e0006 */
[----:B------:R-:W-:Y:S01]  /*39740*/  STL.64 [R1+0x2e98], R8 ;  /* 0x002e980801007387 */ /* 0x000fe20000100a00 */
[----:B------:R-:W-:-:S03]  /*39750*/  IMAD.MOV.U32 R68, RZ, RZ, R7 ;  /* 0x000000ffff447224 */ /* 0x000fc600078e0007 */
[----:B------:R-:W-:Y:S04]  /*39760*/  STL.64 [R1+0x2e50], R14 ;  /* 0x002e500e01007387 */ /* 0x000fe80000100a00 */
[----:B------:R-:W-:Y:S04]  /*39770*/  STL.64 [R1+0x2e48], R12 ;  /* 0x002e480c01007387 */ /* 0x000fe80000100a00 */
[----:B------:R1:W-:Y:S02]  /*39780*/  STL.64 [R1+0x600], R4 ;  /* 0x0006000401007387 */ /* 0x0003e40000100a00 */
[----:B-1----:R-:W-:Y:S02]  /*39790*/  HMMA.1688.F32.TF32 R4, R224, R22, R116 ;  /* 0x00000016e004723c */ /* 0x002fe40000081074 */
[----:B------:R-:W1:Y:S04]  /*397a0*/  LDSM.16.M88.4 R20, [R0+0xb000] ;  /* 0x00b000000014783b */ /* 0x000e680000000200 */
[----:B------:R-:W-:Y:S04]  /*397b0*/  STL.64 [R1+0x2eb0], R70 ;  /* 0x002eb04601007387 */ /* 0x000fe80000100a00 */
[----:B------:R-:W-:Y:S11]  /*397c0*/  STL.64 [R1+0x2ea8], R68 ;  /* 0x002ea84401007387 */ /* 0x000ff60000100a00 */
[----:B------:R-:W-:Y:S02]  /*397d0*/  @!UPT UIADD3 URZ, URZ, URZ, URZ ;  /* 0x0000003f3f3ff290 */ /* 0x000fe4000fffe03f */
[----:B------:R-:W-:Y:S04]  /*397e0*/  STL.64 [R1+0x5d0], R4 ;  /* 0x0005d00401007387 */ /* 0x000fe80000100a00 */
[----:B------:R1:W-:Y:S02]  /*397f0*/  STL.64 [R1+0x5d8], R6 ;  /* 0x0005d80601007387 */ /* 0x0003e40000100a00 */
[----:B-1----:R-:W-:Y:S08]  /*39800*/  HMMA.1688.F32.TF32 R4, R212, R20, R176 ;  /* 0x00000014d404723c */ /* 0x002ff000000810b0 */
[-C--:B------:R-:W-:Y:S08]  /*39810*/  HMMA.1688.F32.TF32 R12, R232, R26.reuse, R104 ;  /* 0x0000001ae80c723c */ /* 0x080ff00000081068 */
[----:B------:R-:W-:Y:S08]  /*39820*/  HMMA.1688.F32.TF32 R8, R240, R26, R160 ;  /* 0x0000001af008723c */ /* 0x000ff000000810a0 */
[----:B------:R-:W-:Y:S01]  /*39830*/  MOV R17, R5 ;  /* 0x0000000500117202 */ /* 0x000fe20000000f00 */
[----:B------:R-:W-:-:S02]  /*39840*/  IMAD.MOV.U32 R16, RZ, RZ, R6 ;  /* 0x000000ffff107224 */ /* 0x000fc400078e0006 */
[----:B------:R-:W-:Y:S01]  /*39850*/  IMAD.MOV.U32 R2, RZ, RZ, R7 ;  /* 0x000000ffff027224 */ /* 0x000fe200078e0007 */
[----:B------:R-:W-:Y:S01]  /*39860*/  MOV R113, R35 ;  /* 0x0000002300717202 */ /* 0x000fe20000000f00 */
[----:B------:R-:W-:Y:S02]  /*39870*/  IMAD.MOV.U32 R112, RZ, RZ, R34 ;  /* 0x000000ffff707224 */ /* 0x000fe400078e0022 */
[----:B------:R-:W-:Y:S02]  /*39880*/  IMAD.MOV.U32 R114, RZ, RZ, R30 ;  /* 0x000000ffff727224 */ /* 0x000fe400078e001e */
[----:B------:R-:W-:Y:S01]  /*39890*/  IMAD.MOV.U32 R115, RZ, RZ, R31 ;  /* 0x000000ffff737224 */ /* 0x000fe200078e001f */
[-C--:B--2---:R-:W-:Y:S08]  /*398a0*/  HMMA.1688.F32.TF32 R244, R172, R20.reuse, R92 ;  /* 0x00000014acf4723c */ /* 0x084ff0000008105c */
[-C--:B---3--:R-:W-:Y:S08]  /*398b0*/  HMMA.1688.F32.TF32 R208, R220, R20.reuse, R76 ;  /* 0x00000014dcd0723c */ /* 0x088ff0000008104c */
[----:B----4-:R-:W-:Y:S07]  /*398c0*/  HMMA.1688.F32.TF32 R72, R216, R20, R72 ;  /* 0x00000014d848723c */ /* 0x010fee0000081048 */
[----:B------:R-:W-:-:S02]  /*398d0*/  IMAD.MOV.U32 R20, RZ, RZ, R4 ;  /* 0x000000ffff147224 */ /* 0x000fc400078e0004 */
[-C--:B------:R-:W-:Y:S01]  /*398e0*/  HMMA.1688.F32.TF32 R4, R236, R26.reuse, R140 ;  /* 0x0000001aec04723c */ /* 0x080fe2000008108c */
[----:B------:R-:W-:Y:S04]  /*398f0*/  STL.64 [R1+0x2ec0], R246 ;  /* 0x002ec0f601007387 */ /* 0x000fe80000100a00 */
[----:B------:R-:W-:Y:S04]  /*39900*/  STL.64 [R1+0x2eb8], R244 ;  /* 0x002eb8f401007387 */ /* 0x000fe80000100a00 */
[----:B------:R-:W-:Y:S04]  /*39910*/  STL.64 [R1+0x2e18], R210 ;  /* 0x002e18d201007387 */ /* 0x000fe80000100a00 */
[----:B------:R-:W-:Y:S04]  /*39920*/  STL.64 [R1+0x2e10], R208 ;  /* 0x002e10d001007387 */ /* 0x000fe80000100a00 */
[----:B------:R-:W-:Y:S04]  /*39930*/  STL.64 [R1+0x2e28], R74 ;  /* 0x002e284a01007387 */ /* 0x000fe80000100a00 */
[----:B------:R1:W-:Y:S04]  /*39940*/  STL.64 [R1+0x2e20], R72 ;  /* 0x002e204801007387 */ /* 0x0003e80000100a00 */
[----:B------:R-:W-:Y:S04]  /*39950*/  STL.64 [R1+0x2ee0], R18 ;  /* 0x002ee01201007387 */ /* 0x000fe80000100a00 */
[----:B------:R-:W-:Y:S04]  /*39960*/  STL.64 [R1+0x2ed8], R16 ;  /* 0x002ed81001007387 */ /* 0x000fe80000100a00 */
[----:B------:R-:W-:Y:S04]  /*39970*/  STL.64 [R1+0x2ed0], R22 ;  /* 0x002ed01601007387 */ /* 0x000fe80000100a00 */
[----:B------:R2:W-:Y:S04]  /*39980*/  STL [R1+0x2ec8], R20 ;  /* 0x002ec81401007387 */ /* 0x0005e80000100800 */
[----:B------:R3:W-:Y:S04]  /*39990*/  STL.64 [R1+0x5b0], R12 ;  /* 0x0005b00c01007387 */ /* 0x0007e80000100a00 */
[----:B------:R4:W-:Y:S04]  /*399a0*/  STL.64 [R1+0x5b8], R14 ;  /* 0x0005b80e01007387 */ /* 0x0009e80000100a00 */
[----:B------:R-:W5:Y:S04]  /*399b0*/  LDL.LU.64 R96, [R1+0x810] ;  /* 0x0008100001607983 */ /* 0x000f680000300a00 */
[----:B------:R1:W-:Y:S04]  /*399c0*/  STL.64 [R1+0x590], R8 ;  /* 0x0005900801007387 */ /* 0x0003e80000100a00 */
[----:B------:R1:W-:Y:S04]  /*399d0*/  STL.64 [R1+0x598], R10 ;  /* 0x0005980a01007387 */ /* 0x0003e80000100a00 */
[----:B------:R-:W5:Y:S04]  /*399e0*/  LDL.LU.64 R98, [R1+0x818] ;  /* 0x0008180001627983 */ /* 0x000f680000300a00 */
[----:B------:R1:W-:Y:S04]  /*399f0*/  STL.64 [R1+0x570], R4 ;  /* 0x0005700401007387 */ /* 0x0003e80000100a00 */
[----:B------:R1:W-:Y:S04]  /*39a00*/  STL.64 [R1+0x578], R6 ;  /* 0x0005780601007387 */ /* 0x0003e80000100a00 */
[----:B------:R-:W5:Y:S04]  /*39a10*/  LDL.LU.64 R92, [R1+0x400] ;  /* 0x00040000015c7983 */ /* 0x000f680000300a00 */
[----:B------:R-:W5:Y:S04]  /*39a20*/  LDL.LU.64 R94, [R1+0x408] ;  /* 0x00040800015e7983 */ /* 0x000f680000300a00 */
[----:B------:R-:W5:Y:S04]  /*39a30*/  LDL.LU R34, [R1+0x2fc8] ;  /* 0x002fc80001227983 */ /* 0x000f680000300800 */
[----:B------:R-:W5:Y:S04]  /*39a40*/  LDL.LU R35, [R1+0x2fc4] ;  /* 0x002fc40001237983 */ /* 0x000f680000300800 */
[----:B------:R-:W5:Y:S04]  /*39a50*/  LDL.LU R30, [R1+0x2fc0] ;  /* 0x002fc000011e7983 */ /* 0x000f680000300800 */
[----:B------:R-:W5:Y:S04]  /*39a60*/  LDL.LU R31, [R1+0x2fbc] ;  /* 0x002fbc00011f7983 */ /* 0x000f680000300800 */
[----:B------:R-:W5:Y:S04]  /*39a70*/  LDL.LU.64 R76, [R1+0x710] ;  /* 0x00071000014c7983 */ /* 0x000f680000300a00 */
[----:B------:R-:W5:Y:S04]  /*39a80*/  LDL.LU.64 R78, [R1+0x718] ;  /* 0x00071800014e7983 */ /* 0x000f680000300a00 */
[----:B-1----:R-:W5:Y:S04]  /*39a90*/  LDL.LU.64 R72, [R1+0x20] ;  /* 0x0000200001487983 */ /* 0x002f680000300a00 */
[----:B------:R-:W5:Y:S04]  /*39aa0*/  LDL.LU.64 R74, [R1+0x28] ;  /* 0x00002800014a7983 */ /* 0x000f680000300a00 */
[----:B------:R-:W5:Y:S04]  /*39ab0*/  LDL.LU.64 R68, [R1+0x840] ;  /* 0x0008400001447983 */ /* 0x000f680000300a00 */
[----:B------:R-:W5:Y:S04]  /*39ac0*/  LDL.LU.64 R70, [R1+0x848] ;  /* 0x0008480001467983 */ /* 0x000f680000300a00 */
[----:B------:R-:W5:Y:S04]  /*39ad0*/  LDL.LU.64 R64, [R1+0x450] ;  /* 0x0004500001407983 */ /* 0x000f680000300a00 */
[----:B------:R-:W5:Y:S04]  /*39ae0*/  LDL.LU.64 R66, [R1+0x458] ;  /* 0x0004580001427983 */ /* 0x000f680000300a00 */
[----:B------:R-:W5:Y:S04]  /*39af0*/  LDL.LU.64 R60, [R1+0x780] ;  /* 0x00078000013c7983 */ /* 0x000f680000300a00 */
[----:B------:R-:W5:Y:S04]  /*39b00*/  LDL.LU.64 R62, [R1+0x788] ;  /* 0x00078800013e7983 */ /* 0x000f680000300a00 */
[----:B--2---:R-:W2:Y:S04]  /*39b10*/  LDL.LU.64 R20, [R1+0x80] ;  /* 0x0000800001147983 */ /* 0x004ea80000300a00 */
[----:B------:R-:W2:Y:S01]  /*39b20*/  LDL.LU.64 R22, [R1+0x88] ;  /* 0x0000880001167983 */ /* 0x000ea20000300a00 */
[----:B------:R-:W-:Y:S01]  /*39b30*/  IMAD.MOV.U32 R122, RZ, RZ, R25 ;  /* 0x000000ffff7a7224 */ /* 0x000fe200078e0019 */
[----:B------:R-:W-:Y:S01]  /*39b40*/  HMMA.1688.F32.TF32 R80, R224, R26, R80 ;  /* 0x0000001ae050723c */ /* 0x000fe20000081050 */
[----:B------:R-:W-:Y:S01]  /*39b50*/  IMAD.MOV.U32 R123, RZ, RZ, R24 ;  /* 0x000000ffff7b7224 */ /* 0x000fe200078e0018 */
[----:B------:R-:W2:Y:S04]  /*39b60*/  LDL.LU.64 R16, [R1+0x870] ;  /* 0x0008700001107983 */ /* 0x000ea80000300a00 */
[----:B------:R-:W5:Y:S04]  /*39b70*/  LDSM.16.M88.4 R24, [R0+0xb800] ;  /* 0x00b800000018783b */ /* 0x000f680000000200 */
[----:B------:R-:W2:Y:S04]  /*39b80*/  LDL.LU.64 R18, [R1+0x878] ;  /* 0x0008780001127983 */ /* 0x000ea80000300a00 */
[----:B---3--:R-:W3:Y:S04]  /*39b90*/  LDL.LU.64 R12, [R1+0x470] ;  /* 0x00047000010c7983 */ /* 0x008ee80000300a00 */
[----:B----4-:R-:W3:Y:S04]  /*39ba0*/  LDL.LU.64 R14, [R1+0x478] ;  /* 0x00047800010e7983 */ /* 0x010ee80000300a00 */
[----:B------:R-:W4:Y:S04]  /*39bb0*/  LDL.LU.64 R8, [R1+0x7f0] ;  /* 0x0007f00001087983 */ /* 0x000f280000300a00 */
[----:B------:R-:W4:Y:S04]  /*39bc0*/  LDL.LU.64 R10, [R1+0x7f8] ;  /* 0x0007f800010a7983 */ /* 0x000f280000300a00 */
[----:B------:R-:W2:Y:S04]  /*39bd0*/  LDL.LU.64 R4, [R1+0x100] ;  /* 0x0001000001047983 */ /* 0x000ea80000300a00 */
[----:B------:R-:W2:Y:S04]  /*39be0*/  LDL.LU.64 R6, [R1+0x108] ;  /* 0x0001080001067983 */ /* 0x000ea80000300a00 */
[----:B------:R-:W-:Y:S04]  /*39bf0*/  STL.64 [R1+0x540], R80 ;  /* 0x0005405001007387 */ /* 0x000fe80000100a00 */
[----:B------:R1:W-:Y:S01]  /*39c00*/  STL.64 [R1+0x548], R82 ;  /* 0x0005485201007387 */ /* 0x0003e20000100a00 */
[----:B------:R-:W-:Y:S01]  /*39c10*/  IMAD.MOV.U32 R120, RZ, RZ, R29 ;  /* 0x000000ffff787224 */ /* 0x000fe200078e001d */
[----:B------:R-:W-:Y:S01]  /*39c20*/  MOV R121, R28 ;  /* 0x0000001c00797202 */ /* 0x000fe20000000f00 */
[-C--:B------:R-:W-:Y:S08]  /*39c30*/  HMMA.1688.F32.TF32 R148, R216, R32.reuse, R148 ;  /* 0x00000020d894723c */ /* 0x080ff00000081094 */
[----:B------:R-:W-:Y:S01]  /*39c40*/  HMMA.1688.F32.TF32 R88, R212, R32, R88 ;  /* 0x00000020d458723c */ /* 0x000fe20000081058 */
[----:B------:R-:W-:Y:S01]  /*39c50*/  IMAD.MOV.U32 R192, RZ, RZ, R46 ;  /* 0x000000ffffc07224 */ /* 0x000fe200078e002e */
[----:B------:R-:W-:-:S06]  /*39c60*/  MOV R193, R38 ;  /* 0x0000002600c17202 */ /* 0x000fcc0000000f00 */
[-C--:B-----5:R-:W-:Y:S08]  /*39c70*/  HMMA.1688.F32.TF32 R96, R172, R24.reuse, R96 ;  /* 0x00000018ac60723c */ /* 0x0a0ff00000081060 */
[-C--:B-1----:R-:W-:Y:S08]  /*39c80*/  HMMA.1688.F32.TF32 R80, R220, R24.reuse, R92 ;  /* 0x00000018dc50723c */ /* 0x082ff0000008105c */
[-C--:B------:R-:W-:Y:S07]  /*39c90*/  HMMA.1688.F32.TF32 R92, R216, R24.reuse, R76 ;  /* 0x00000018d85c723c */ /* 0x080fee000008104c */
[----:B------:R-:W-:Y:S04]  /*39ca0*/  STL.64 [R1+0x2ef0], R98 ;  /* 0x002ef06201007387 */ /* 0x000fe80000100a00 */
[----:B------:R-:W-:Y:S04]  /*39cb0*/  STL.64 [R1+0x2ee8], R96 ;  /* 0x002ee86001007387 */ /* 0x000fe80000100a00 */
[----:B------:R-:W-:Y:S01]  /*39cc0*/  STL.64 [R1+0x2e38], R82 ;  /* 0x002e385201007387 */ /* 0x000fe20000100a00 */
[----:B------:R-:W-:Y:S03]  /*39cd0*/  HMMA.1688.F32.TF32 R76, R212, R24, R72 ;  /* 0x00000018d44c723c */ /* 0x000fe60000081048 */
[----:B------:R-:W-:Y:S04]  /*39ce0*/  STL.64 [R1+0x2e30], R80 ;  /* 0x002e305001007387 */ /* 0x000fe80000100a00 */
[----:B------:R-:W-:Y:S04]  /*39cf0*/  STL.64 [R1+0x2f00], R94 ;  /* 0x002f005e01007387 */ /* 0x000fe80000100a00 */
[----:B------:R-:W-:Y:S04]  /*39d00*/  STL.64 [R1+0x2ef8], R92 ;  /* 0x002ef85c01007387 */ /* 0x000fe80000100a00 */
[----:B------:R1:W-:Y:S02]  /*39d10*/  STL.64 [R1+0x2f10], R26 ;  /* 0x002f101a01007387 */ /* 0x0003e40000100a00 */
[-C--:B-1----:R-:W-:Y:S08]  /*39d20*/  HMMA.1688.F32.TF32 R24, R232, R30.reuse, R108 ;  /* 0x0000001ee818723c */ /* 0x082ff0000008106c */
[-C--:B------:R-:W-:Y:S08]  /*39d30*/  HMMA.1688.F32.TF32 R80, R240, R30.reuse, R164 ;  /* 0x0000001ef050723c */ /* 0x080ff000000810a4 */
[-C--:B------:R-:W-:Y:S07]  /*39d40*/  HMMA.1688.F32.TF32 R72, R236, R30.reuse, R144 ;  /* 0x0000001eec48723c */ /* 0x080fee0000081090 */
[----:B------:R-:W-:Y:S04]  /*39d50*/  STL.64 [R1+0x530], R24 ;  /* 0x0005301801007387 */ /* 0x000fe80000100a00 */
[----:B------:R1:W-:Y:S02]  /*39d60*/  STL.64 [R1+0x538], R26 ;  /* 0x0005381a01007387 */ /* 0x0003e40000100a00 */
[----:B-1----:R-:W-:Y:S02]  /*39d70*/  HMMA.1688.F32.TF32 R24, R224, R30, R84 ;  /* 0x0000001ee018723c */ /* 0x002fe40000081054 */
[----:B------:R-:W2:Y:S04]  /*39d80*/  LDSM.16.M88.4 R28, [R0+0xc000] ;  /* 0x00c00000001c783b */ /* 0x000ea80000000200 */
[----:B------:R-:W-:Y:S04]  /*39d90*/  STL.64 [R1+0x510], R80 ;  /* 0x0005105001007387 */ /* 0x000fe80000100a00 */
[----:B------:R-:W-:Y:S04]  /*39da0*/  STL.64 [R1+0x518], R82 ;  /* 0x0005185201007387 */ /* 0x000fe80000100a00 */
[----:B------:R-:W-:Y:S04]  /*39db0*/  STL.64 [R1+0x500], R72 ;  /* 0x0005004801007387 */ /* 0x000fe80000100a00 */
[----:B------:R-:W-:Y:S01]  /*39dc0*/  STL.64 [R1+0x508], R74 ;  /* 0x0005084a01007387 */ /* 0x000fe20000100a00 */
[----:B--2---:R-:W-:Y:S08]  /*39dd0*/  HMMA.1688.F32.TF32 R84, R212, R28, R20 ;  /* 0x0000001cd454723c */ /* 0x004ff00000081014 */
[----:B------:R-:W-:Y:S01]  /*39de0*/  HMMA.1688.F32.TF32 R20, R232, R34, R120 ;  /* 0x00000022e814723c */ /* 0x000fe20000081078 */
[----:B------:R-:W-:Y:S04]  /*39df0*/  STL.64 [R1+0x4e0], R24 ;  /* 0x0004e01801007387 */ /* 0x000fe80000100a00 */
[----:B------:R1:W-:Y:S03]  /*39e00*/  STL.64 [R1+0x4e8], R26 ;  /* 0x0004e81a01007387 */ /* 0x0003e60000100a00 */
[----:B------:R-:W-:Y:S08]  /*39e10*/  HMMA.1688.F32.TF32 R104, R216, R28, R60 ;  /* 0x0000001cd868723c */ /* 0x000ff0000008103c */
[-C--:B------:R-:W-:Y:S07]  /*39e20*/  HMMA.1688.F32.TF32 R60, R240, R34.reuse, R112 ;  /* 0x00000022f03c723c */ /* 0x080fee0000081070 */
[----:B------:R-:W-:Y:S01]  /*39e30*/  STL.64 [R1+0x4c0], R20 ;  /* 0x0004c01401007387 */ /* 0x000fe20000100a00 */
[-C--:B-1----:R-:W-:Y:S03]  /*39e40*/  HMMA.1688.F32.TF32 R24, R236, R34.reuse, R148 ;  /* 0x00000022ec18723c */ /* 0x082fe60000081094 */
[----:B------:R1:W-:Y:S05]  /*39e50*/  STL.64 [R1+0x4c8], R22 ;  /* 0x0004c81601007387 */ /* 0x0003ea0000100a00 */
[----:B-1----:R-:W-:Y:S07]  /*39e60*/  HMMA.1688.F32.TF32 R20, R224, R34, R88 ;  /* 0x00000022e014723c */ /* 0x002fee0000081058 */
[----:B------:R-:W-:Y:S04]  /*39e70*/  STL.64 [R1+0x4a0], R60 ;  /* 0x0004a03c01007387 */ /* 0x000fe80000100a00 */
[----:B------:R-:W-:Y:S04]  /*39e80*/  STL.64 [R1+0x4a8], R62 ;  /* 0x0004a83e01007387 */ /* 0x000fe80000100a00 */
[----:B------:R-:W-:Y:S04]  /*39e90*/  STL.64 [R1+0x480], R24 ;  /* 0x0004801801007387 */ /* 0x000fe80000100a00 */
[----:B------:R-:W-:Y:S01]  /*39ea0*/  STL.64 [R1+0x488], R26 ;  /* 0x0004881a01007387 */ /* 0x000fe20000100a00 */
[----:B------:R-:W-:-:S02]  /*39eb0*/  IMAD.MOV.U32 R194, RZ, RZ, R50 ;  /* 0x000000ffffc27224 */ /* 0x000fc400078e0032 */
[----:B------:R-:W-:Y:S01]  /*39ec0*/  IMAD.MOV.U32 R195, RZ, RZ, R51 ;  /* 0x000000ffffc37224 */ /* 0x000fe200078e0033 */
[----:B------:R-:W-:Y:S01]  /*39ed0*/  MOV R197, R45 ;  /* 0x0000002d00c57202 */ /* 0x000fe20000000f00 */
[----:B------:R-:W-:Y:S01]  /*39ee0*/  IMAD.MOV.U32 R196, RZ, RZ, R44 ;  /* 0x000000ffffc47224 */ /* 0x000fe200078e002c */
[----:B------:R-:W1:Y:S04]  /*39ef0*/  LDSM.16.M88.4 R32, [R0+0xc800] ;  /* 0x00c800000020783b */ /* 0x000e680000000200 */
[----:B------:R2:W-:Y:S04]  /*39f00*/  STL.64 [R1+0x420], R20 ;  /* 0x0004201401007387 */ /* 0x0005e80000100a00 */
[----:B------:R5:W-:Y:S04]  /*39f10*/  STL.64 [R1+0x428], R22 ;  /* 0x0004281601007387 */ /* 0x000be80000100a00 */
[----:B------:R-:W2:Y:S04]  /*39f20*/  LDL.LU R46, [R1+0x2fb8] ;  /* 0x002fb800012e7983 */ /* 0x000ea80000300800 */
[----:B------:R-:W3:Y:S01]  /*39f30*/  LDL.LU R38, [R1+0x2fb4] ;  /* 0x002fb40001267983 */ /* 0x000ee20000300800 */
[----:B------:R-:W-:-:S03]  /*39f40*/  IMAD.MOV.U32 R198, RZ, RZ, R39 ;  /* 0x000000ffffc67224 */ /* 0x000fc600078e0027 */
[----:B------:R-:W4:Y:S01]  /*39f50*/  LDL.LU R50, [R1+0x2fb0] ;  /* 0x002fb00001327983 */ /* 0x000f220000300800 */
[----:B------:R-:W-:-:S03]  /*39f60*/  IMAD.MOV.U32 R199, RZ, RZ, R47 ;  /* 0x000000ffffc77224 */ /* 0x000fc600078e002f */
[----:B------:R-:W4:Y:S04]  /*39f70*/  LDL.LU R51, [R1+0x2fac] ;  /* 0x002fac0001337983 */ /* 0x000f280000300800 */
[----:B------:R-:W4:Y:S04]  /*39f80*/  LDL.LU R44, [R1+0x2fa8] ;  /* 0x002fa800012c7983 */ /* 0x000f280000300800 */
[----:B------:R-:W4:Y:S04]  /*39f90*/  LDL.LU R45, [R1+0x2fa4] ;  /* 0x002fa400012d7983 */ /* 0x000f280000300800 */
[----:B------:R-:W4:Y:S04]  /*39fa0*/  LDL.LU R39, [R1+0x2fa0] ;  /* 0x002fa00001277983 */ /* 0x000f280000300800 */
[----:B------:R-:W5:Y:S01]  /*39fb0*/  LDL.LU R47, [R1+0x2f9c] ;  /* 0x002f9c00012f7983 */ /* 0x000f620000300800 */
[----:B------:R-:W-:-:S02]  /*39fc0*/  IMAD.MOV.U32 R250, RZ, RZ, R43 ;  /* 0x000000fffffa7224 */ /* 0x000fc400078e002b */
[----:B------:R-:W-:Y:S01]  /*39fd0*/  IMAD.MOV.U32 R251, RZ, RZ, R42 ;  /* 0x000000fffffb7224 */ /* 0x000fe200078e002a */
[----:B--2---:R-:W-:Y:S01]  /*39fe0*/  MOV R249, R46 ;  /* 0x0000002e00f97202 */ /* 0x004fe20000000f00 */
[----:B---3--:R-:W-:Y:S02]  /*39ff0*/  IMAD.MOV.U32 R248, RZ, RZ, R38 ;  /* 0x000000fffff87224 */ /* 0x008fe400078e0026 */
[----:B------:R-:W2:Y:S04]  /*3a000*/  LDL.LU R38, [R1+0x2f98] ;  /* 0x002f980001267983 */ /* 0x000ea80000300800 */
[----:B------:R-:W3:Y:S04]  /*3a010*/  LDL.LU R46, [R1+0x2f94] ;  /* 0x002f9400012e7983 */ /* 0x000ee80000300800 */
[----:B------:R-:W3:Y:S04]  /*3a020*/  LDL.LU R43, [R1+0x2f90] ;  /* 0x002f9000012b7983 */ /* 0x000ee80000300800 */
[----:B------:R-:W3:Y:S01]  /*3a030*/  LDL.LU R42, [R1+0x2f8c] ;  /* 0x002f8c00012a7983 */ /* 0x000ee20000300800 */
[----:B----4-:R-:W-:-:S03]  /*3a040*/  IMAD.MOV.U32 R168, RZ, RZ, R39 ;  /* 0x000000ffffa87224 */ /* 0x010fc600078e0027 */
[----:B------:R-:W4:Y:S01]  /*3a050*/  LDL.LU R39, [R1+0x2f88] ;  /* 0x002f880001277983 */ /* 0x000f220000300800 */
[----:B-----5:R-:W-:-:S03]  /*3a060*/  MOV R169, R47 ;  /* 0x0000002f00a97202 */ /* 0x020fc60000000f00 */
[----:B------:R-:W5:Y:S04]  /*3a070*/  LDL.LU R47, [R1+0x2f84] ;  /* 0x002f8400012f7983 */ /* 0x000f680000300800 */
[----:B------:R-:W5:Y:S04]  /*3a080*/  LDL.LU R200, [R1+0x200] ;  /* 0x0002000001c87983 */ /* 0x000f680000300800 */
[----:B------:R-:W5:Y:S01]  /*3a090*/  LDL.LU R201, [R1+0x204] ;  /* 0x0002040001c97983 */ /* 0x000f620000300800 */
[----:B--2---:R-:W-:Y:S01]  /*3a0a0*/  MOV R203, R38 ;  /* 0x0000002600cb7202 */ /* 0x004fe20000000f00 */
[----:B---3--:R-:W-:-:S02]  /*3a0b0*/  IMAD.MOV.U32 R202, RZ, RZ, R46 ;  /* 0x000000ffffca7224 */ /* 0x008fc400078e002e */
[----:B------:R-:W2:Y:S04]  /*3a0c0*/  LDL.LU R46, [R1+0x2f80] ;  /* 0x002f8000012e7983 */ /* 0x000ea80000300800 */
[----:B------:R-:W3:Y:S01]  /*3a0d0*/  LDL.LU R38, [R1+0x2f7c] ;  /* 0x002f7c0001267983 */ /* 0x000ee20000300800 */
[----:B------:R-:W-:Y:S01]  /*3a0e0*/  MOV R231, R43 ;  /* 0x0000002b00e77202 */ /* 0x000fe20000000f00 */
[----:B------:R-:W-:Y:S02]  /*3a0f0*/  IMAD.MOV.U32 R230, RZ, RZ, R42 ;  /* 0x000000ffffe67224 */ /* 0x000fe400078e002a */
[----:B----4-:R-:W-:Y:S02]  /*3a100*/  IMAD.MOV.U32 R229, RZ, RZ, R39 ;  /* 0x000000ffffe57224 */ /* 0x010fe400078e0027 */
[----:B-----5:R-:W-:-:S02]  /*3a110*/  IMAD.MOV.U32 R228, RZ, RZ, R47 ;  /* 0x000000ffffe47224 */ /* 0x020fc400078e002f */
[----:B------:R-:W4:Y:S04]  /*3a120*/  LDL.LU R47, [R1+0x2f78] ;  /* 0x002f7800012f7983 */ /* 0x000f280000300800 */
[----:B------:R-:W5:Y:S04]  /*3a130*/  LDL.LU R39, [R1+0x2f74] ;  /* 0x002f740001277983 */ /* 0x000f680000300800 */
[----:B------:R-:W4:Y:S04]  /*3a140*/  LDL.LU R42, [R1+0x2f70] ;  /* 0x002f7000012a7983 */ /* 0x000f280000300800 */
[----:B------:R-:W4:Y:S01]  /*3a150*/  LDL.LU R43, [R1+0x2f6c] ;  /* 0x002f6c00012b7983 */ /* 0x000f220000300800 */
[----:B------:R-:W-:Y:S03]  /*3a160*/  HMMA.1688.F32.TF32 R100, R220, R28, R64 ;  /* 0x0000001cdc64723c */ /* 0x000fe60000081040 */
[----:B------:R-:W4:Y:S04]  /*3a170*/  LDL.LU R64, [R1+0x220] ;  /* 0x0002200001407983 */ /* 0x000f280000300800 */
[----:B------:R-:W4:Y:S01]  /*3a180*/  LDL.LU R65, [R1+0x224] ;  /* 0x0002240001417983 */ /* 0x000f220000300800 */
[-C--:B-1----:R-:W-:Y:S08]  /*3a190*/  HMMA.1688.F32.TF32 R88, R212, R32.reuse, R4 ;  /* 0x00000020d458723c */ /* 0x082ff00000081004 */
[-C--:B------:R-:W-:Y:S08]  /*3a1a0*/  HMMA.1688.F32.TF32 R124, R172, R32.reuse, R16 ;  /* 0x00000020ac7c723c */ /* 0x080ff00000081010 */
[-C--:B------:R-:W-:Y:S08]  /*3a1b0*/  HMMA.1688.F32.TF32 R116, R220, R32.reuse, R12 ;  /* 0x00000020dc74723c */ /* 0x080ff0000008100c */
[----:B------:R-:W-:Y:S01]  /*3a1c0*/  HMMA.1688.F32.TF32 R120, R216, R32, R8 ;  /* 0x00000020d878723c */ /* 0x000fe20000081008 */
[----:B--2---:R-:W-:-:S02]  /*3a1d0*/  IMAD.MOV.U32 R67, RZ, RZ, R46 ;  /* 0x000000ffff437224 */ /* 0x004fc400078e002e */
[----:B---3--:R-:W-:Y:S02]  /*3a1e0*/  IMAD.MOV.U32 R66, RZ, RZ, R38 ;  /* 0x000000ffff427224 */ /* 0x008fe400078e0026 */
[----:B------:R-:W2:Y:S04]  /*3a1f0*/  LDL.LU R38, [R1+0x2f68] ;  /* 0x002f680001267983 */ /* 0x000ea80000300800 */
        /* <DEDUP_REMOVED lines=21> */
[----:B------:R-:W3:Y:S04]  /*3a350*/  LDL.LU.64 R20, [R1+0x8a0] ;  /* 0x0008a00001147983 */ /* 0x000ee80000300a00 */
[----:B------:R-:W3:Y:S04]  /*3a360*/  LDL.LU.64 R22, [R1+0x8a8] ;  /* 0x0008a80001167983 */ /* 0x000ee80000300a00 */
[----:B------:R-:W3:Y:S04]  /*3a370*/  LDL.LU.64 R16, [R1+0x760] ;  /* 0x0007600001107983 */ /* 0x000ee80000300a00 */
[----:B------:R-:W3:Y:S01]  /*3a380*/  LDL.LU.64 R18, [R1+0x768] ;  /* 0x0007680001127983 */ /* 0x000ee20000300a00 */
[----:B----4-:R-:W-:-:S03]  /*3a390*/  IMAD.MOV.U32 R152, RZ, RZ, R43 ;  /* 0x000000ffff987224 */ /* 0x010fc600078e002b */
[----:B------:R-:W4:Y:S01]  /*3a3a0*/  LDL.LU.64 R12, [R1+0x820] ;  /* 0x00082000010c7983 */ /* 0x000f220000300a00 */
[----:B------:R-:W-:-:S03]  /*3a3b0*/  MOV R153, R42 ;  /* 0x0000002a00997202 */ /* 0x000fc60000000f00 */
[----:B------:R-:W4:Y:S01]  /*3a3c0*/  LDL.LU.64 R14, [R1+0x828] ;  /* 0x00082800010e7983 */ /* 0x000f220000300a00 */
[----:B-----5:R-:W-:-:S03]  /*3a3d0*/  IMAD.MOV.U32 R154, RZ, RZ, R39 ;  /* 0x000000ffff9a7224 */ /* 0x020fc600078e0027 */
[----:B------:R-:W5:Y:S04]  /*3a3e0*/  LDL.LU.64 R8, [R1+0x180] ;  /* 0x0001800001087983 */ /* 0x000f680000300a00 */
[----:B------:R-:W5:Y:S04]  /*3a3f0*/  LDL.LU.64 R10, [R1+0x188] ;  /* 0x00018800010a7983 */ /* 0x000f680000300a00 */
[----:B------:R-:W4:Y:S04]  /*3a400*/  LDL.LU R43, [R1+0x2f60] ;  /* 0x002f6000012b7983 */ /* 0x000f280000300800 */
[----:B------:R-:W4:Y:S04]  /*3a410*/  LDL.LU R42, [R1+0x2f5c] ;  /* 0x002f5c00012a7983 */ /* 0x000f280000300800 */
[----:B------:R-:W4:Y:S01]  /*3a420*/  LDL.LU R39, [R1+0x2f58] ;  /* 0x002f580001277983 */ /* 0x000f220000300800 */
[----:B------:R-:W-:-:S03]  /*3a430*/  IMAD.MOV.U32 R155, RZ, RZ, R47 ;  /* 0x000000ffff9b7224 */ /* 0x000fc600078e002f */
[----:B------:R-:W5:Y:S04]  /*3a440*/  LDL.LU R47, [R1+0x2f54] ;  /* 0x002f5400012f7983 */ /* 0x000f680000300800 */
[----:B------:R-:W5:Y:S04]  /*3a450*/  LDL.LU R128, [R1+0x1a0] ;  /* 0x0001a00001807983 */ /* 0x000f680000300800 */
[----:B------:R-:W5:Y:S01]  /*3a460*/  LDL.LU R129, [R1+0x1a4] ;  /* 0x0001a40001817983 */ /* 0x000f620000300800 */
[----:B--2---:R-:W-:Y:S01]  /*3a470*/  MOV R131, R38 ;  /* 0x0000002600837202 */ /* 0x004fe20000000f00 */
[----:B---3--:R-:W-:-:S02]  /*3a480*/  IMAD.MOV.U32 R130, RZ, RZ, R46 ;  /* 0x000000ffff827224 */ /* 0x008fc400078e002e */
[----:B------:R-:W2:Y:S04]  /*3a490*/  LDL.LU R46, [R1+0x2f50] ;  /* 0x002f5000012e7983 */ /* 0x000ea80000300800 */
[----:B------:R-:W3:Y:S01]  /*3a4a0*/  LDL.LU R38, [R1+0x2f4c] ;  /* 0x002f4c0001267983 */ /* 0x000ee20000300800 */
[----:B----4-:R-:W-:-:S03]  /*3a4b0*/  IMAD.MOV.U32 R156, RZ, RZ, R39 ;  /* 0x000000ffff9c7224 */ /* 0x010fc600078e0027 */
[----:B------:R-:W3:Y:S01]  /*3a4c0*/  LDL.LU R39, [R1+0x2f48] ;  /* 0x002f480001277983 */ /* 0x000ee20000300800 */
[----:B------:R-:W-:Y:S02]  /*3a4d0*/  IMAD.MOV.U32 R158, RZ, RZ, R42 ;  /* 0x000000ffff9e7224 */ /* 0x000fe400078e002a */
[----:B-----5:R-:W-:Y:S01]  /*3a4e0*/  IMAD.MOV.U32 R157, RZ, RZ, R47 ;  /* 0x000000ffff9d7224 */ /* 0x020fe200078e002f */
[----:B------:R-:W-:Y:S01]  /*3a4f0*/  MOV R159, R43 ;  /* 0x0000002b009f7202 */ /* 0x000fe20000000f00 */
[----:B------:R-:W2:Y:S04]  /*3a500*/  LDL.LU R47, [R1+0x2f44] ;  /* 0x002f4400012f7983 */ /* 0x000ea80000300800 */
[----:B------:R-:W4:Y:S04]  /*3a510*/  LDL.LU R42, [R1+0x2f40] ;  /* 0x002f4000012a7983 */ /* 0x000f280000300800 */
[----:B------:R-:W4:Y:S01]  /*3a520*/  LDL.LU R43, [R1+0x2f3c] ;  /* 0x002f3c00012b7983 */ /* 0x000f220000300800 */
[----:B------:R-:W-:Y:S01]  /*3a530*/  HMMA.1688.F32.TF32 R108, R172, R28, R68 ;  /* 0x0000001cac6c723c */ /* 0x000fe20000081044 */
[----:B------:R-:W-:Y:S01]  /*3a540*/  IMAD.MOV.U32 R206, RZ, RZ, R37 ;  /* 0x000000ffffce7224 */ /* 0x000fe200078e0025 */
[----:B------:R-:W-:-:S06]  /*3a550*/  MOV R207, R36 ;  /* 0x0000002400cf7202 */ /* 0x000fcc0000000f00 */
[-C--:B---3--:R-:W-:Y:S08]  /*3a560*/  HMMA.1688.F32.TF32 R24, R232, R38.reuse, R136 ;  /* 0x00000026e818723c */ /* 0x088ff00000081088 */
[-C--:B------:R-:W-:Y:S08]  /*3a570*/  HMMA.1688.F32.TF32 R68, R240, R38.reuse, R60 ;  /* 0x00000026f044723c */ /* 0x080ff0000008103c */
[-C--:B------:R-:W-:Y:S07]  /*3a580*/  HMMA.1688.F32.TF32 R60, R236, R38.reuse, R132 ;  /* 0x00000026ec3c723c */ /* 0x080fee0000081084 */
[----:B------:R-:W-:Y:S04]  /*3a590*/  STL.64 [R1+0x400], R24 ;  /* 0x0004001801007387 */ /* 0x000fe80000100a00 */
[----:B------:R1:W-:Y:S02]  /*3a5a0*/  STL.64 [R1+0x408], R26 ;  /* 0x0004081a01007387 */ /* 0x0003e40000100a00 */
[----:B-1----:R-:W-:Y:S02]  /*3a5b0*/  HMMA.1688.F32.TF32 R24, R224, R38, R112 ;  /* 0x00000026e018723c */ /* 0x002fe40000081070 */
[----:B------:R-:W1:Y:S04]  /*3a5c0*/  LDSM.16.M88.4 R36, [R0+0xd000] ;  /* 0x00d000000024783b */ /* 0x000e680000000200 */
[----:B------:R3:W-:Y:S04]  /*3a5d0*/  STL.64 [R1+0x3e0], R68 ;  /* 0x0003e04401007387 */ /* 0x0007e80000100a00 */
[----:B------:R5:W-:Y:S04]  /*3a5e0*/  STL.64 [R1+0x3e8], R70 ;  /* 0x0003e84601007387 */ /* 0x000be80000100a00 */
[----:B---3--:R-:W3:Y:S04]  /*3a5f0*/  LDL.LU.64 R68, [R1+0x8c0] ;  /* 0x0008c00001447983 */ /* 0x008ee80000300a00 */
[----:B------:R1:W-:Y:S04]  /*3a600*/  STL.64 [R1+0x3d0], R60 ;  /* 0x0003d03c01007387 */ /* 0x0003e80000100a00 */
[----:B------:R1:W-:Y:S04]  /*3a610*/  STL.64 [R1+0x3d8], R62 ;  /* 0x0003d83e01007387 */ /* 0x0003e80000100a00 */
[----:B-----5:R-:W3:Y:S04]  /*3a620*/  LDL.LU.64 R70, [R1+0x8c8] ;  /* 0x0008c80001467983 */ /* 0x020ee80000300a00 */
[----:B------:R5:W-:Y:S04]  /*3a630*/  STL.64 [R1+0x370], R24 ;  /* 0x0003701801007387 */ /* 0x000be80000100a00 */
[----:B------:R2:W-:Y:S04]  /*3a640*/  STL.64 [R1+0x378], R26 ;  /* 0x0003781a01007387 */ /* 0x0005e80000100a00 */
[----:B-1----:R-:W3:Y:S01]  /*3a650*/  LDL.LU.64 R60, [R1+0x7a0] ;  /* 0x0007a000013c7983 */ /* 0x002ee20000300a00 */
[----:B------:R-:W-:Y:S03]  /*3a660*/  HMMA.1688.F32.TF32 R140, R172, R36, R20 ;  /* 0x00000024ac8c723c */ /* 0x000fe60000081014 */
[----:B------:R-:W3:Y:S04]  /*3a670*/  LDL.LU.64 R62, [R1+0x7a8] ;  /* 0x0007a800013e7983 */ /* 0x000ee80000300a00 */
[----:B-----5:R-:W5:Y:S04]  /*3a680*/  LDL.LU.64 R24, [R1+0x850] ;  /* 0x0008500001187983 */ /* 0x020f680000300a00 */
[----:B--2---:R-:W5:Y:S04]  /*3a690*/  LDL.LU.64 R26, [R1+0x858] ;  /* 0x00085800011a7983 */ /* 0x004f680000300a00 */
[----:B------:R-:W2:Y:S04]  /*3a6a0*/  LDL.LU.64 R20, [R1+0x1c0] ;  /* 0x0001c00001147983 */ /* 0x000ea80000300a00 */
[----:B------:R-:W2:Y:S01]  /*3a6b0*/  LDL.LU.64 R22, [R1+0x1c8] ;  /* 0x0001c80001167983 */ /* 0x000ea20000300a00 */
[----:B----4-:R-:W-:Y:S08]  /*3a6c0*/  HMMA.1688.F32.TF32 R4, R232, R42, R4 ;  /* 0x0000002ae804723c */ /* 0x010ff00000081004 */
[-C--:B------:R-:W-:Y:S01]  /*3a6d0*/  HMMA.1688.F32.TF32 R132, R220, R36.reuse, R16 ;  /* 0x00000024dc84723c */ /* 0x080fe20000081010 */
[----:B------:R-:W4:Y:S04]  /*3a6e0*/  LDL.LU.64 R16, [R1+0x8e0] ;  /* 0x0008e00001107983 */ /* 0x000f280000300a00 */
[----:B------:R-:W4:Y:S03]  /*3a6f0*/  LDL.LU.64 R18, [R1+0x8e8] ;  /* 0x0008e80001127983 */ /* 0x000f260000300a00 */
[-C--:B------:R-:W-:Y:S07]  /*3a700*/  HMMA.1688.F32.TF32 R136, R216, R36.reuse, R12 ;  /* 0x00000024d888723c */ /* 0x080fee000008100c */
[----:B------:R1:W-:Y:S01]  /*3a710*/  STL.64 [R1+0x80], R4 ;  /* 0x0000800401007387 */ /* 0x0003e20000100a00 */
[----:B------:R-:W-:Y:S03]  /*3a720*/  HMMA.1688.F32.TF32 R112, R212, R36, R8 ;  /* 0x00000024d470723c */ /* 0x000fe60000081008 */
[----:B------:R1:W-:Y:S04]  /*3a730*/  STL.64 [R1+0x88], R6 ;  /* 0x0000880601007387 */ /* 0x0003e80000100a00 */
[----:B------:R-:W4:Y:S04]  /*3a740*/  LDL.LU.64 R12, [R1+0x800] ;  /* 0x00080000010c7983 */ /* 0x000f280000300a00 */
[----:B------:R-:W4:Y:S04]  /*3a750*/  LDL.LU.64 R14, [R1+0x808] ;  /* 0x00080800010e7983 */ /* 0x000f280000300a00 */
[----:B------:R-:W4:Y:S04]  /*3a760*/  LDL.LU.64 R8, [R1+0x880] ;  /* 0x0008800001087983 */ /* 0x000f280000300a00 */
[----:B------:R-:W4:Y:S04]  /*3a770*/  LDL.LU.64 R10, [R1+0x888] ;  /* 0x00088800010a7983 */ /* 0x000f280000300a00 */
[----:B-1----:R-:W4:Y:S04]  /*3a780*/  LDL.LU.64 R4, [R1+0x430] ;  /* 0x0004300001047983 */ /* 0x002f280000300a00 */
[----:B------:R-:W4:Y:S01]  /*3a790*/  LDL.LU.64 R6, [R1+0x438] ;  /* 0x0004380001067983 */ /* 0x000f220000300a00 */
[----:B------:R-:W-:Y:S01]  /*3a7a0*/  IMAD.MOV.U32 R204, RZ, RZ, R41 ;  /* 0x000000ffffcc7224 */ /* 0x000fe200078e0029 */
[----:B------:R-:W-:Y:S01]  /*3a7b0*/  HMMA.1688.F32.TF32 R92, R240, R42, R156 ;  /* 0x0000002af05c723c */ /* 0x000fe2000008109c */
[----:B------:R-:W-:-:S07]  /*3a7c0*/  IMAD.MOV.U32 R205, RZ, RZ, R40 ;  /* 0x000000ffffcd7224 */ /* 0x000fce00078e0028 */
[-C--:B------:R-:W-:Y:S08]  /*3a7d0*/  HMMA.1688.F32.TF32 R80, R236, R42.reuse, R128 ;  /* 0x0000002aec50723c */ /* 0x080ff00000081080 */
[----:B------:R-:W-:Y:S01]  /*3a7e0*/  HMMA.1688.F32.TF32 R72, R224, R42, R152 ;  /* 0x0000002ae048723c */ /* 0x000fe20000081098 */
[----:B------:R-:W2:Y:S01]  /*3a7f0*/  LDSM.16.M88.4 R40, [R0+0xd800] ;  /* 0x00d800000028783b */ /* 0x000ea20000000200 */
[----:B------:R-:W-:-:S02]  /*3a800*/  IMAD.MOV.U32 R170, RZ, RZ, R45 ;  /* 0x000000ffffaa7224 */ /* 0x000fc400078e002d */
[----:B------:R-:W-:-:S03]  /*3a810*/  IMAD.MOV.U32 R171, RZ, RZ, R44 ;  /* 0x000000ffffab7224 */ /* 0x000fc600078e002c */
[----:B------:R-:W-:Y:S04]  /*3a820*/  STL.64 [R1+0xe0], R92 ;  /* 0x0000e05c01007387 */ /* 0x000fe80000100a00 */
[----:B------:R-:W-:Y:S04]  /*3a830*/  STL.64 [R1+0xe8], R94 ;  /* 0x0000e85e01007387 */ /* 0x000fe80000100a00 */
[----:B------:R-:W-:Y:S04]  /*3a840*/  STL.64 [R1+0xd0], R80 ;  /* 0x0000d05001007387 */ /* 0x000fe80000100a00 */
[----:B------:R-:W-:Y:S04]  /*3a850*/  STL.64 [R1+0xd8], R82 ;  /* 0x0000d85201007387 */ /* 0x000fe80000100a00 */
[----:B------:R-:W-:Y:S04]  /*3a860*/  STL.64 [R1+0xc0], R72 ;  /* 0x0000c04801007387 */ /* 0x000fe80000100a00 */
[----:B------:R-:W-:Y:S01]  /*3a870*/  STL.64 [R1+0xc8], R74 ;  /* 0x0000c84a01007387 */ /* 0x000fe20000100a00 */
[----:B--2---:R-:W-:Y:S08]  /*3a880*/  HMMA.1688.F32.TF32 R128, R212, R40, R20 ;  /* 0x00000028d480723c */ /* 0x004ff00000081014 */
[----:B------:R-:W-:Y:S08]  /*3a890*/  HMMA.1688.F32.TF32 R20, R232, R46, R64 ;  /* 0x0000002ee814723c */ /* 0x000ff00000081040 */
[-C--:B---3--:R-:W-:Y:S08]  /*3a8a0*/  HMMA.1688.F32.TF32 R148, R220, R40.reuse, R60 ;  /* 0x00000028dc94723c */ /* 0x088ff0000008103c */
[----:B-----5:R-:W-:Y:S07]  /*3a8b0*/  HMMA.1688.F32.TF32 R152, R216, R40, R24 ;  /* 0x00000028d898723c */ /* 0x020fee0000081018 */
[----:B------:R-:W-:Y:S01]  /*3a8c0*/  STL.64 [R1+0x4b0], R20 ;  /* 0x0004b01401007387 */ /* 0x000fe20000100a00 */
[-C--:B------:R-:W-:Y:S03]  /*3a8d0*/  HMMA.1688.F32.TF32 R60, R240, R46.reuse, R228 ;  /* 0x0000002ef03c723c */ /* 0x080fe600000810e4 */
[----:B------:R1:W-:Y:S05]  /*3a8e0*/  STL.64 [R1+0x4b8], R22 ;  /* 0x0004b81601007387 */ /* 0x0003ea0000100a00 */
[-C--:B------:R-:W-:Y:S08]  /*3a8f0*/  HMMA.1688.F32.TF32 R24, R236, R46.reuse, R200 ;  /* 0x0000002eec18723c */ /* 0x080ff000000810c8 */
[----:B-1----:R-:W-:Y:S01]  /*3a900*/  HMMA.1688.F32.TF32 R20, R224, R46, R168 ;  /* 0x0000002ee014723c */ /* 0x002fe200000810a8 */
[----:B------:R-:W4:Y:S06]  /*3a910*/  LDSM.16.M88.4 R44, [R0+0xe000] ;  /* 0x00e00000002c783b */ /* 0x000f2c0000000200 */
[----:B------:R-:W-:Y:S04]  /*3a920*/  STL.64 [R1+0x490], R60 ;  /* 0x0004903c01007387 */ /* 0x000fe80000100a00 */
[----:B------:R-:W-:Y:S04]  /*3a930*/  STL.64 [R1+0x498], R62 ;  /* 0x0004983e01007387 */ /* 0x000fe80000100a00 */
[----:B------:R-:W-:Y:S04]  /*3a940*/  STL.64 [R1+0x470], R24 ;  /* 0x0004701801007387 */ /* 0x000fe80000100a00 */
[----:B------:R-:W-:Y:S01]  /*3a950*/  STL.64 [R1+0x478], R26 ;  /* 0x0004781a01007387 */ /* 0x000fe20000100a00 */
[----:B----4-:R-:W-:Y:S08]  /*3a960*/  HMMA.1688.F32.TF32 R144, R212, R44, R4 ;  /* 0x0000002cd490723c */ /* 0x010ff00000081004 */
[----:B------:R-:W-:Y:S01]  /*3a970*/  HMMA.1688.F32.TF32 R4, R232, R50, R248 ;  /* 0x00000032e804723c */ /* 0x000fe200000810f8 */
[----:B------:R-:W-:Y:S04]  /*3a980*/  STL.64 [R1+0x410], R20 ;  /* 0x0004101401007387 */ /* 0x000fe80000100a00 */
[----:B------:R-:W-:Y:S03]  /*3a990*/  STL.64 [R1+0x418], R22 ;  /* 0x0004181601007387 */ /* 0x000fe60000100a00 */
[----:B------:R-:W-:Y:S08]  /*3a9a0*/  HMMA.1688.F32.TF32 R164, R220, R44, R12 ;  /* 0x0000002cdca4723c */ /* 0x000ff0000008100c */
[----:B------:R-:W-:Y:S07]  /*3a9b0*/  HMMA.1688.F32.TF32 R12, R240, R50, R196 ;  /* 0x00000032f00c723c */ /* 0x000fee00000810c4 */
[----:B------:R-:W-:Y:S01]  /*3a9c0*/  STL.64 [R1+0x450], R4 ;  /* 0x0004500401007387 */ /* 0x000fe20000100a00 */
[----:B------:R-:W-:Y:S03]  /*3a9d0*/  HMMA.1688.F32.TF32 R168, R216, R44, R8 ;  /* 0x0000002cd8a8723c */ /* 0x000fe60000081008 */
[----:B------:R1:W-:Y:S05]  /*3a9e0*/  STL.64 [R1+0x458], R6 ;  /* 0x0004580601007387 */ /* 0x0003ea0000100a00 */
[-C--:B------:R-:W-:Y:S08]  /*3a9f0*/  HMMA.1688.F32.TF32 R8, R236, R50.reuse, R192 ;  /* 0x00000032ec08723c */ /* 0x080ff000000810c0 */
[----:B-1----:R-:W-:Y:S01]  /*3aa00*/  HMMA.1688.F32.TF32 R4, R224, R50, R204 ;  /* 0x00000032e004723c */ /* 0x002fe200000810cc */
[----:B------:R1:W-:Y:S04]  /*3aa10*/  STL.64 [R1+0x440], R12 ;  /* 0x0004400c01007387 */ /* 0x0003e80000100a00 */
[----:B------:R2:W-:Y:S10]  /*3aa20*/  STL.64 [R1+0x448], R14 ;  /* 0x0004480e01007387 */ /* 0x0005f40000100a00 */
[----:B------:R-:W-:Y:S01]  /*3aa30*/  STL.64 [R1+0x430], R8 ;  /* 0x0004300801007387 */ /* 0x000fe20000100a00 */
[----:B-1----:R-:W-:-:S03]  /*3aa40*/  IMAD.MOV.U32 R12, RZ, RZ, R56 ;  /* 0x000000ffff0c7224 */ /* 0x002fc600078e0038 */
[----:B------:R-:W-:Y:S01]  /*3aa50*/  STL.64 [R1+0x438], R10 ;  /* 0x0004380a01007387 */ /* 0x000fe20000100a00 */
[----:B------:R-:W-:-:S03]  /*3aa60*/  IMAD.MOV.U32 R13, RZ, RZ, R57 ;  /* 0x000000ffff0d7224 */ /* 0x000fc600078e0039 */
[----:B------:R1:W-:Y:S04]  /*3aa70*/  STL.64 [R1+0x1f0], R4 ;  /* 0x0001f00401007387 */ /* 0x0003e80000100a00 */
[----:B------:R3:W-:Y:S04]  /*3aa80*/  STL.64 [R1+0x1f8], R6 ;  /* 0x0001f80601007387 */ /* 0x0007e80000100a00 */
[----:B------:R-:W3:Y:S04]  /*3aa90*/  LDL.LU R56, [R1+0x2f38] ;  /* 0x002f380001387983 */ /* 0x000ee80000300800 */
[----:B------:R-:W4:Y:S01]  /*3aaa0*/  LDL.LU R57, [R1+0x2f34] ;  /* 0x002f340001397983 */ /* 0x000f220000300800 */
[----:B--2---:R-:W-:Y:S01]  /*3aab0*/  IMAD.MOV.U32 R14, RZ, RZ, R54 ;  /* 0x000000ffff0e7224 */ /* 0x004fe200078e0036 */
[----:B------:R-:W-:Y:S01]  /*3aac0*/  MOV R15, R58 ;  /* 0x0000003a000f7202 */ /* 0x000fe20000000f00 */
[----:B-1----:R-:W-:Y:S01]  /*3aad0*/  IMAD.MOV.U32 R4, RZ, RZ, R59 ;  /* 0x000000ffff047224 */ /* 0x002fe200078e003b */
[----:B------:R-:W2:Y:S04]  /*3aae0*/  LDL.LU R54, [R1+0x2f30] ;  /* 0x002f300001367983 */ /* 0x000ea80000300800 */
[----:B------:R-:W5:Y:S04]  /*3aaf0*/  LDL.LU R58, [R1+0x2f2c] ;  /* 0x002f2c00013a7983 */ /* 0x000f680000300800 */
[----:B------:R-:W2:Y:S04]  /*3ab00*/  LDL.LU R59, [R1+0x2f28] ;  /* 0x002f2800013b7983 */ /* 0x000ea80000300800 */
[----:B------:R-:W2:Y:S01]  /*3ab10*/  LDL.LU R5, [R1+0x344] ;  /* 0x0003440001057983 */ /* 0x000ea20000300800 */
[----:B------:R-:W-:Y:S01]  /*3ab20*/  HMMA.1688.F32.TF32 R176, R172, R44, R16 ;  /* 0x0000002cacb0723c */ /* 0x000fe20000081010 */
[----:B---3--:R-:W-:-:S02]  /*3ab30*/  IMAD.MOV.U32 R6, RZ, RZ, R56 ;  /* 0x000000ffff067224 */ /* 0x008fc400078e0038 */
[----:B------:R-:W3:Y:S01]  /*3ab40*/  LDL.LU R56, [R1+0x2f24] ;  /* 0x002f240001387983 */ /* 0x000ee20000300800 */
[----:B----4-:R-:W-:-:S03]  /*3ab50*/  IMAD.MOV.U32 R7, RZ, RZ, R57 ;  /* 0x000000ffff077224 */ /* 0x010fc600078e0039 */
[----:B------:R-:W4:Y:S04]  /*3ab60*/  LDL.LU R57, [R1+0x2f20] ;  /* 0x002f200001397983 */ /* 0x000f280000300800 */
[----:B------:R-:W4:Y:S04]  /*3ab70*/  LDL.LU R60, [R1+0x3a0] ;  /* 0x0003a000013c7983 */ /* 0x000f280000300800 */
[----:B------:R-:W4:Y:S04]  /*3ab80*/  LDL.LU R61, [R1+0x3a4] ;  /* 0x0003a400013d7983 */ /* 0x000f280000300800 */
[----:B------:R-:W4:Y:S04]  /*3ab90*/  LDL.LU R20, [R1+0x2d0] ;  /* 0x0002d00001147983 */ /* 0x000f280000300800 */
[----:B------:R-:W4:Y:S04]  /*3aba0*/  LDL.LU R21, [R1+0x2d4] ;  /* 0x0002d40001157983 */ /* 0x000f280000300800 */
[----:B------:R-:W4:Y:S04]  /*3abb0*/  LDL.LU R16, [R1+0x300] ;  /* 0x0003000001107983 */ /* 0x000f280000300800 */
[----:B------:R-:W4:Y:S04]  /*3abc0*/  LDL.LU R17, [R1+0x304] ;  /* 0x0003040001117983 */ /* 0x000f280000300800 */
[----:B------:R-:W4:Y:S04]  /*3abd0*/  LDL.LU R18, [R1+0x308] ;  /* 0x0003080001127983 */ /* 0x000f280000300800 */
[----:B------:R-:W4:Y:S01]  /*3abe0*/  LDL.LU R19, [R1+0x30c] ;  /* 0x00030c0001137983 */ /* 0x000f220000300800 */
[----:B------:R-:W-:-:S03]  /*3abf0*/  IMAD.MOV.U32 R74, RZ, RZ, R185 ;  /* 0x000000ffff4a7224 */ /* 0x000fc600078e00b9 */
[----:B------:R-:W4:Y:S01]  /*3ac00*/  LDL.LU R96, [R1+0x330] ;  /* 0x0003300001607983 */ /* 0x000f220000300800 */
[----:B------:R-:W-:-:S03]  /*3ac10*/  MOV R75, R184 ;  /* 0x000000b8004b7202 */ /* 0x000fc60000000f00 */
[----:B------:R-:W4:Y:S01]  /*3ac20*/  LDL.LU R97, [R1+0x334] ;  /* 0x0003340001617983 */ /* 0x000f220000300800 */
[----:B------:R-:W-:-:S03]  /*3ac30*/  IMAD.MOV.U32 R72, RZ, RZ, R187 ;  /* 0x000000ffff487224 */ /* 0x000fc600078e00bb */
[----:B------:R-:W4:Y:S01]  /*3ac40*/  LDL.LU R98, [R1+0x338] ;  /* 0x0003380001627983 */ /* 0x000f220000300800 */
[----:B------:R-:W-:Y:S01]  /*3ac50*/  IMAD.MOV.U32 R73, RZ, RZ, R186 ;  /* 0x000000ffff497224 */ /* 0x000fe200078e00ba */
[----:B------:R-:W-:Y:S02]  /*3ac60*/  MOV R83, R180 ;  /* 0x000000b400537202 */ /* 0x000fe40000000f00 */
[----:B------:R-:W4:Y:S01]  /*3ac70*/  LDL.LU R99, [R1+0x33c] ;  /* 0x00033c0001637983 */ /* 0x000f220000300800 */
[----:B------:R-:W-:-:S03]  /*3ac80*/  IMAD.MOV.U32 R82, RZ, RZ, R181 ;  /* 0x000000ffff527224 */ /* 0x000fc600078e00b5 */
[----:B------:R-:W4:Y:S01]  /*3ac90*/  LDL.LU.64 R184, [R1+0x900] ;  /* 0x0009000001b87983 */ /* 0x000f220000300a00 */
[----:B------:R-:W-:Y:S02]  /*3aca0*/  IMAD.MOV.U32 R80, RZ, RZ, R183 ;  /* 0x000000ffff507224 */ /* 0x000fe400078e00b7 */
[----:B------:R-:W-:Y:S01]  /*3acb0*/  IMAD.MOV.U32 R81, RZ, RZ, R182 ;  /* 0x000000ffff517224 */ /* 0x000fe200078e00b6 */
[----:B------:R-:W4:Y:S01]  /*3acc0*/  LDL.LU.64 R186, [R1+0x908] ;  /* 0x0009080001ba7983 */ /* 0x000f220000300a00 */
[----:B------:R-:W-:Y:S03]  /*3acd0*/  HMMA.1688.F32.TF32 R156, R172, R40, R68 ;  /* 0x00000028ac9c723c */ /* 0x000fe60000081044 */
[----:B------:R-:W4:Y:S04]  /*3ace0*/  LDL.LU.64 R180, [R1+0x830] ;  /* 0x0008300001b47983 */ /* 0x000f280000300a00 */
[----:B------:R-:W4:Y:S04]  /*3acf0*/  LDL.LU.64 R182, [R1+0x838] ;  /* 0x0008380001b67983 */ /* 0x000f280000300a00 */
[----:B------:R-:W4:Y:S04]  /*3ad00*/  LDL.LU.64 R160, [R1+0x8b0] ;  /* 0x0008b00001a07983 */ /* 0x000f280000300a00 */
[----:B------:R-:W4:Y:S04]  /*3ad10*/  LDL.LU.64 R162, [R1+0x8b8] ;  /* 0x0008b80001a27983 */ /* 0x000f280000300a00 */
[----:B------:R-:W4:Y:S04]  /*3ad20*/  LDL.LU.64 R68, [R1+0x4f0] ;  /* 0x0004f00001447983 */ /* 0x000f280000300a00 */
[----:B------:R-:W4:Y:S04]  /*3ad30*/  LDL.LU.64 R70, [R1+0x4f8] ;  /* 0x0004f80001467983 */ /* 0x000f280000300a00 */
        /* <DEDUP_REMOVED lines=10> */
[----:B-----5:R-:W-:-:S03]  /*3ade0*/  IMAD.MOV.U32 R63, RZ, RZ, R58 ;  /* 0x000000ffff3f7224 */ /* 0x020fc600078e003a */
[----:B------:R-:W5:Y:S01]  /*3adf0*/  LDL.LU R66, [R1+0x2e8] ;  /* 0x0002e80001427983 */ /* 0x000f620000300800 */
[----:B--2---:R-:W-:-:S03]  /*3ae00*/  MOV R62, R59 ;  /* 0x0000003b003e7202 */ /* 0x004fc60000000f00 */
[----:B------:R-:W5:Y:S01]  /*3ae10*/  LDL.LU R67, [R1+0x2ec] ;  /* 0x0002ec0001437983 */ /* 0x000f620000300800 */
[----:B------:R-:W-:Y:S01]  /*3ae20*/  MOV R230, R54 ;  /* 0x0000003600e67202 */ /* 0x000fe20000000f00 */
[----:B------:R-:W-:Y:S02]  /*3ae30*/  IMAD.MOV.U32 R231, RZ, RZ, R55 ;  /* 0x000000ffffe77224 */ /* 0x000fe400078e0037 */
[----:B---3--:R-:W-:Y:S02]  /*3ae40*/  IMAD.MOV.U32 R23, RZ, RZ, R56 ;  /* 0x000000ffff177224 */ /* 0x008fe400078e0038 */
[----:B------:R-:W2:Y:S01]  /*3ae50*/  LDL.LU R56, [R1+0x290] ;  /* 0x0002900001387983 */ /* 0x000ea20000300800 */
[----:B----4-:R-:W-:-:S03]  /*3ae60*/  IMAD.MOV.U32 R22, RZ, RZ, R57 ;  /* 0x000000ffff167224 */ /* 0x010fc600078e0039 */
[----:B------:R-:W2:Y:S04]  /*3ae70*/  LDL.LU R57, [R1+0x294] ;  /* 0x0002940001397983 */ /* 0x000ea80000300800 */
[----:B------:R-:W2:Y:S04]  /*3ae80*/  LDL.LU R58, [R1+0x298] ;  /* 0x00029800013a7983 */ /* 0x000ea80000300800 */
[----:B------:R-:W2:Y:S04]  /*3ae90*/  LDL.LU R59, [R1+0x29c] ;  /* 0x00029c00013b7983 */ /* 0x000ea80000300800 */
[----:B------:R-:W3:Y:S04]  /*3aea0*/  LDL.LU R24, [R1+0x2b0] ;  /* 0x0002b00001187983 */ /* 0x000ee80000300800 */
[----:B------:R-:W3:Y:S04]  /*3aeb0*/  LDL.LU R25, [R1+0x2b4] ;  /* 0x0002b40001197983 */ /* 0x000ee80000300800 */
[----:B------:R-:W3:Y:S04]  /*3aec0*/  LDL.LU R26, [R1+0x2b8] ;  /* 0x0002b800011a7983 */ /* 0x000ee80000300800 */
[----:B------:R-:W3:Y:S04]  /*3aed0*/  LDL.LU R27, [R1+0x2bc] ;  /* 0x0002bc00011b7983 */ /* 0x000ee80000300800 */
[----:B------:R-:W4:Y:S04]  /*3aee0*/  LDL.LU R228, [R1+0x2c0] ;  /* 0x0002c00001e47983 */ /* 0x000f280000300800 */
[----:B------:R-:W4:Y:S04]  /*3aef0*/  LDL.LU R229, [R1+0x2c4] ;  /* 0x0002c40001e57983 */ /* 0x000f280000300800 */
[----:B------:R-:W2:Y:S04]  /*3af00*/  LDL.LU R54, [R1+0x2f1c] ;  /* 0x002f1c0001367983 */ /* 0x000ea80000300800 */
[----:B------:R-:W2:Y:S01]  /*3af10*/  LDL.LU R55, [R1+0x2f18] ;  /* 0x002f180001377983 */ /* 0x000ea20000300800 */
[----:B------:R-:W-:Y:S01]  /*3af20*/  MOV R210, R49 ;  /* 0x0000003100d27202 */ /* 0x000fe20000000f00 */
[----:B------:R-:W-:-:S02]  /*3af30*/  IMAD.MOV.U32 R211, RZ, RZ, R48 ;  /* 0x000000ffffd37224 */ /* 0x000fc400078e0030 */
[----:B------:R-:W1:Y:S01]  /*3af40*/  LDSM.16.M88.4 R48, [R0+0xe800] ;  /* 0x00e800000030783b */ /* 0x000e620000000200 */
[----:B------:R-:W-:Y:S01]  /*3af50*/  IMAD.MOV.U32 R248, RZ, RZ, R191 ;  /* 0x000000fffff87224 */ /* 0x000fe200078e00bf */
[----:B------:R-:W-:Y:S01]  /*3af60*/  MOV R251, R188 ;  /* 0x000000bc00fb7202 */ /* 0x000fe20000000f00 */
[----:B------:R-:W-:Y:S01]  /*3af70*/  IMAD.MOV.U32 R249, RZ, RZ, R190 ;  /* 0x000000fffff97224 */ /* 0x000fe200078e00be */
[----:B------:R-:W3:Y:S01]  /*3af80*/  LDL.LU.64 R204, [R1+0x910] ;  /* 0x0009100001cc7983 */ /* 0x000ee20000300a00 */
[----:B------:R-:W-:-:S03]  /*3af90*/  IMAD.MOV.U32 R250, RZ, RZ, R189 ;  /* 0x000000fffffa7224 */ /* 0x000fc600078e00bd */
[----:B------:R-:W3:Y:S04]  /*3afa0*/  LDL.LU.64 R206, [R1+0x918] ;  /* 0x0009180001ce7983 */ /* 0x000ee80000300a00 */
[----:B------:R-:W3:Y:S04]  /*3afb0*/  LDL.LU.64 R196, [R1+0x860] ;  /* 0x0008600001c47983 */ /* 0x000ee80000300a00 */
[----:B------:R-:W4:Y:S04]  /*3afc0*/  LDL.LU.64 R198, [R1+0x868] ;  /* 0x0008680001c67983 */ /* 0x000f280000300a00 */
[----:B------:R-:W4:Y:S04]  /*3afd0*/  LDL.LU.64 R200, [R1+0x8d0] ;  /* 0x0008d00001c87983 */ /* 0x000f280000300a00 */
[----:B------:R-:W4:Y:S01]  /*3afe0*/  LDL.LU.64 R202, [R1+0x8d8] ;  /* 0x0008d80001ca7983 */ /* 0x000f220000300a00 */
[-C--:B-1----:R-:W-:Y:S08]  /*3aff0*/  HMMA.1688.F32.TF32 R188, R216, R48.reuse, R160 ;  /* 0x00000030d8bc723c */ /* 0x082ff000000810a0 */
[-C--:B------:R-:W-:Y:S08]  /*3b000*/  HMMA.1688.F32.TF32 R160, R212, R48.reuse, R68 ;  /* 0x00000030d4a0723c */ /* 0x080ff00000081044 */
[-C--:B------:R-:W-:Y:S08]  /*3b010*/  HMMA.1688.F32.TF32 R192, R172, R48.reuse, R184 ;  /* 0x00000030acc0723c */ /* 0x080ff000000810b8 */
[----:B------:R-:W-:Y:S01]  /*3b020*/  HMMA.1688.F32.TF32 R184, R220, R48, R180 ;  /* 0x00000030dcb8723c */ /* 0x000fe200000810b4 */
[----:B------:R-:W4:Y:S04]  /*3b030*/  LDL.LU.64 R180, [R1+0x520] ;  /* 0x0005200001b47983 */ /* 0x000f280000300a00 */
[----:B------:R-:W4:Y:S04]  /*3b040*/  LDL.LU.64 R182, [R1+0x528] ;  /* 0x0005280001b67983 */ /* 0x000f280000300a00 */
[----:B------:R-:W4:Y:S01]  /*3b050*/  LDL.LU.64 R244, [R1+0x920] ;  /* 0x0009200001f47983 */ /* 0x000f220000300a00 */
[----:B------:R-:W-:-:S02]  /*3b060*/  IMAD.MOV.U32 R208, RZ, RZ, R53 ;  /* 0x000000ffffd07224 */ /* 0x000fc400078e0035 */
[----:B------:R-:W-:Y:S01]  /*3b070*/  IMAD.MOV.U32 R209, RZ, RZ, R52 ;  /* 0x000000ffffd17224 */ /* 0x000fe200078e0034 */
[-C--:B--2---:R-:W-:Y:S08]  /*3b080*/  HMMA.1688.F32.TF32 R68, R232, R54.reuse, R8 ;  /* 0x00000036e844723c */ /* 0x084ff00000081008 */
[-C--:B-----5:R-:W-:Y:S08]  /*3b090*/  HMMA.1688.F32.TF32 R8, R240, R54.reuse, R64 ;  /* 0x00000036f008723c */ /* 0x0a0ff00000081040 */
[-C--:B---3--:R-:W-:Y:S07]  /*3b0a0*/  HMMA.1688.F32.TF32 R24, R236, R54.reuse, R24 ;  /* 0x00000036ec18723c */ /* 0x088fee0000081018 */
[----:B------:R1:W-:Y:S04]  /*3b0b0*/  STL.64 [R1+0x210], R68 ;  /* 0x0002104401007387 */ /* 0x0003e80000100a00 */
[----:B------:R2:W-:Y:S04]  /*3b0c0*/  STL.64 [R1+0x218], R70 ;  /* 0x0002184601007387 */ /* 0x0005e80000100a00 */
[----:B------:R-:W3:Y:S04]  /*3b0d0*/  LDL.LU.64 R246, [R1+0x928] ;  /* 0x0009280001f67983 */ /* 0x000ee80000300a00 */
[----:B------:R5:W-:Y:S04]  /*3b0e0*/  STL.64 [R1+0x200], R8 ;  /* 0x0002000801007387 */ /* 0x000be80000100a00 */
[----:B------:R5:W-:Y:S04]  /*3b0f0*/  STL.64 [R1+0x208], R10 ;  /* 0x0002080a01007387 */ /* 0x000be80000100a00 */
[----:B-1----:R-:W3:Y:S04]  /*3b100*/  LDL.LU.64 R68, [R1+0x890] ;  /* 0x0008900001447983 */ /* 0x002ee80000300a00 */
[----:B--2---:R-:W2:Y:S04]  /*3b110*/  LDL.LU.64 R70, [R1+0x898] ;  /* 0x0008980001467983 */ /* 0x004ea80000300a00 */
[----:B-----5:R-:W5:Y:S04]  /*3b120*/  LDL.LU.64 R8, [R1+0x8f0] ;  /* 0x0008f00001087983 */ /* 0x020f680000300a00 */
[----:B------:R-:W5:Y:S04]  /*3b130*/  LDL.LU.64 R10, [R1+0x8f8] ;  /* 0x0008f800010a7983 */ /* 0x000f680000300a00 */
[----:B------:R-:W2:Y:S01]  /*3b140*/  LDL.LU.64 R64, [R1+0x720] ;  /* 0x0007200001407983 */ /* 0x000ea20000300a00 */
[----:B------:R-:W-:Y:S03]  /*3b150*/  HMMA.1688.F32.TF32 R52, R224, R54, R56 ;  /* 0x00000036e034723c */ /* 0x000fe60000081038 */
[----:B------:R-:W2:Y:S04]  /*3b160*/  LDL.LU.64 R66, [R1+0x728] ;  /* 0x0007280001427983 */ /* 0x000ea80000300a00 */
[----:B------:R-:W-:Y:S04]  /*3b170*/  STL.64 [R1+0x3b0], R24 ;  /* 0x0003b01801007387 */ /* 0x000fe80000100a00 */
[----:B------:R1:W-:Y:S04]  /*3b180*/  STL.64 [R1+0x3b8], R26 ;  /* 0x0003b81a01007387 */ /* 0x0003e80000100a00 */
[----:B-1----:R-:W2:Y:S04]  /*3b190*/  LDL.LU.64 R26, [R1+0x2f10] ;  /* 0x002f1000011a7983 */ /* 0x002ea80000300a00 */
[----:B------:R-:W2:Y:S04]  /*3b1a0*/  LDL.LU.64 R58, [R1+0x2f08] ;  /* 0x002f0800013a7983 */ /* 0x000ea80000300a00 */
[----:B------:R-:W-:Y:S04]  /*3b1b0*/  STL.64 [R1+0x280], R52 ;  /* 0x0002803401007387 */ /* 0x000fe80000100a00 */
[----:B------:R-:W-:Y:S04]  /*3b1c0*/  STL.64 [R1+0x288], R54 ;  /* 0x0002883601007387 */ /* 0x000fe80000100a00 */
[----:B------:R-:W1:Y:S02]  /*3b1d0*/  LDSM.16.M88.4 R52, [R0+0xf000] ;  /* 0x00f000000034783b */ /* 0x000e640000000200 */
[-C--:B-1----:R-:W-:Y:S08]  /*3b1e0*/  HMMA.1688.F32.TF32 R204, R172, R52.reuse, R204 ;  /* 0x00000034accc723c */ /* 0x082ff000000810cc */
[-C--:B----4-:R-:W-:Y:S08]  /*3b1f0*/  HMMA.1688.F32.TF32 R196, R220, R52.reuse, R196 ;  /* 0x00000034dcc4723c */ /* 0x090ff000000810c4 */
[-C--:B------:R-:W-:Y:S08]  /*3b200*/  HMMA.1688.F32.TF32 R200, R216, R52.reuse, R200 ;  /* 0x00000034d8c8723c */ /* 0x080ff000000810c8 */
[----:B------:R-:W-:Y:S08]  /*3b210*/  HMMA.1688.F32.TF32 R180, R212, R52, R180 ;  /* 0x00000034d4b4723c */ /* 0x000ff000000810b4 */
[-C--:B--2---:R-:W-:Y:S08]  /*3b220*/  HMMA.1688.F32.TF32 R92, R232, R58.reuse, R92 ;  /* 0x0000003ae85c723c */ /* 0x084ff0000008105c */
[-C--:B------:R-:W-:Y:S08]  /*3b230*/  HMMA.1688.F32.TF32 R96, R240, R58.reuse, R96 ;  /* 0x0000003af060723c */ /* 0x080ff00000081060 */
[-C--:B------:R-:W-:Y:S08]  /*3b240*/  HMMA.1688.F32.TF32 R16, R236, R58.reuse, R16 ;  /* 0x0000003aec10723c */ /* 0x080ff00000081010 */
[----:B------:R-:W-:Y:S01]  /*3b250*/  HMMA.1688.F32.TF32 R56, R224, R58, R20 ;  /* 0x0000003ae038723c */ /* 0x000fe20000081014 */
[----:B------:R-:W-:Y:S04]  /*3b260*/  STL.64 [R1+0x350], R92 ;  /* 0x0003505c01007387 */ /* 0x000fe80000100a00 */
[----:B------:R1:W-:Y:S04]  /*3b270*/  STL.64 [R1+0x358], R94 ;  /* 0x0003585e01007387 */ /* 0x0003e80000100a00 */
[----:B-1----:R-:W2:Y:S04]  /*3b280*/  LDL.LU.64 R94, [R1+0x2f00] ;  /* 0x002f0000015e7983 */ /* 0x002ea80000300a00 */
[----:B------:R-:W2:Y:S04]  /*3b290*/  LDL.LU.64 R92, [R1+0x2ef8] ;  /* 0x002ef800015c7983 */ /* 0x000ea80000300a00 */
[----:B------:R-:W-:Y:S04]  /*3b2a0*/  STL.64 [R1+0x290], R96 ;  /* 0x0002906001007387 */ /* 0x000fe80000100a00 */
[----:B------:R1:W-:Y:S04]  /*3b2b0*/  STL.64 [R1+0x298], R98 ;  /* 0x0002986201007387 */ /* 0x0003e80000100a00 */
[----:B-1----:R-:W4:Y:S04]  /*3b2c0*/  LDL.LU.64 R98, [R1+0x2ef0] ;  /* 0x002ef00001627983 */ /* 0x002f280000300a00 */
[----:B------:R-:W4:Y:S04]  /*3b2d0*/  LDL.LU.64 R96, [R1+0x2ee8] ;  /* 0x002ee80001607983 */ /* 0x000f280000300a00 */
[----:B------:R-:W-:Y:S04]  /*3b2e0*/  STL.64 [R1+0x2e0], R16 ;  /* 0x0002e01001007387 */ /* 0x000fe80000100a00 */
[----:B------:R1:W-:Y:S04]  /*3b2f0*/  STL.64 [R1+0x2e8], R18 ;  /* 0x0002e81201007387 */ /* 0x0003e80000100a00 */
[----:B-1----:R-:W2:Y:S04]  /*3b300*/  LDL.LU.64 R18, [R1+0x2ee0] ;  /* 0x002ee00001127983 */ /* 0x002ea80000300a00 */
[----:B------:R-:W2:Y:S04]  /*3b310*/  LDL.LU.64 R16, [R1+0x2ed8] ;  /* 0x002ed80001107983 */ /* 0x000ea80000300a00 */
[----:B------:R-:W2:Y:S04]  /*3b320*/  LDL.LU.64 R22, [R1+0x2ed0] ;  /* 0x002ed00001167983 */ /* 0x000ea80000300a00 */
[----:B------:R-:W2:Y:S04]  /*3b330*/  LDL.LU R20, [R1+0x2ec8] ;  /* 0x002ec80001147983 */ /* 0x000ea80000300800 */
[----:B------:R-:W-:Y:S04]  /*3b340*/  STL.64 [R1+0x260], R56 ;  /* 0x0002603801007387 */ /* 0x000fe80000100a00 */
[----:B------:R-:W-:Y:S04]  /*3b350*/  STL.64 [R1+0x268], R58 ;  /* 0x0002683a01007387 */ /* 0x000fe80000100a00 */
[----:B------:R-:W3:Y:S04]  /*3b360*/  LDSM.16.M88.4 R56, [R0+0xf800] ;  /* 0x00f800000038783b */ /* 0x000ee80000000200 */
[----:B------:R-:W-:Y:S01]  /*3b370*/  STL [R1+0x2a88], R0 ;  /* 0x002a880001007387 */ /* 0x000fe20000100800 */
[-C--:B---3--:R-:W-:Y:S03]  /*3b380*/  HMMA.1688.F32.TF32 R172, R172, R56.reuse, R244 ;  /* 0x00000038acac723c */ /* 0x088fe600000810f4 */
[----:B------:R-:W3:Y:S04]  /*3b390*/  LDL.LU.64 R246, [R1+0x2ec0] ;  /* 0x002ec00001f67983 */ /* 0x000ee80000300a00 */
[----:B------:R-:W3:Y:S01]  /*3b3a0*/  LDL.LU.64 R244, [R1+0x2eb8] ;  /* 0x002eb80001f47983 */ /* 0x000ee20000300a00 */
[-C--:B------:R-:W-:Y:S03]  /*3b3b0*/  HMMA.1688.F32.TF32 R220, R220, R56.reuse, R68 ;  /* 0x00000038dcdc723c */ /* 0x080fe60000081044 */
[----:B------:R-:W2:Y:S04]  /*3b3c0*/  LDL.LU.64 R70, [R1+0x2eb0] ;  /* 0x002eb00001467983 */ /* 0x000ea80000300a00 */
[----:B------:R-:W2:Y:S01]  /*3b3d0*/  LDL.LU.64 R68, [R1+0x2ea8] ;  /* 0x002ea80001447983 */ /* 0x000ea20000300a00 */
[-C--:B-----5:R-:W-:Y:S03]  /*3b3e0*/  HMMA.1688.F32.TF32 R216, R216, R56.reuse, R8 ;  /* 0x00000038d8d8723c */ /* 0x0a0fe60000081008 */
[----:B------:R-:W5:Y:S04]  /*3b3f0*/  LDL.LU.64 R10, [R1+0x2ea0] ;  /* 0x002ea000010a7983 */ /* 0x000f680000300a00 */
[----:B------:R-:W2:Y:S01]  /*3b400*/  LDL.LU.64 R8, [R1+0x2e98] ;  /* 0x002e980001087983 */ /* 0x000ea20000300a00 */
[----:B------:R-:W-:Y:S03]  /*3b410*/  HMMA.1688.F32.TF32 R212, R212, R56, R64 ;  /* 0x00000038d4d4723c */ /* 0x000fe60000081040 */
[----:B------:R-:W2:Y:S04]  /*3b420*/  LDL.LU.64 R66, [R1+0x2e90] ;  /* 0x002e900001427983 */ /* 0x000ea80000300a00 */
[----:B------:R-:W3:Y:S01]  /*3b430*/  LDL.LU.64 R64, [R1+0x2e88] ;  /* 0x002e880001407983 */ /* 0x000ee20000300a00 */
[C---:B--2---:R-:W-:Y:S11]  /*3b440*/  HMMA.1688.F32.TF32 R60, R232.reuse, R66, R60 ;  /* 0x00000042e83c723c */ /* 0x044ff6000008103c */
[----:B------:R-:W-:Y:S11]  /*3b450*/  @!UPT UIADD3 URZ, URZ, URZ, URZ ;  /* 0x0000003f3f3ff290 */ /* 0x000ff6000fffe03f */
[----:B------:R-:W-:Y:S01]  /*3b460*/  @!UPT UIADD3 URZ, URZ, URZ, URZ ;  /* 0x0000003f3f3ff290 */ /* 0x000fe2000fffe03f */
[----:B------:R-:W-:Y:S04]  /*3b470*/  STL.64 [R1+0x240], R60 ;  /* 0x0002403c01007387 */ /* 0x000fe80000100a00 */
[----:B------:R1:W-:Y:S04]  /*3b480*/  STL.64 [R1+0x248], R62 ;  /* 0x0002483e01007387 */ /* 0x0003e80000100a00 */
[----:B-1----:R-:W2:Y:S04]  /*3b490*/  LDL.LU.64 R62, [R1+0x2e80] ;  /* 0x002e8000013e7983 */ /* 0x002ea80000300a00 */
        /* <DEDUP_REMOVED lines=20> */
[----:B-1----:R-:W2:Y:S01]  /*3b5e0*/  LDL.LU.64 R14, [R1+0x2e50] ;  /* 0x002e5000010e7983 */ /* 0x002ea20000300a00 */
[C---:B------:R-:W-:Y:S03]  /*3b5f0*/  HMMA.1688.F32.TF32 R80, R232.reuse, R70, R80 ;  /* 0x00000046e850723c */ /* 0x040fe60000081050 */
[----:B------:R-:W2:Y:S05]  /*3b600*/  LDL.LU.64 R12, [R1+0x2e48] ;  /* 0x002e4800010c7983 */ /* 0x000eaa0000300a00 */
[C---:B-----5:R-:W-:Y:S11]  /*3b610*/  HMMA.1688.F32.TF32 R72, R232.reuse, R10, R72 ;  /* 0x0000000ae848723c */ /* 0x060ff60000081048 */
[----:B------:R-:W-:Y:S04]  /*3b620*/  @!UPT UIADD3 URZ, URZ, URZ, URZ ;  /* 0x0000003f3f3ff290 */ /* 0x000fe8000fffe03f */
[----:B------:R-:W-:Y:S04]  /*3b630*/  STL.64 [R1+0x6a0], R80 ;  /* 0x0006a05001007387 */ /* 0x000fe80000100a00 */
[----:B------:R1:W-:Y:S04]  /*3b640*/  STL.64 [R1+0x6a8], R82 ;  /* 0x0006a85201007387 */ /* 0x0003e80000100a00 */
[----:B------:R-:W-:Y:S04]  /*3b650*/  STL.64 [R1+0x740], R72 ;  /* 0x0007404801007387 */ /* 0x000fe80000100a00 */
[----:B------:R3:W-:Y:S01]  /*3b660*/  STL.64 [R1+0x748], R74 ;  /* 0x0007484a01007387 */ /* 0x0007e20000100a00 */
[C---:B-1----:R-:W-:Y:S08]  /*3b670*/  HMMA.1688.F32.TF32 R80, R232.reuse, R18, R248 ;  /* 0x00000012e850723c */ /* 0x042ff000000810f8 */
[C---:B---3--:R-:W-:Y:S08]  /*3b680*/  HMMA.1688.F32.TF32 R72, R232.reuse, R22, R244 ;  /* 0x00000016e848723c */ /* 0x048ff000000810f4 */
[C---:B----4-:R-:W-:Y:S08]  /*3b690*/  HMMA.1688.F32.TF32 R96, R232.reuse, R26, R96 ;  /* 0x0000001ae860723c */ /* 0x050ff00000081060 */
[C---:B--2---:R-:W-:Y:S11]  /*3b6a0*/  HMMA.1688.F32.TF32 R208, R232.reuse, R14, R208 ;  /* 0x0000000ee8d0723c */ /* 0x044ff600000810d0 */
[----:B------:R-:W-:Y:S11]  /*3b6b0*/  @!UPT UIADD3 URZ, URZ, URZ, URZ ;  /* 0x0000003f3f3ff290 */ /* 0x000ff6000fffe03f */
[----:B------:R-:W-:Y:S01]  /*3b6c0*/  @!UPT UIADD3 URZ, URZ, URZ, URZ ;  /* 0x0000003f3f3ff290 */ /* 0x000fe2000fffe03f */
[----:B------:R-:W-:Y:S04]  /*3b6d0*/  STL.64 [R1+0x790], R208 ;  /* 0x000790d001007387 */ /* 0x000fe80000100a00 */
[----:B------:R-:W-:Y:S04]  /*3b6e0*/  STL.64 [R1+0x798], R210 ;  /* 0x000798d201007387 */ /* 0x000fe80000100a00 */
[----:B------:R-:W-:Y:S04]  /*3b6f0*/  STL.64 [R1+0x7d0], R80 ;  /* 0x0007d05001007387 */ /* 0x000fe80000100a00 */
[----:B------:R1:W-:Y:S04]  /*3b700*/  STL.64 [R1+0x7d8], R82 ;  /* 0x0007d85201007387 */ /* 0x0003e80000100a00 */
[----:B------:R-:W-:Y:S04]  /*3b710*/  STL.64 [R1+0x820], R72 ;  /* 0x0008204801007387 */ /* 0x000fe80000100a00 */
[----:B------:R2:W-:Y:S01]  /*3b720*/  STL.64 [R1+0x828], R74 ;  /* 0x0008284a01007387 */ /* 0x0005e20000100a00 */
[C---:B-1----:R-:W-:Y:S08]  /*3b730*/  HMMA.1688.F32.TF32 R80, R232.reuse, R30, R108 ;  /* 0x0000001ee850723c */ /* 0x042ff0000008106c */
[C---:B--2---:R-:W-:Y:S01]  /*3b740*/  HMMA.1688.F32.TF32 R72, R232.reuse, R34, R124 ;  /* 0x00000022e848723c */ /* 0x044fe2000008107c */
[----:B------:R-:W-:Y:S04]  /*3b750*/  STL.64 [R1+0x850], R96 ;  /* 0x0008506001007387 */ /* 0x000fe80000100a00 */
[----:B------:R1:W-:Y:S10]  /*3b760*/  STL.64 [R1+0x858], R98 ;  /* 0x0008586201007387 */ /* 0x0003f40000100a00 */
[----:B------:R-:W-:Y:S01]  /*3b770*/  STL.64 [R1+0x880], R80 ;  /* 0x0008805001007387 */ /* 0x000fe20000100a00 */
[C---:B-1----:R-:W-:Y:S03]  /*3b780*/  HMMA.1688.F32.TF32 R96, R232.reuse, R38, R140 ;  /* 0x00000026e860723c */ /* 0x042fe6000008108c */
[----:B------:R1:W-:Y:S04]  /*3b790*/  STL.64 [R1+0x888], R82 ;  /* 0x0008885201007387 */ /* 0x0003e80000100a00 */
[----:B------:R-:W-:Y:S04]  /*3b7a0*/  STL.64 [R1+0x8b0], R72 ;  /* 0x0008b04801007387 */ /* 0x000fe80000100a00 */
[----:B------:R2:W-:Y:S01]  /*3b7b0*/  STL.64 [R1+0x8b8], R74 ;  /* 0x0008b84a01007387 */ /* 0x0005e20000100a00 */
[C---:B-1----:R-:W-:Y:S08]  /*3b7c0*/  HMMA.1688.F32.TF32 R80, R232.reuse, R42, R156 ;  /* 0x0000002ae850723c */ /* 0x042ff0000008109c */
[C---:B--2---:R-:W-:Y:S03]  /*3b7d0*/  HMMA.1688.F32.TF32 R72, R232.reuse, R46, R176 ;  /* 0x0000002ee848723c */ /* 0x044fe600000810b0 */
[----:B------:R-:W-:Y:S04]  /*3b7e0*/  STL.64 [R1+0x8e0], R96 ;  /* 0x0008e06001007387 */ /* 0x000fe80000100a00 */
[----:B------:R1:W-:Y:S08]  /*3b7f0*/  STL.64 [R1+0x8e8], R98 ;  /* 0x0008e86201007387 */ /* 0x0003f00000100a00 */
[----:B------:R-:W-:Y:S01]  /*3b800*/  STL.64 [R1+0x910], R80 ;  /* 0x0009105001007387 */ /* 0x000fe20000100a00 */
[C---:B-1----:R-:W-:Y:S03]  /*3b810*/  HMMA.1688.F32.TF32 R96, R232.reuse, R50, R192 ;  /* 0x00000032e860723c */ /* 0x042fe600000810c0 */
[----:B------:R1:W-:Y:S04]  /*3b820*/  STL.64 [R1+0x918], R82 ;  /* 0x0009185201007387 */ /* 0x0003e80000100a00 */
[----:B------:R-:W-:Y:S04]  /*3b830*/  STL.64 [R1+0x930], R72 ;  /* 0x0009304801007387 */ /* 0x000fe80000100a00 */
[----:B------:R2:W-:Y:S01]  /*3b840*/  STL.64 [R1+0x938], R74 ;  /* 0x0009384a01007387 */ /* 0x0005e20000100a00 */
[C---:B-1----:R-:W-:Y:S08]  /*3b850*/  HMMA.1688.F32.TF32 R80, R232.reuse, R54, R204 ;  /* 0x00000036e850723c */ /* 0x042ff000000810cc */
[----:B--2---:R-:W-:Y:S03]  /*3b860*/  HMMA.1688.F32.TF32 R72, R232, R58, R172 ;  /* 0x0000003ae848723c */ /* 0x004fe600000810ac */
[----:B------:R1:W-:Y:S04]  /*3b870*/  STL.64 [R1+0x950], R96 ;  /* 0x0009506001007387 */ /* 0x0003e80000100a00 */
[----:B------:R2:W-:Y:S04]  /*3b880*/  STL.64 [R1+0x958], R98 ;  /* 0x0009586201007387 */ /* 0x0005e80000100a00 */
[----:B-1----:R-:W3:Y:S04]  /*3b890*/  LDL.LU R96, [R1+0x90] ;  /* 0x0000900001607983 */ /* 0x002ee80000300800 */
[----:B------:R-:W-:Y:S04]  /*3b8a0*/  STL.64 [R1+0x960], R80 ;  /* 0x0009605001007387 */ /* 0x000fe80000100a00 */
[----:B------:R-:W-:Y:S04]  /*3b8b0*/  STL.64 [R1+0x968], R82 ;  /* 0x0009685201007387 */ /* 0x000fe80000100a00 */
[----:B------:R1:W-:Y:S04]  /*3b8c0*/  STL.64 [R1+0x970], R72 ;  /* 0x0009704801007387 */ /* 0x0003e80000100a00 */
[----:B------:R4:W-:Y:S04]  /*3b8d0*/  STL.64 [R1+0x978], R74 ;  /* 0x0009784a01007387 */ /* 0x0009e80000100a00 */
[----:B------:R-:W3:Y:S04]  /*3b8e0*/  LDL.LU R97, [R1+0x94] ;  /* 0x0000940001617983 */ /* 0x000ee80000300800 */
[----:B--2---:R-:W3:Y:S04]  /*3b8f0*/  LDL.LU R98, [R1+0x98] ;  /* 0x0000980001627983 */ /* 0x004ee80000300800 */
[----:B------:R-:W3:Y:S04]  /*3b900*/  LDL.LU R99, [R1+0x9c] ;  /* 0x00009c0001637983 */ /* 0x000ee80000300800 */
[----:B------:R-:W2:Y:S04]  /*3b910*/  LDL.LU R108, [R1+0x140] ;  /* 0x00014000016c7983 */ /* 0x000ea80000300800 */
[----:B------:R-:W2:Y:S04]  /*3b920*/  LDL.LU R109, [R1+0x144] ;  /* 0x00014400016d7983 */ /* 0x000ea80000300800 */
[----:B------:R-:W2:Y:S04]  /*3b930*/  LDL.LU R110, [R1+0x148] ;  /* 0x00014800016e7983 */ /* 0x000ea80000300800 */
[----:B------:R-:W2:Y:S04]  /*3b940*/  LDL.LU R111, [R1+0x14c] ;  /* 0x00014c00016f7983 */ /* 0x000ea80000300800 */
[----:B------:R-:W5:Y:S04]  /*3b950*/  LDL.LU R204, [R1+0x70] ;  /* 0x0000700001cc7983 */ /* 0x000f680000300800 */
[----:B------:R-:W5:Y:S04]  /*3b960*/  LDL.LU R205, [R1+0x74] ;  /* 0x0000740001cd7983 */ /* 0x000f680000300800 */
[----:B------:R-:W5:Y:S04]  /*3b970*/  LDL.LU R206, [R1+0x78] ;  /* 0x0000780001ce7983 */ /* 0x000f680000300800 */
[----:B------:R-:W5:Y:S04]  /*3b980*/  LDL.LU R207, [R1+0x7c] ;  /* 0x00007c0001cf7983 */ /* 0x000f680000300800 */
        /* <DEDUP_REMOVED lines=8> */
[----:B-1----:R-:W3:Y:S04]  /*3ba10*/  LDL.LU R72, [R1+0x2f0] ;  /* 0x0002f00001487983 */ /* 0x002ee80000300800 */
[----:B------:R-:W3:Y:S04]  /*3ba20*/  LDL.LU R73, [R1+0x2f4] ;  /* 0x0002f40001497983 */ /* 0x000ee80000300800 */
[----:B----4-:R-:W3:Y:S04]  /*3ba30*/  LDL.LU R74, [R1+0x2f8] ;  /* 0x0002f800014a7983 */ /* 0x010ee80000300800 */
[----:B------:R-:W3:Y:S04]  /*3ba40*/  LDL.LU R75, [R1+0x2fc] ;  /* 0x0002fc00014b7983 */ /* 0x000ee80000300800 */
[----:B------:R-:W4:Y:S04]  /*3ba50*/  LDL.LU R80, [R1+0x360] ;  /* 0x0003600001507983 */ /* 0x000f280000300800 */
[----:B------:R-:W4:Y:S04]  /*3ba60*/  LDL.LU R81, [R1+0x364] ;  /* 0x0003640001517983 */ /* 0x000f280000300800 */
[----:B------:R-:W4:Y:S04]  /*3ba70*/  LDL.LU R82, [R1+0x368] ;  /* 0x0003680001527983 */ /* 0x000f280000300800 */
[----:B------:R-:W4:Y:S04]  /*3ba80*/  LDL.LU R83, [R1+0x36c] ;  /* 0x00036c0001537983 */ /* 0x000f280000300800 */
[----:B------:R-:W5:Y:S04]  /*3ba90*/  LDL.LU R208, [R1+0x2a0] ;  /* 0x0002a00001d07983 */ /* 0x000f680000300800 */
        /* <DEDUP_REMOVED lines=24> */
[----:B------:R-:W5:Y:S01]  /*3bc20*/  LDL.LU R141, [R1+0x324] ;  /* 0x00032400018d7983 */ /* 0x000f620000300800 */
[----:B------:R-:W-:-:S03]  /*3bc30*/  IMAD.MOV.U32 R246, RZ, RZ, R4 ;  /* 0x000000fffff67224 */ /* 0x000fc600078e0004 */
[----:B------:R-:W5:Y:S04]  /*3bc40*/  LDL.LU R142, [R1+0x328] ;  /* 0x00032800018e7983 */ /* 0x000f680000300800 */
[----:B------:R-:W5:Y:S04]  /*3bc50*/  LDL.LU R143, [R1+0x32c] ;  /* 0x00032c00018f7983 */ /* 0x000f680000300800 */
[----:B------:R-:W5:Y:S04]  /*3bc60*/  LDL.LU R244, [R1+0x30] ;  /* 0x0000300001f47983 */ /* 0x000f680000300800 */
[----:B------:R-:W5:Y:S01]  /*3bc70*/  LDL.LU R245, [R1+0x34] ;  /* 0x0000340001f57983 */ /* 0x000f620000300800 */
[----:B------:R-:W-:-:S03]  /*3bc80*/  IMAD.MOV.U32 R247, RZ, RZ, R3 ;  /* 0x000000fffff77224 */ /* 0x000fc600078e0003 */
[----:B------:R-:W5:Y:S01]  /*3bc90*/  LDL.LU R4, [R1+0x2e40] ;  /* 0x002e400001047983 */ /* 0x000f620000300800 */
[C---:B--2---:R-:W-:Y:S08]  /*3bca0*/  HMMA.1688.F32.TF32 R248, R236.reuse, R230, R248 ;  /* 0x000000e6ecf8723c */ /* 0x044ff000000810f8 */
[C---:B---3--:R-:W-:Y:S08]  /*3bcb0*/  HMMA.1688.F32.TF32 R72, R236.reuse, R62, R72 ;  /* 0x0000003eec48723c */ /* 0x048ff00000081048 */
[C---:B----4-:R-:W-:Y:S08]  /*3bcc0*/  HMMA.1688.F32.TF32 R80, R236.reuse, R66, R80 ;  /* 0x00000042ec50723c */ /* 0x050ff00000081050 */
[----:B-----5:R-:W-:Y:S08]  /*3bcd0*/  HMMA.1688.F32.TF32 R208, R236, R6, R208 ;  /* 0x00000006ecd0723c */ /* 0x020ff000000810d0 */
[----:B------:R-:W-:-:S07]  /*3bce0*/  MOV R3, R75 ;  /* 0x0000004b00037202 */ /* 0x000fce0000000f00 */
[----:B------:R-:W-:Y:S04]  /*3bcf0*/  STL.64 [R1+0x1a0], R80 ;  /* 0x0001a05001007387 */ /* 0x000fe80000100a00 */
[----:B------:R1:W-:Y:S04]  /*3bd00*/  STL.64 [R1+0x1a8], R82 ;  /* 0x0001a85201007387 */ /* 0x0003e80000100a00 */
[----:B-1----:R-:W2:Y:S04]  /*3bd10*/  LDL.LU.64 R82, [R1+0x2e38] ;  /* 0x002e380001527983 */ /* 0x002ea80000300a00 */
[----:B------:R-:W2:Y:S04]  /*3bd20*/  LDL.LU.64 R80, [R1+0x2e30] ;  /* 0x002e300001507983 */ /* 0x000ea80000300a00 */
[----:B------:R-:W-:Y:S04]  /*3bd30*/  STL.64 [R1+0x190], R72 ;  /* 0x0001904801007387 */ /* 0x000fe80000100a00 */
[----:B------:R1:W-:Y:S04]  /*3bd40*/  STL [R1+0x198], R74 ;  /* 0x0001984a01007387 */ /* 0x0003e80000100800 */
[----:B-1----:R-:W3:Y:S04]  /*3bd50*/  LDL.LU.64 R74, [R1+0x2e28] ;  /* 0x002e2800014a7983 */ /* 0x002ee80000300a00 */
[----:B------:R-:W3:Y:S04]  /*3bd60*/  LDL.LU.64 R72, [R1+0x2e20] ;  /* 0x002e200001487983 */ /* 0x000ee80000300a00 */
[----:B------:R-:W-:Y:S04]  /*3bd70*/  STL [R1+0x2da4], R3 ;  /* 0x002da40301007387 */ /* 0x000fe80000100800 */
[----:B------:R-:W-:Y:S04]  /*3bd80*/  STL.64 [R1+0x1b0], R208 ;  /* 0x0001b0d001007387 */ /* 0x000fe80000100a00 */
[----:B------:R1:W-:Y:S04]  /*3bd90*/  STL.64 [R1+0x1b8], R210 ;  /* 0x0001b8d201007387 */ /* 0x0003e80000100a00 */
[----:B-1----:R-:W4:Y:S04]  /*3bda0*/  LDL.LU.64 R210, [R1+0x2e18] ;  /* 0x002e180001d27983 */ /* 0x002f280000300a00 */
[----:B------:R-:W4:Y:S04]  /*3bdb0*/  LDL.LU.64 R208, [R1+0x2e10] ;  /* 0x002e100001d07983 */ /* 0x000f280000300a00 */
[----:B------:R-:W-:Y:S04]  /*3bdc0*/  STL.64 [R1+0x1d0], R248 ;  /* 0x0001d0f801007387 */ /* 0x000fe80000100a00 */
[----:B------:R1:W-:Y:S04]  /*3bdd0*/  STL.64 [R1+0x1d8], R250 ;  /* 0x0001d8fa01007387 */ /* 0x0003e80000100a00 */
[----:B-1----:R-:W5:Y:S04]  /*3bde0*/  LDL.LU.64 R250, [R1+0x2e08] ;  /* 0x002e080001fa7983 */ /* 0x002f680000300a00 */
[----:B------:R-:W5:Y:S01]  /*3bdf0*/  LDL.LU.64 R248, [R1+0x2e00] ;  /* 0x002e000001f87983 */ /* 0x000f620000300a00 */
[C---:B------:R-:W-:Y:S08]  /*3be00*/  HMMA.1688.F32.TF32 R232, R236.reuse, R70, R232 ;  /* 0x00000046ece8723c */ /* 0x040ff000000810e8 */
[C---:B------:R-:W-:Y:S11]  /*3be10*/  HMMA.1688.F32.TF32 R172, R236.reuse, R10, R172 ;  /* 0x0000000aecac723c */ /* 0x040ff600000810ac */
[----:B------:R-:W-:Y:S04]  /*3be20*/  @!UPT UIADD3 URZ, URZ, URZ, URZ ;  /* 0x0000003f3f3ff290 */ /* 0x000fe8000fffe03f */
[----:B------:R-:W-:Y:S04]  /*3be30*/  STL.64 [R1+0x2c0], R232 ;  /* 0x0002c0e801007387 */ /* 0x000fe80000100a00 */
[----:B------:R1:W-:Y:S04]  /*3be40*/  STL.64 [R1+0x2c8], R234 ;  /* 0x0002c8ea01007387 */ /* 0x0003e80000100a00 */
[----:B------:R-:W-:Y:S04]  /*3be50*/  STL.64 [R1+0x3a0], R172 ;  /* 0x0003a0ac01007387 */ /* 0x000fe80000100a00 */
[----:B------:R3:W-:Y:S01]  /*3be60*/  STL.64 [R1+0x3a8], R174 ;  /* 0x0003a8ae01007387 */ /* 0x0007e20000100a00 */
[C---:B-1----:R-:W-:Y:S08]  /*3be70*/  HMMA.1688.F32.TF32 R232, R236.reuse, R14, R204 ;  /* 0x0000000eece8723c */ /* 0x042ff000000810cc */
[----:B------:R-:W-:Y:S11]  /*3be80*/  HMMA.1688.F32.TF32 R104, R236, R30, R104 ;  /* 0x0000001eec68723c */ /* 0x000ff60000081068 */
[----:B------:R-:W-:Y:S04]  /*3be90*/  @!UPT UIADD3 URZ, URZ, URZ, URZ ;  /* 0x0000003f3f3ff290 */ /* 0x000fe8000fffe03f */
[----:B------:R-:W-:Y:S04]  /*3bea0*/  STL.64 [R1+0x4f0], R232 ;  /* 0x0004f0e801007387 */ /* 0x000fe80000100a00 */
[----:B------:R-:W-:Y:S01]  /*3beb0*/  STL.64 [R1+0x4f8], R234 ;  /* 0x0004f8ea01007387 */ /* 0x000fe20000100a00 */
[----:B------:R-:W-:Y:S08]  /*3bec0*/  HMMA.1688.F32.TF32 R96, R240, R14, R96 ;  /* 0x0000000ef060723c */ /* 0x000ff00000081060 */
[C---:B---3--:R-:W-:Y:S08]  /*3bed0*/  HMMA.1688.F32.TF32 R172, R236.reuse, R22, R72 ;  /* 0x00000016ecac723c */ /* 0x048ff00000081048 */
[C---:B------:R-:W-:Y:S08]  /*3bee0*/  HMMA.1688.F32.TF32 R72, R236.reuse, R26, R92 ;  /* 0x0000001aec48723c */ /* 0x040ff0000008105c */
[C---:B------:R-:W-:Y:S08]  /*3bef0*/  HMMA.1688.F32.TF32 R92, R236.reuse, R34, R120 ;  /* 0x00000022ec5c723c */ /* 0x040ff00000081078 */
[C---:B-----5:R-:W-:Y:S11]  /*3bf00*/  HMMA.1688.F32.TF32 R204, R236.reuse, R18, R248 ;  /* 0x00000012eccc723c */ /* 0x060ff600000810f8 */
[----:B------:R-:W-:Y:S11]  /*3bf10*/  @!UPT UIADD3 URZ, URZ, URZ, URZ ;  /* 0x0000003f3f3ff290 */ /* 0x000ff6000fffe03f */
[----:B------:R-:W-:Y:S01]  /*3bf20*/  @!UPT UIADD3 URZ, URZ, URZ, URZ ;  /* 0x0000003f3f3ff290 */ /* 0x000fe2000fffe03f */
[----:B------:R-:W-:Y:S04]  /*3bf30*/  STL.64 [R1+0x710], R204 ;  /* 0x000710cc01007387 */ /* 0x000fe80000100a00 */
[----:B------:R-:W-:Y:S04]  /*3bf40*/  STL.64 [R1+0x718], R206 ;  /* 0x000718ce01007387 */ /* 0x000fe80000100a00 */
[----:B------:R-:W-:Y:S04]  /*3bf50*/  STL.64 [R1+0x780], R172 ;  /* 0x000780ac01007387 */ /* 0x000fe80000100a00 */
[----:B------:R-:W-:Y:S04]  /*3bf60*/  STL.64 [R1+0x788], R174 ;  /* 0x000788ae01007387 */ /* 0x000fe80000100a00 */
[----:B------:R-:W-:Y:S04]  /*3bf70*/  STL.64 [R1+0x7c0], R72 ;  /* 0x0007c04801007387 */ /* 0x000fe80000100a00 */
[----:B------:R1:W-:Y:S02]  /*3bf80*/  STL.64 [R1+0x7c8], R74 ;  /* 0x0007c84a01007387 */ /* 0x0003e40000100a00 */
[C---:B-1----:R-:W-:Y:S02]  /*3bf90*/  HMMA.1688.F32.TF32 R72, R236.reuse, R38, R136 ;  /* 0x00000026ec48723c */ /* 0x042fe40000081088 */
[----:B------:R-:W-:Y:S04]  /*3bfa0*/  STL.64 [R1+0x810], R104 ;  /* 0x0008106801007387 */ /* 0x000fe80000100a00 */
[----:B------:R1:W-:Y:S04]  /*3bfb0*/  STL.64 [R1+0x818], R106 ;  /* 0x0008186a01007387 */ /* 0x0003e80000100a00 */
[----:B------:R-:W-:Y:S04]  /*3bfc0*/  STL.64 [R1+0x840], R92 ;  /* 0x0008405c01007387 */ /* 0x000fe80000100a00 */
[----:B------:R3:W-:Y:S01]  /*3bfd0*/  STL.64 [R1+0x848], R94 ;  /* 0x0008485e01007387 */ /* 0x0007e20000100a00 */
[C---:B-1----:R-:W-:Y:S08]  /*3bfe0*/  HMMA.1688.F32.TF32 R104, R236.reuse, R42, R152 ;  /* 0x0000002aec68723c */ /* 0x042ff00000081098 */
[----:B------:R-:W-:Y:S01]  /*3bff0*/  STL.64 [R1+0x870], R72 ;  /* 0x0008704801007387 */ /* 0x000fe20000100a00 */
[C---:B---3--:R-:W-:Y:S03]  /*3c000*/  HMMA.1688.F32.TF32 R92, R236.reuse, R46, R168 ;  /* 0x0000002eec5c723c */ /* 0x048fe600000810a8 */
[----:B------:R1:W-:Y:S05]  /*3c010*/  STL.64 [R1+0x878], R74 ;  /* 0x0008784a01007387 */ /* 0x0003ea0000100a00 */
[C---:B-1----:R-:W-:Y:S06]  /*3c020*/  HMMA.1688.F32.TF32 R72, R236.reuse, R50, R188 ;  /* 0x00000032ec48723c */ /* 0x042fec00000810bc */
[----:B------:R-:W-:Y:S04]  /*3c030*/  STL.64 [R1+0x8a0], R104 ;  /* 0x0008a06801007387 */ /* 0x000fe80000100a00 */
[----:B------:R1:W-:Y:S05]  /*3c040*/  STL.64 [R1+0x8a8], R106 ;  /* 0x0008a86a01007387 */ /* 0x0003ea0000100a00 */
[----:B------:R-:W-:Y:S04]  /*3c050*/  STL.64 [R1+0x8d0], R92 ;  /* 0x0008d05c01007387 */ /* 0x000fe80000100a00 */
[----:B------:R3:W-:Y:S01]  /*3c060*/  STL.64 [R1+0x8d8], R94 ;  /* 0x0008d85e01007387 */ /* 0x0007e20000100a00 */
[C---:B-1----:R-:W-:Y:S03]  /*3c070*/  HMMA.1688.F32.TF32 R104, R236.reuse, R54, R200 ;  /* 0x00000036ec68723c */ /* 0x042fe600000810c8 */
[----:B------:R-:W-:Y:S05]  /*3c080*/  STL.64 [R1+0x900], R72 ;  /* 0x0009004801007387 */ /* 0x000fea0000100a00 */
[----:B---3--:R-:W-:Y:S01]  /*3c090*/  HMMA.1688.F32.TF32 R92, R236, R58, R216 ;  /* 0x0000003aec5c723c */ /* 0x008fe200000810d8 */
[----:B------:R1:W-:Y:S07]  /*3c0a0*/  STL.64 [R1+0x908], R74 ;  /* 0x0009084a01007387 */ /* 0x0003ee0000100a00 */
[C---:B-1----:R-:W-:Y:S07]  /*3c0b0*/  HMMA.1688.F32.TF32 R72, R240.reuse, R66, R192 ;  /* 0x00000042f048723c */ /* 0x042fee00000810c0 */
[----:B------:R-:W-:Y:S04]  /*3c0c0*/  STL.64 [R1+0x920], R104 ;  /* 0x0009206801007387 */ /* 0x000fe80000100a00 */
[----:B------:R-:W-:Y:S01]  /*3c0d0*/  STL.64 [R1+0x928], R106 ;  /* 0x0009286a01007387 */ /* 0x000fe20000100a00 */
[----:B------:R-:W-:Y:S11]  /*3c0e0*/  HMMA.1688.F32.TF32 R236, R240, R62, R176 ;  /* 0x0000003ef0ec723c */ /* 0x000ff600000810b0 */
[----:B------:R-:W-:Y:S01]  /*3c0f0*/  STL.64 [R1+0xa0], R72 ;  /* 0x0000a04801007387 */ /* 0x000fe20000100a00 */
[----:B------:R-:W-:-:S03]  /*3c100*/  IMAD.MOV.U32 R3, RZ, RZ, R75 ;  /* 0x000000ffff037224 */ /* 0x000fc600078e004b */
[----:B------:R-:W-:Y:S04]  /*3c110*/  STL.64 [R1+0x940], R92 ;  /* 0x0009405c01007387 */ /* 0x000fe80000100a00 */
[----:B------:R-:W-:Y:S04]  /*3c120*/  STL.64 [R1+0x948], R94 ;  /* 0x0009485e01007387 */ /* 0x000fe80000100a00 */
[----:B------:R1:W-:Y:S02]  /*3c130*/  STL [R1+0xa8], R74 ;  /* 0x0000a84a01007387 */ /* 0x0003e40000100800 */
[C---:B-1----:R-:W-:Y:S02]  /*3c140*/  HMMA.1688.F32.TF32 R72, R240.reuse, R6, R156 ;  /* 0x00000006f048723c */ /* 0x042fe4000008109c */
[----:B------:R-:W-:Y:S04]  /*3c150*/  STL.64 [R1+0x2db0], R238 ;  /* 0x002db0ee01007387 */ /* 0x000fe80000100a00 */
[----:B------:R-:W-:Y:S02]  /*3c160*/  STL.64 [R1+0x2da8], R236 ;  /* 0x002da8ec01007387 */ /* 0x000fe40000100a00 */
[C---:B------:R-:W-:Y:S08]  /*3c170*/  HMMA.1688.F32.TF32 R104, R240.reuse, R230, R140 ;  /* 0x000000e6f068723c */ /* 0x040ff0000008108c */
[C---:B------:R-:W-:Y:S07]  /*3c180*/  HMMA.1688.F32.TF32 R92, R240.reuse, R70, R124 ;  /* 0x00000046f05c723c */ /* 0x040fee000008107c */
[----:B------:R-:W-:Y:S04]  /*3c190*/  STL.64 [R1+0x100], R72 ;  /* 0x0001004801007387 */ /* 0x000fe80000100a00 */
[----:B------:R1:W-:Y:S02]  /*3c1a0*/  STL.64 [R1+0x108], R74 ;  /* 0x0001084a01007387 */ /* 0x0003e40000100a00 */
[C---:B-1----:R-:W-:Y:S02]  /*3c1b0*/  HMMA.1688.F32.TF32 R72, R240.reuse, R10, R108 ;  /* 0x0000000af048723c */ /* 0x042fe4000008106c */
[----:B------:R-:W-:Y:S04]  /*3c1c0*/  STL.64 [R1+0x110], R104 ;  /* 0x0001106801007387 */ /* 0x000fe80000100a00 */
[----:B------:R-:W-:Y:S04]  /*3c1d0*/  STL.64 [R1+0x118], R106 ;  /* 0x0001186a01007387 */ /* 0x000fe80000100a00 */
[----:B------:R-:W-:Y:S04]  /*3c1e0*/  STL.64 [R1+0x120], R92 ;  /* 0x0001205c01007387 */ /* 0x000fe80000100a00 */
[----:B------:R1:W-:Y:S09]  /*3c1f0*/  STL.64 [R1+0x128], R94 ;  /* 0x0001285e01007387 */ /* 0x0003f20000100a00 */
[----:B------:R-:W-:Y:S01]  /*3c200*/  STL.64 [R1+0x180], R72 ;  /* 0x0001804801007387 */ /* 0x000fe20000100a00 */
[C---:B-1----:R-:W-:Y:S03]  /*3c210*/  HMMA.1688.F32.TF32 R92, R240.reuse, R18, R244 ;  /* 0x00000012f05c723c */ /* 0x042fe600000810f4 */
[----:B------:R4:W-:Y:S05]  /*3c220*/  STL.64 [R1+0x188], R74 ;  /* 0x0001884a01007387 */ /* 0x0009ea0000100a00 */
[----:B----4-:R-:W-:Y:S01]  /*3c230*/  HMMA.1688.F32.TF32 R72, R240, R22, R208 ;  /* 0x00000016f048723c */ /* 0x010fe200000810d0 */
[----:B------:R1:W-:Y:S04]  /*3c240*/  STL.64 [R1+0x230], R96 ;  /* 0x0002306001007387 */ /* 0x0003e80000100a00 */
[----:B------:R3:W-:Y:S10]  /*3c250*/  STL.64 [R1+0x238], R98 ;  /* 0x0002386201007387 */ /* 0x0007f40000100a00 */
[----:B------:R-:W-:Y:S01]  /*3c260*/  STL.64 [R1+0x2b0], R92 ;  /* 0x0002b05c01007387 */ /* 0x000fe20000100a00 */
[----:B-1----:R-:W-:-:S03]  /*3c270*/  IMAD.MOV.U32 R96, RZ, RZ, R5 ;  /* 0x000000ffff607224 */ /* 0x002fc600078e0005 */
[----:B------:R2:W-:Y:S01]  /*3c280*/  STL.64 [R1+0x2b8], R94 ;  /* 0x0002b85e01007387 */ /* 0x0005e20000100a00 */
[----:B------:R-:W-:-:S03]  /*3c290*/  IMAD.MOV.U32 R97, RZ, RZ, R228 ;  /* 0x000000ffff617224 */ /* 0x000fc600078e00e4 */
[----:B------:R-:W4:Y:S01]  /*3c2a0*/  LDL.LU R5, [R1+0x2df8] ;  /* 0x002df80001057983 */ /* 0x000f220000300800 */
[----:B---3--:R-:W-:Y:S01]  /*3c2b0*/  MOV R98, R229 ;  /* 0x000000e500627202 */ /* 0x008fe20000000f00 */
[----:B------:R-:W-:Y:S02]  /*3c2c0*/  IMAD.MOV.U32 R99, RZ, RZ, R252 ;  /* 0x000000ffff637224 */ /* 0x000fe400078e00fc */
[----:B------:R-:W-:Y:S04]  /*3c2d0*/  STL.64 [R1+0x340], R72 ;  /* 0x0003404801007387 */ /* 0x000fe80000100a00 */
[----:B------:R1:W-:Y:S04]  /*3c2e0*/  STL.64 [R1+0x348], R74 ;  /* 0x0003484a01007387 */ /* 0x0003e80000100a00 */
[----:B------:R-:W3:Y:S04]  /*3c2f0*/  LDL.LU R228, [R1+0x2df4] ;  /* 0x002df40001e47983 */ /* 0x000ee80000300800 */
[----:B------:R-:W5:Y:S04]  /*3c300*/  LDL.LU R229, [R1+0x2df0] ;  /* 0x002df00001e57983 */ /* 0x000f680000300800 */
[----:B------:R-:W3:Y:S04]  /*3c310*/  LDL.LU R252, [R1+0x2dec] ;  /* 0x002dec0001fc7983 */ /* 0x000ee80000300800 */
        /* <DEDUP_REMOVED lines=25> */
[C---:B--2---:R-:W-:Y:S08]  /*3c4b0*/  HMMA.1688.F32.TF32 R92, R240.reuse, R26, R80 ;  /* 0x0000001af05c723c */ /* 0x044ff00000081050 */
[C---:B------:R-:W-:Y:S08]  /*3c4c0*/  HMMA.1688.F32.TF32 R80, R240.reuse, R30, R100 ;  /* 0x0000001ef050723c */ /* 0x040ff00000081064 */
[----:B-1----:R-:W-:Y:S01]  /*3c4d0*/  HMMA.1688.F32.TF32 R72, R240, R34, R116 ;  /* 0x00000022f048723c */ /* 0x002fe20000081074 */
[----:B------:R-:W-:Y:S01]  /*3c4e0*/  IMAD.MOV.U32 R244, RZ, RZ, R20 ;  /* 0x000000fffff47224 */ /* 0x000fe200078e0014 */
[----:B------:R-:W-:Y:S01]  /*3c4f0*/  MOV R247, R2 ;  /* 0x0000000200f77202 */ /* 0x000fe20000000f00 */
[----:B------:R-:W-:-:S02]  /*3c500*/  IMAD.MOV.U32 R245, RZ, RZ, R17 ;  /* 0x000000fffff57224 */ /* 0x000fc400078e0011 */
[----:B------:R-:W-:-:S03]  /*3c510*/  IMAD.MOV.U32 R246, RZ, RZ, R16 ;  /* 0x000000fffff67224 */ /* 0x000fc600078e0010 */
[----:B------:R-:W-:Y:S01]  /*3c520*/  HMMA.1688.F32.TF32 R28, R224, R30, R84 ;  /* 0x0000001ee01c723c */ /* 0x000fe20000081054 */
[----:B---3--:R-:W-:Y:S02]  /*3c530*/  IMAD.MOV.U32 R109, RZ, RZ, R252 ;  /* 0x000000ffff6d7224 */ /* 0x008fe400078e00fc */
[----:B------:R-:W2:Y:S04]  /*3c540*/  LDL.LU R252, [R1+0x2de8] ;  /* 0x002de80001fc7983 */ /* 0x000ea80000300800 */
[----:B------:R-:W-:Y:S04]  /*3c550*/  STL.64 [R1+0x390], R92 ;  /* 0x0003905c01007387 */ /* 0x000fe80000100a00 */
[----:B------:R1:W-:Y:S04]  /*3c560*/  STL.64 [R1+0x398], R94 ;  /* 0x0003985e01007387 */ /* 0x0003e80000100a00 */
[----:B------:R-:W-:Y:S04]  /*3c570*/  STL.64 [R1+0x3c0], R80 ;  /* 0x0003c05001007387 */ /* 0x000fe80000100a00 */
[----:B------:R3:W-:Y:S01]  /*3c580*/  STL.64 [R1+0x3c8], R82 ;  /* 0x0003c85201007387 */ /* 0x0007e20000100a00 */
[C---:B-1----:R-:W-:Y:S03]  /*3c590*/  HMMA.1688.F32.TF32 R92, R240.reuse, R38, R132 ;  /* 0x00000026f05c723c */ /* 0x042fe60000081084 */
[----:B------:R-:W-:Y:S04]  /*3c5a0*/  STL.64 [R1+0x7b0], R72 ;  /* 0x0007b04801007387 */ /* 0x000fe80000100a00 */
[----:B------:R1:W-:Y:S01]  /*3c5b0*/  STL.64 [R1+0x7b8], R74 ;  /* 0x0007b84a01007387 */ /* 0x0003e20000100a00 */
[C---:B---3--:R-:W-:Y:S08]  /*3c5c0*/  HMMA.1688.F32.TF32 R80, R240.reuse, R42, R148 ;  /* 0x0000002af050723c */ /* 0x048ff00000081094 */
[----:B-1----:R-:W-:Y:S07]  /*3c5d0*/  HMMA.1688.F32.TF32 R72, R240, R46, R164 ;  /* 0x0000002ef048723c */ /* 0x002fee00000810a4 */
[----:B------:R-:W-:Y:S04]  /*3c5e0*/  STL.64 [R1+0x7f0], R92 ;  /* 0x0007f05c01007387 */ /* 0x000fe80000100a00 */
[----:B------:R1:W-:Y:S04]  /*3c5f0*/  STL.64 [R1+0x7f8], R94 ;  /* 0x0007f85e01007387 */ /* 0x0003e80000100a00 */
[----:B------:R-:W-:Y:S01]  /*3c600*/  STL.64 [R1+0x830], R80 ;  /* 0x0008305001007387 */ /* 0x000fe20000100a00 */
[----:B----4-:R-:W-:Y:S03]  /*3c610*/  HMMA.1688.F32.TF32 R232, R224, R66, R204 ;  /* 0x00000042e0e8723c */ /* 0x010fe600000810cc */
[----:B------:R3:W-:Y:S05]  /*3c620*/  STL.64 [R1+0x838], R82 ;  /* 0x0008385201007387 */ /* 0x0007ea0000100a00 */
[C---:B-1----:R-:W-:Y:S01]  /*3c630*/  HMMA.1688.F32.TF32 R92, R240.reuse, R50, R184 ;  /* 0x00000032f05c723c */ /* 0x042fe200000810b8 */
[----:B------:R-:W-:Y:S04]  /*3c640*/  STL.64 [R1+0x860], R72 ;  /* 0x0008604801007387 */ /* 0x000fe80000100a00 */
[----:B------:R1:W-:Y:S03]  /*3c650*/  STL.64 [R1+0x868], R74 ;  /* 0x0008684a01007387 */ /* 0x0003e60000100a00 */
[C---:B---3--:R-:W-:Y:S08]  /*3c660*/  HMMA.1688.F32.TF32 R80, R240.reuse, R54, R196 ;  /* 0x00000036f050723c */ /* 0x048ff000000810c4 */
[----:B-1----:R-:W-:Y:S07]  /*3c670*/  HMMA.1688.F32.TF32 R72, R240, R58, R220 ;  /* 0x0000003af048723c */ /* 0x002fee00000810dc */
[----:B------:R-:W-:Y:S04]  /*3c680*/  STL.64 [R1+0x890], R92 ;  /* 0x0008905c01007387 */ /* 0x000fe80000100a00 */
[----:B------:R-:W-:Y:S04]  /*3c690*/  STL.64 [R1+0x898], R94 ;  /* 0x0008985e01007387 */ /* 0x000fe80000100a00 */
[----:B------:R-:W-:Y:S01]  /*3c6a0*/  STL.64 [R1+0x8c0], R80 ;  /* 0x0008c05001007387 */ /* 0x000fe20000100a00 */
[C---:B------:R-:W-:Y:S03]  /*3c6b0*/  HMMA.1688.F32.TF32 R220, R224.reuse, R62, R192 ;  /* 0x0000003ee0dc723c */ /* 0x040fe600000810c0 */
[----:B------:R-:W-:Y:S04]  /*3c6c0*/  STL.64 [R1+0x8c8], R82 ;  /* 0x0008c85201007387 */ /* 0x000fe80000100a00 */
[----:B------:R-:W-:Y:S04]  /*3c6d0*/  STL.64 [R1+0x2dc0], R234 ;  /* 0x002dc0ea01007387 */ /* 0x000fe80000100a00 */
[----:B------:R-:W-:Y:S04]  /*3c6e0*/  STL.64 [R1+0x8f0], R72 ;  /* 0x0008f04801007387 */ /* 0x000fe80000100a00 */
[----:B------:R5:W-:Y:S02]  /*3c6f0*/  STL.64 [R1+0x8f8], R74 ;  /* 0x0008f84a01007387 */ /* 0x000be40000100a00 */
[----:B-----5:R-:W-:Y:S02]  /*3c700*/  HMMA.1688.F32.TF32 R72, R224, R6, R176 ;  /* 0x00000006e048723c */ /* 0x020fe400000810b0 */
[----:B------:R-:W-:Y:S01]  /*3c710*/  STL.64 [R1+0x2db8], R232 ;  /* 0x002db8e801007387 */ /* 0x000fe20000100a00 */
[----:B------:R-:W-:Y:S01]  /*3c720*/  IMAD.MOV.U32 R110, RZ, RZ, R229 ;  /* 0x000000ffff6e7224 */ /* 0x000fe200078e00e5 */
[----:B------:R-:W-:-:S02]  /*3c730*/  MOV R111, R228 ;  /* 0x000000e4006f7202 */ /* 0x000fc40000000f00 */
[----:B------:R-:W3:Y:S02]  /*3c740*/  LDL R21, [R1+0x9c4] ;  /* 0x0009c40001157983 */ /* 0x000ee40000100800 */
[----:B------:R-:W-:Y:S02]  /*3c750*/  HMMA.1688.F32.TF32 R80, R224, R230, R156 ;  /* 0x000000e6e050723c */ /* 0x000fe4000008109c */
[----:B------:R-:W-:Y:S04]  /*3c760*/  STL.64 [R1+0x2dd0], R222 ;  /* 0x002dd0de01007387 */ /* 0x000fe80000100a00 */
[----:B------:R-:W-:Y:S09]  /*3c770*/  STL.64 [R1+0x2dc8], R220 ;  /* 0x002dc8dc01007387 */ /* 0x000ff20000100a00 */
[----:B------:R1:W-:Y:S01]  /*3c780*/  STL.64 [R1+0x30], R72 ;  /* 0x0000304801007387 */ /* 0x0003e20000100a00 */
[----:B------:R-:W-:-:S02]  /*3c790*/  IMAD.MOV.U32 R229, RZ, RZ, R74 ;  /* 0x000000ffffe57224 */ /* 0x000fc400078e004a */
[----:B------:R-:W-:Y:S01]  /*3c7a0*/  IMAD.MOV.U32 R228, RZ, RZ, R75 ;  /* 0x000000ffffe47224 */ /* 0x000fe200078e004b */
[----:B------:R-:W4:Y:S01]  /*3c7b0*/  LDL R231, [R1+0x9c0] ;  /* 0x0009c00001e77983 */ /* 0x000f220000100800 */
[C---:B-1----:R-:W-:Y:S03]  /*3c7c0*/  HMMA.1688.F32.TF32 R72, R224.reuse, R70, R140 ;  /* 0x00000046e048723c */ /* 0x042fe6000008108c */
[----:B------:R-:W-:Y:S04]  /*3c7d0*/  STL.64 [R1+0x20], R80 ;  /* 0x0000205001007387 */ /* 0x000fe80000100a00 */
[----:B------:R-:W-:Y:S01]  /*3c7e0*/  STL.64 [R1+0x28], R82 ;  /* 0x0000285201007387 */ /* 0x000fe20000100a00 */
[----:B------:R-:W-:Y:S11]  /*3c7f0*/  HMMA.1688.F32.TF32 R248, R224, R14, R108 ;  /* 0x0000000ee0f8723c */ /* 0x000ff6000008106c */
[----:B------:R-:W-:Y:S04]  /*3c800*/  @!UPT UIADD3 URZ, URZ, URZ, URZ ;  /* 0x0000003f3f3ff290 */ /* 0x000fe8000fffe03f */
[----:B------:R-:W-:Y:S01]  /*3c810*/  STL.64 [R1+0x10], R72 ;  /* 0x0000104801007387 */ /* 0x000fe20000100a00 */
[----:B------:R-:W-:-:S03]  /*3c820*/  IMAD.MOV.U32 R0, RZ, RZ, R75 ;  /* 0x000000ffff007224 */ /* 0x000fc600078e004b */
[----:B------:R1:W-:Y:S02]  /*3c830*/  STL [R1+0x18], R74 ;  /* 0x0000184a01007387 */ /* 0x0003e40000100800 */
[C---:B-1----:R-:W-:Y:S02]  /*3c840*/  HMMA.1688.F32.TF32 R72, R224.reuse, R10, R124 ;  /* 0x0000000ae048723c */ /* 0x042fe4000008107c */
[----:B------:R1:W-:Y:S06]  /*3c850*/  STL [R1+0x2da0], R0 ;  /* 0x002da00001007387 */ /* 0x0003ec0000100800 */
[C---:B------:R-:W-:Y:S01]  /*3c860*/  HMMA.1688.F32.TF32 R80, R224.reuse, R18, R96 ;  /* 0x00000012e050723c */ /* 0x040fe20000081060 */
[----:B-1----:R-:W5:Y:S04]  /*3c870*/  LDL R0, [R1+0x9c8] ;  /* 0x0009c80001007983 */ /* 0x002f680000100800 */
[----:B------:R-:W-:Y:S03]  /*3c880*/  STL.64 [R1+0x2d88], R250 ;  /* 0x002d88fa01007387 */ /* 0x000fe60000100a00 */
[C---:B------:R-:W-:Y:S07]  /*3c890*/  HMMA.1688.F32.TF32 R16, R224.reuse, R26, R76 ;  /* 0x0000001ae010723c */ /* 0x040fee000008104c */
[----:B------:R-:W-:Y:S04]  /*3c8a0*/  STL.64 [R1], R72 ;  /* 0x0000004801007387 */ /* 0x000fe80000100a00 */
[----:B------:R1:W-:Y:S02]  /*3c8b0*/  STL.64 [R1+0x8], R74 ;  /* 0x0000084a01007387 */ /* 0x0003e40000100a00 */
[C---:B-1----:R-:W-:Y:S02]  /*3c8c0*/  HMMA.1688.F32.TF32 R72, R224.reuse, R22, R244 ;  /* 0x00000016e048723c */ /* 0x042fe400000810f4 */
[----:B------:R-:W-:Y:S04]  /*3c8d0*/  STL.64 [R1+0x2d80], R248 ;  /* 0x002d80f801007387 */ /* 0x000fe80000100a00 */
[----:B------:R-:W-:Y:S04]  /*3c8e0*/  STL.64 [R1+0x90], R80 ;  /* 0x0000905001007387 */ /* 0x000fe80000100a00 */
[----:B------:R-:W-:Y:S01]  /*3c8f0*/  STL.64 [R1+0x98], R82 ;  /* 0x0000985201007387 */ /* 0x000fe20000100a00 */
[C---:B------:R-:W-:Y:S11]  /*3c900*/  HMMA.1688.F32.TF32 R24, R224.reuse, R34, R88 ;  /* 0x00000022e018723c */ /* 0x040ff60000081058 */
[----:B------:R-:W-:Y:S01]  /*3c910*/  @!UPT UIADD3 URZ, URZ, URZ, URZ ;  /* 0x0000003f3f3ff290 */ /* 0x000fe2000fffe03f */
        /* <DEDUP_REMOVED lines=11> */
[----:B--2---:R-:W-:Y:S03]  /*3c9d0*/  HMMA.1688.F32.TF32 R24, R224, R46, R144 ;  /* 0x0000002ee018723c */ /* 0x004fe60000081090 */
[----:B------:R1:W-:Y:S01]  /*3c9e0*/  STL.64 [R1+0x228], R18 ;  /* 0x0002281201007387 */ /* 0x0003e20000100a00 */
[----:B------:R-:W-:Y:S01]  /*3c9f0*/  IMAD.MOV.U32 R110, RZ, RZ, R5 ;  /* 0x000000ffff6e7224 */ /* 0x000fe200078e0005 */
[----:B------:R-:W-:-:S02]  /*3ca00*/  MOV R111, R4 ;  /* 0x00000004006f7202 */ /* 0x000fc40000000f00 */
[----:B------:R-:W2:Y:S04]  /*3ca10*/  S2R R2, SR_TID.X ;  /* 0x0000000000027919 */ /* 0x000ea80000002100 */
[----:B------:R-:W-:Y:S01]  /*3ca20*/  LDS R32, [R252+0x21080] ;  /* 0x02108000fc207984 */ /* 0x000fe20000000800 */
[----:B-1----:R-:W-:Y:S03]  /*3ca30*/  HMMA.1688.F32.TF32 R16, R224, R50, R160 ;  /* 0x00000032e010723c */ /* 0x002fe600000810a0 */
[----:B------:R-:W-:Y:S04]  /*3ca40*/  STL.64 [R1+0x700], R28 ;  /* 0x0007001c01007387 */ /* 0x000fe80000100a00 */
[----:B------:R-:W-:Y:S04]  /*3ca50*/  STL.64 [R1+0x708], R30 ;  /* 0x0007081e01007387 */ /* 0x000fe80000100a00 */
[----:B------:R-:W-:Y:S04]  /*3ca60*/  STL.64 [R1+0x770], R24 ;  /* 0x0007701801007387 */ /* 0x000fe80000100a00 */
[----:B------:R1:W-:Y:S01]  /*3ca70*/  STL.64 [R1+0x778], R26 ;  /* 0x0007781a01007387 */ /* 0x0003e20000100a00 */
[----:B--2---:R-:W-:-:S03]  /*3ca80*/  LOP3.LUT R6, R2, 0x7, RZ, 0xc0, !PT ;  /* 0x0000000702067812 */ /* 0x004fc600078ec0ff */
[----:B------:R-:W-:Y:S01]  /*3ca90*/  LDS R34, [R252+0x21480] ;  /* 0x02148000fc227984 */ /* 0x000fe20000000800 */
[----:B------:R-:W-:-:S03]  /*3caa0*/  SHF.L.U32 R7, R2, 0x1, RZ ;  /* 0x0000000102077819 */ /* 0x000fc600000006ff */
[----:B------:R-:W-:Y:S04]  /*3cab0*/  LDS R28, [R252+0x21000] ;  /* 0x02100000fc1c7984 */ /* 0x000fe80000000800 */
[----:B------:R-:W-:Y:S01]  /*3cac0*/  STL.64 [R1+0x7a0], R16 ;  /* 0x0007a01001007387 */ /* 0x000fe20000100a00 */
[C---:B-1----:R-:W-:Y:S03]  /*3cad0*/  HMMA.1688.F32.TF32 R24, R224.reuse, R54, R180 ;  /* 0x00000036e018723c */ /* 0x042fe600000810b4 */
[----:B------:R1:W-:Y:S04]  /*3cae0*/  STL.64 [R1+0x7a8], R18 ;  /* 0x0007a81201007387 */ /* 0x0003e80000100a00 */
[----:B------:R-:W-:Y:S01]  /*3caf0*/  LDS R30, [R252+0x21400] ;  /* 0x02140000fc1e7984 */ /* 0x000fe20000000800 */
[----:B-1----:R-:W-:Y:S11]  /*3cb00*/  HMMA.1688.F32.TF32 R16, R224, R58, R212 ;  /* 0x0000003ae010723c */ /* 0x002ff600000810d4 */
[----:B------:R-:W-:Y:S04]  /*3cb10*/  @!UPT UIADD3 URZ, URZ, URZ, URZ ;  /* 0x0000003f3f3ff290 */ /* 0x000fe8000fffe03f */
[----:B------:R-:W-:Y:S04]  /*3cb20*/  STL.64 [R1+0x7e0], R24 ;  /* 0x0007e01801007387 */ /* 0x000fe80000100a00 */
[----:B------:R-:W-:Y:S04]  /*3cb30*/  STL.64 [R1+0x7e8], R26 ;  /* 0x0007e81a01007387 */ /* 0x000fe80000100a00 */
[----:B------:R-:W-:Y:S04]  /*3cb40*/  STL.64 [R1+0x800], R16 ;  /* 0x0008001001007387 */ /* 0x000fe80000100a00 */
[----:B------:R-:W-:Y:S04]  /*3cb50*/  STL.64 [R1+0x808], R18 ;  /* 0x0008081201007387 */ /* 0x000fe80000100a00 */
        /* <DEDUP_REMOVED lines=14> */
[----:B------:R-:W-:-:S02]  /*3cc40*/  IMAD R6, R6, 0x110, RZ ;  /* 0x0000011006067824 */ /* 0x000fc400078e02ff */
[----:B------:R-:W-:Y:S01]  /*3cc50*/  IMAD.U32 R2, RZ, RZ, UR4 ;  /* 0x00000004ff027e24 */ /* 0x000fe2000f8e00ff */
[----:B---3--:R-:W-:Y:S04]  /*3cc60*/  LDS R24, [R21+0x21080] ;  /* 0x0210800015187984 */ /* 0x008fe80000000800 */
[----:B------:R-:W-:Y:S04]  /*3cc70*/  LDS R26, [R21+0x21480] ;  /* 0x02148000151a7984 */ /* 0x000fe80000000800 */
[----:B----4-:R-:W-:Y:S04]  /*3cc80*/  LDS R33, [R231+0x21080] ;  /* 0x02108000e7217984 */ /* 0x010fe80000000800 */
[----:B------:R-:W-:Y:S04]  /*3cc90*/  LDS R35, [R231+0x21480] ;  /* 0x02148000e7237984 */ /* 0x000fe80000000800 */
[----:B------:R-:W-:Y:S04]  /*3cca0*/  LDS R29, [R231+0x21000] ;  /* 0x02100000e71d7984 */ /* 0x000fe80000000800 */
[----:B------:R-:W-:Y:S04]  /*3ccb0*/  LDS R31, [R231+0x21400] ;  /* 0x02140000e71f7984 */ /* 0x000fe80000000800 */
[----:B------:R-:W-:Y:S04]  /*3ccc0*/  LDS R16, [R21+0x21000] ;  /* 0x0210000015107984 */ /* 0x000fe80000000800 */
[----:B------:R-:W-:Y:S04]  /*3ccd0*/  LDS R18, [R21+0x21400] ;  /* 0x0214000015127984 */ /* 0x000fe80000000800 */
[----:B-----5:R-:W-:Y:S04]  /*3cce0*/  LDS R25, [R0+0x21080] ;  /* 0x0210800000197984 */ /* 0x020fe80000000800 */
[----:B------:R-:W-:Y:S04]  /*3ccf0*/  LDS R27, [R0+0x21480] ;  /* 0x02148000001b7984 */ /* 0x000fe80000000800 */
[----:B------:R-:W-:Y:S04]  /*3cd00*/  LDS R17, [R0+0x21000] ;  /* 0x0210000000117984 */ /* 0x000fe80000000800 */
[----:B------:R-:W-:Y:S01]  /*3cd10*/  LDS R19, [R0+0x21400] ;  /* 0x0214000000137984 */ /* 0x000fe20000000800 */
[----:B--2---:R-:W-:-:S02]  /*3cd20*/  IMAD.MOV.U32 R195, RZ, RZ, R5 ;  /* 0x000000ffffc37224 */ /* 0x004fc400078e0005 */
[----:B------:R-:W-:Y:S02]  /*3cd30*/  IMAD.MOV.U32 R194, RZ, RZ, R4 ;  /* 0x000000ffffc27224 */ /* 0x000fe400078e0004 */
[----:B------:R-:W2:Y:S04]  /*3cd40*/  LDL.LU R4, [R1+0x2ddc] ;  /* 0x002ddc0001047983 */ /* 0x000ea80000300800 */
        /* <DEDUP_REMOVED lines=47> */
[----:B------:R-:W-:Y:S01]  /*3d040*/  LOP3.LUT R6, R6, 0x30, R7, 0x78, !PT ;  /* 0x0000003006067812 */ /* 0x000fe200078e7807 */
[----:B------:R-:W-:-:S02]  /*3d050*/  IMAD.MOV.U32 R158, RZ, RZ, R61 ;  /* 0x000000ffff9e7224 */ /* 0x000fc400078e003d */
[----:B------:R-:W-:Y:S01]  /*3d060*/  IMAD.MOV.U32 R159, RZ, RZ, R60 ;  /* 0x000000ffff9f7224 */ /* 0x000fe200078e003c */
[----:B------:R-:W-:Y:S01]  /*3d070*/  LOP3.LUT R6, R6, 0x40, RZ, 0x3c, !PT ;  /* 0x0000004006067812 */ /* 0x000fe200078e3cff */
[----:B------:R-:W5:Y:S04]  /*3d080*/  LDL.LU R124, [R1+0x600] ;  /* 0x00060000017c7983 */ /* 0x000f680000300800 */
[----:B------:R-:W-:Y:S01]  /*3d090*/  IMAD R2, R2, 0x10000, R6 ;  /* 0x0001000002027824 */ /* 0x000fe200078e0206 */
[----:B------:R-:W5:Y:S04]  /*3d0a0*/  LDL.LU R125, [R1+0x604] ;  /* 0x00060400017d7983 */ /* 0x000f680000300800 */
[----:B------:R-:W-:Y:S04]  /*3d0b0*/  LDSM.16.M88.4 R44, [R2+0x800] ;  /* 0x00080000022c783b */ /* 0x000fe80000000200 */
[----:B------:R-:W1:Y:S04]  /*3d0c0*/  LDSM.16.M88.4 R36, [R2+0x1800] ;  /* 0x001800000224783b */ /* 0x000e680000000200 */
[----:B------:R-:W2:Y:S04]  /*3d0d0*/  LDSM.16.M88.4 R40, [R2+0x1000] ;  /* 0x001000000228783b */ /* 0x000ea80000000200 */
[----:B------:R-:W-:Y:S01]  /*3d0e0*/  LDSM.16.M88.4 R112, [R2+0x4800] ;  /* 0x004800000270783b */ /* 0x000fe20000000200 */
[----:B------:R-:W-:Y:S01]  /*3d0f0*/  IMAD.MOV.U32 R156, RZ, RZ, R65 ;  /* 0x000000ffff9c7224 */ /* 0x000fe200078e0041 */
[----:B------:R-:W-:Y:S01]  /*3d100*/  MOV R157, R64 ;  /* 0x00000040009d7202 */ /* 0x000fe20000000f00 */
[----:B------:R-:W-:Y:S01]  /*3d110*/  IMAD.MOV.U32 R142, RZ, RZ, R9 ;  /* 0x000000ffff8e7224 */ /* 0x000fe200078e0009 */
[----:B------:R-:W-:Y:S01]  /*3d120*/  MOV R141, R12 ;  /* 0x0000000c008d7202 */ /* 0x000fe20000000f00 */
[----:B------:R-:W-:Y:S01]  /*3d130*/  IMAD.MOV.U32 R143, RZ, RZ, R8 ;  /* 0x000000ffff8f7224 */ /* 0x000fe200078e0008 */
[----:B------:R-:W-:Y:S01]  /*3d140*/  LDSM.16.M88.4 R100, [R2+0x3000] ;  /* 0x003000000264783b */ /* 0x000fe20000000200 */
[----:B------:R-:W-:-:S02]  /*3d150*/  IMAD.MOV.U32 R126, RZ, RZ, R69 ;  /* 0x000000ffff7e7224 */ /* 0x000fc400078e0045 */
[----:B------:R-:W-:Y:S01]  /*3d160*/  IMAD.MOV.U32 R127, RZ, RZ, R68 ;  /* 0x000000ffff7f7224 */ /* 0x000fe200078e0044 */
[----:B------:R-:W-:Y:S01]  /*3d170*/  LDSM.16.M88.4 R212, [R2+0x7000] ;  /* 0x0070000002d4783b */ /* 0x000fe20000000200 */
[----:B-1----:R-:W-:Y:S03]  /*3d180*/  HMMA.1688.F32.TF32 R84, R32, R36, R108 ;  /* 0x000000242054723c */ /* 0x002fe6000008106c */
[----:B------:R-:W-:Y:S01]  /*3d190*/  LDSM.16.M88.4 R108, [R2+0x4000] ;  /* 0x00400000026c783b */ /* 0x000fe20000000200 */
[----:B--2---:R-:W-:Y:S01]  /*3d1a0*/  MOV R175, R4 ;  /* 0x0000000400af7202 */ /* 0x004fe20000000f00 */
[----:B---3--:R-:W-:Y:S02]  /*3d1b0*/  IMAD.MOV.U32 R174, RZ, RZ, R5 ;  /* 0x000000ffffae7224 */ /* 0x008fe400078e0005 */
[----:B------:R-:W5:Y:S01]  /*3d1c0*/  LDSM.16.M88.4 R4, [R2] ;  /* 0x000000000204783b */ /* 0x000f620000000200 */
[----:B----4-:R-:W-:Y:S03]  /*3d1d0*/  HMMA.1688.F32.TF32 R56, R24, R44, R104 ;  /* 0x0000002c1838723c */ /* 0x010fe60000081068 */
[----:B------:R-:W1:Y:S05]  /*3d1e0*/  LDSM.16.M88.4 R104, [R2+0x3800] ;  /* 0x003800000268783b */ /* 0x000e6a0000000200 */
[C---:B------:R-:W-:Y:S01]  /*3d1f0*/  HMMA.1688.F32.TF32 R60, R28.reuse, R40, R92 ;  /* 0x000000281c3c723c */ /* 0x040fe2000008105c */
[----:B------:R-:W2:Y:S07]  /*3d200*/  LDSM.16.M88.4 R92, [R2+0x2000] ;  /* 0x00200000025c783b */ /* 0x000eae0000000200 */
[----:B-----5:R-:W-:Y:S08]  /*3d210*/  HMMA.1688.F32.TF32 R244, R28, R4, R244 ;  /* 0x000000041cf4723c */ /* 0x020ff000000810f4 */
[-C--:B------:R-:W-:Y:S08]  /*3d220*/  HMMA.1688.F32.TF32 R64, R16, R40.reuse, R72 ;  /* 0x000000281040723c */ /* 0x080ff00000081048 */
[----:B------:R-:W-:Y:S07]  /*3d230*/  HMMA.1688.F32.TF32 R72, R24, R40, R204 ;  /* 0x000000281848723c */ /* 0x000fee00000810cc */
[----:B------:R-:W-:Y:S04]  /*3d240*/  STL.64 [R1+0x2d98], R246 ;  /* 0x002d98f601007387 */ /* 0x000fe80000100a00 */
[----:B------:R-:W-:Y:S04]  /*3d250*/  STL.64 [R1+0x2d90], R244 ;  /* 0x002d90f401007387 */ /* 0x000fe80000100a00 */
[----:B-1----:R-:W-:Y:S04]  /*3d260*/  STL [R1+0x2d64], R106 ;  /* 0x002d646a01007387 */ /* 0x002fe80000100800 */
[----:B------:R1:W-:Y:S04]  /*3d270*/  STL [R1+0x2d60], R107 ;  /* 0x002d606b01007387 */ /* 0x0003e80000100800 */
[----:B------:R-:W-:Y:S04]  /*3d280*/  STL [R1+0x2d6c], R110 ;  /* 0x002d6c6e01007387 */ /* 0x000fe80000100800 */
[----:B------:R3:W-:Y:S04]  /*3d290*/  STL [R1+0x2d68], R111 ;  /* 0x002d686f01007387 */ /* 0x0007e80000100800 */
[----:B------:R-:W-:Y:S04]  /*3d2a0*/  STL [R1+0x2d74], R114 ;  /* 0x002d747201007387 */ /* 0x000fe80000100800 */
[----:B------:R-:W-:Y:S04]  /*3d2b0*/  STL [R1+0x2d70], R115 ;  /* 0x002d707301007387 */ /* 0x000fe80000100800 */
[----:B------:R-:W4:Y:S04]  /*3d2c0*/  LDL.LU R204, [R1+0x3d0] ;  /* 0x0003d00001cc7983 */ /* 0x000f280000300800 */
[----:B------:R-:W4:Y:S04]  /*3d2d0*/  LDL.LU R205, [R1+0x3d4] ;  /* 0x0003d40001cd7983 */ /* 0x000f280000300800 */
[----:B------:R-:W4:Y:S01]  /*3d2e0*/  LDL.LU R206, [R1+0x3d8] ;  /* 0x0003d80001ce7983 */ /* 0x000f220000300800 */
[----:B------:R-:W-:Y:S03]  /*3d2f0*/  HMMA.1688.F32.TF32 R8, R16, R4, R188 ;  /* 0x000000041008723c */ /* 0x000fe600000810bc */
[----:B------:R-:W4:Y:S04]  /*3d300*/  LDL.LU R207, [R1+0x3dc] ;  /* 0x0003dc0001cf7983 */ /* 0x000f280000300800 */
[----:B------:R-:W5:Y:S04]  /*3d310*/  LDL.LU R188, [R1+0x3e0] ;  /* 0x0003e00001bc7983 */ /* 0x000f680000300800 */
[----:B------:R-:W5:Y:S04]  /*3d320*/  LDL.LU R189, [R1+0x3e4] ;  /* 0x0003e40001bd7983 */ /* 0x000f680000300800 */
[----:B------:R-:W5:Y:S04]  /*3d330*/  LDL.LU R190, [R1+0x3e8] ;  /* 0x0003e80001be7983 */ /* 0x000f680000300800 */
[----:B------:R-:W5:Y:S04]  /*3d340*/  LDL.LU R191, [R1+0x3ec] ;  /* 0x0003ec0001bf7983 */ /* 0x000f680000300800 */
[----:B------:R-:W3:Y:S01]  /*3d350*/  LDL.LU R208, [R1+0x400] ;  /* 0x0004000001d07983 */ /* 0x000ee20000300800 */
[----:B------:R-:W-:Y:S03]  /*3d360*/  HMMA.1688.F32.TF32 R68, R32, R40, R172 ;  /* 0x000000282044723c */ /* 0x000fe600000810ac */
        /* <DEDUP_REMOVED lines=11> */
[----:B--2---:R-:W-:Y:S03]  /*3d420*/  HMMA.1688.F32.TF32 R116, R28, R92, R156 ;  /* 0x0000005c1c74723c */ /* 0x004fe6000008109c */
[----:B------:R-:W2:Y:S04]  /*3d430*/  LDL.LU R184, [R1+0x4e0] ;  /* 0x0004e00001b87983 */ /* 0x000ea80000300800 */
[----:B------:R-:W2:Y:S04]  /*3d440*/  LDL.LU R185, [R1+0x4e4] ;  /* 0x0004e40001b97983 */ /* 0x000ea80000300800 */
[----:B------:R-:W2:Y:S04]  /*3d450*/  LDL.LU R186, [R1+0x4e8] ;  /* 0x0004e80001ba7983 */ /* 0x000ea80000300800 */
[----:B------:R-:W2:Y:S04]  /*3d460*/  LDL.LU R187, [R1+0x4ec] ;  /* 0x0004ec0001bb7983 */ /* 0x000ea80000300800 */
[----:B------:R-:W4:Y:S01]  /*3d470*/  LDL.LU R156, [R1+0x500] ;  /* 0x00050000019c7983 */ /* 0x000f220000300800 */
[----:B------:R-:W-:-:S03]  /*3d480*/  IMAD.MOV.U32 R140, RZ, RZ, R13 ;  /* 0x000000ffff8c7224 */ /* 0x000fc600078e000d */
[----:B------:R-:W4:Y:S04]  /*3d490*/  LDL.LU R157, [R1+0x504] ;  /* 0x00050400019d7983 */ /* 0x000f280000300800 */
[----:B------:R-:W4:Y:S04]  /*3d4a0*/  LDL.LU R158, [R1+0x508] ;  /* 0x00050800019e7983 */ /* 0x000f280000300800 */
[----:B------:R-:W4:Y:S04]  /*3d4b0*/  LDL.LU R159, [R1+0x50c] ;  /* 0x00050c00019f7983 */ /* 0x000f280000300800 */
[----:B------:R-:W4:Y:S04]  /*3d4c0*/  LDL.LU R148, [R1+0x530] ;  /* 0x0005300001947983 */ /* 0x000f280000300800 */
[----:B------:R-:W4:Y:S04]  /*3d4d0*/  LDL.LU R149, [R1+0x534] ;  /* 0x0005340001957983 */ /* 0x000f280000300800 */
[----:B------:R-:W4:Y:S01]  /*3d4e0*/  LDL.LU R150, [R1+0x538] ;  /* 0x0005380001967983 */ /* 0x000f220000300800 */
[----:B------:R-:W-:Y:S03]  /*3d4f0*/  HMMA.1688.F32.TF32 R52, R32, R44, R120 ;  /* 0x0000002c2034723c */ /* 0x000fe60000081078 */
[----:B------:R-:W4:Y:S04]  /*3d500*/  LDL.LU R151, [R1+0x53c] ;  /* 0x00053c0001977983 */ /* 0x000f280000300800 */
[----:B------:R-:W4:Y:S01]  /*3d510*/  LDL.LU R196, [R1+0x540] ;  /* 0x0005400001c47983 */ /* 0x000f220000300800 */
[----:B------:R-:W-:Y:S03]  /*3d520*/  HMMA.1688.F32.TF32 R120, R16, R92, R140 ;  /* 0x0000005c1078723c */ /* 0x000fe6000008108c */
[----:B------:R-:W4:Y:S04]  /*3d530*/  LDL.LU R197, [R1+0x544] ;  /* 0x0005440001c57983 */ /* 0x000f280000300800 */
[----:B------:R-:W4:Y:S04]  /*3d540*/  LDL.LU R198, [R1+0x548] ;  /* 0x0005480001c67983 */ /* 0x000f280000300800 */
[----:B------:R-:W4:Y:S01]  /*3d550*/  LDL.LU R199, [R1+0x54c] ;  /* 0x00054c0001c77983 */ /* 0x000f220000300800 */
[----:B------:R-:W-:Y:S03]  /*3d560*/  HMMA.1688.F32.TF32 R12, R32, R4, R200 ;  /* 0x00000004200c723c */ /* 0x000fe600000810c8 */
        /* <DEDUP_REMOVED lines=8> */
[-C--:B------:R-:W-:Y:S03]  /*3d5f0*/  HMMA.1688.F32.TF32 R48, R16, R44.reuse, R136 ;  /* 0x0000002c1030723c */ /* 0x080fe60000081088 */
[----:B------:R-:W4:Y:S04]  /*3d600*/  LDL.LU R132, [R1+0x5b0] ;  /* 0x0005b00001847983 */ /* 0x000f280000300800 */
[----:B------:R-:W4:Y:S04]  /*3d610*/  LDL.LU R133, [R1+0x5b4] ;  /* 0x0005b40001857983 */ /* 0x000f280000300800 */
[----:B------:R-:W4:Y:S04]  /*3d620*/  LDL.LU R134, [R1+0x5b8] ;  /* 0x0005b80001867983 */ /* 0x000f280000300800 */
[----:B------:R-:W4:Y:S01]  /*3d630*/  LDL.LU R135, [R1+0x5bc] ;  /* 0x0005bc0001877983 */ /* 0x000f220000300800 */
[----:B------:R-:W-:Y:S03]  /*3d640*/  HMMA.1688.F32.TF32 R240, R28, R44, R152 ;  /* 0x0000002c1cf0723c */ /* 0x000fe60000081098 */
        /* <DEDUP_REMOVED lines=18> */
[----:B------:R-:W1:Y:S04]  /*3d770*/  LDL.LU R236, [R1+0x80] ;  /* 0x0000800001ec7983 */ /* 0x000e680000300800 */
[----:B------:R-:W1:Y:S04]  /*3d780*/  LDL.LU R237, [R1+0x84] ;  /* 0x0000840001ed7983 */ /* 0x000e680000300800 */
[----:B------:R-:W1:Y:S04]  /*3d790*/  LDL.LU R238, [R1+0x88] ;  /* 0x0000880001ee7983 */ /* 0x000e680000300800 */
[----:B------:R-:W1:Y:S01]  /*3d7a0*/  LDL.LU R239, [R1+0x8c] ;  /* 0x00008c0001ef7983 */ /* 0x000e620000300800 */
[C---:B------:R-:W-:Y:S03]  /*3d7b0*/  HMMA.1688.F32.TF32 R76, R28.reuse, R36, R192 ;  /* 0x000000241c4c723c */ /* 0x040fe600000810c0 */
        /* <DEDUP_REMOVED lines=8> */
[----:B---3--:R-:W-:Y:S08]  /*3d840*/  HMMA.1688.F32.TF32 R164, R28, R104, R164 ;  /* 0x000000681ca4723c */ /* 0x008ff000000810a4 */
[----:B--2---:R-:W-:Y:S08]  /*3d850*/  HMMA.1688.F32.TF32 R160, R24, R100, R184 ;  /* 0x0000006418a0723c */ /* 0x004ff000000810b8 */
[-C--:B-----5:R-:W-:Y:S08]  /*3d860*/  HMMA.1688.F32.TF32 R184, R16, R108.reuse, R188 ;  /* 0x0000006c10b8723c */ /* 0x0a0ff000000810bc */
[C---:B----4-:R-:W-:Y:S08]  /*3d870*/  HMMA.1688.F32.TF32 R188, R32.reuse, R108, R204 ;  /* 0x0000006c20bc723c */ /* 0x050ff000000810cc */
[----:B------:R-:W-:Y:S08]  /*3d880*/  HMMA.1688.F32.TF32 R172, R32, R104, R172 ;  /* 0x0000006820ac723c */ /* 0x000ff000000810ac */
[----:B------:R-:W-:Y:S01]  /*3d890*/  HMMA.1688.F32.TF32 R128, R24, R92, R200 ;  /* 0x0000005c1880723c */ /* 0x000fe200000810c8 */
[----:B------:R-:W2:Y:S04]  /*3d8a0*/  LDL.LU R200, [R1+0xd0] ;  /* 0x0000d00001c87983 */ /* 0x000ea80000300800 */
[----:B------:R-:W2:Y:S04]  /*3d8b0*/  LDL.LU R201, [R1+0xd4] ;  /* 0x0000d40001c97983 */ /* 0x000ea80000300800 */
[----:B------:R-:W2:Y:S04]  /*3d8c0*/  LDL.LU R202, [R1+0xd8] ;  /* 0x0000d80001ca7983 */ /* 0x000ea80000300800 */
[----:B------:R-:W2:Y:S04]  /*3d8d0*/  LDL.LU R203, [R1+0xdc] ;  /* 0x0000dc0001cb7983 */ /* 0x000ea80000300800 */
[----:B------:R-:W-:Y:S04]  /*3d8e0*/  STL [R1+0x2d7c], R166 ;  /* 0x002d7ca601007387 */ /* 0x000fe80000100800 */
[----:B------:R-:W-:Y:S04]  /*3d8f0*/  STL [R1+0x2d78], R167 ;  /* 0x002d78a701007387 */ /* 0x000fe80000100800 */
[----:B------:R-:W3:Y:S04]  /*3d900*/  LDL.LU R204, [R1+0xc0] ;  /* 0x0000c00001cc7983 */ /* 0x000ee80000300800 */
[----:B------:R-:W3:Y:S04]  /*3d910*/  LDL.LU R205, [R1+0xc4] ;  /* 0x0000c40001cd7983 */ /* 0x000ee80000300800 */
[----:B------:R-:W3:Y:S04]  /*3d920*/  LDL.LU R206, [R1+0xc8] ;  /* 0x0000c80001ce7983 */ /* 0x000ee80000300800 */
[----:B------:R-:W3:Y:S01]  /*3d930*/  LDL.LU R207, [R1+0xcc] ;  /* 0x0000cc0001cf7983 */ /* 0x000ee20000300800 */
[-C--:B------:R-:W-:Y:S08]  /*3d940*/  HMMA.1688.F32.TF32 R168, R16, R104.reuse, R168 ;  /* 0x0000006810a8723c */ /* 0x080ff000000810a8 */
[----:B------:R-:W-:Y:S08]  /*3d950*/  HMMA.1688.F32.TF32 R176, R24, R104, R176 ;  /* 0x0000006818b0723c */ /* 0x000ff000000810b0 */
[----:B-1----:R-:W-:Y:S11]  /*3d960*/  HMMA.1688.F32.TF32 R104, R28, R112, R236 ;  /* 0x000000701c68723c */ /* 0x002ff600000810ec */
[----:B------:R-:W-:Y:S11]  /*3d970*/  @!UPT UIADD3 URZ, URZ, URZ, URZ ;  /* 0x0000003f3f3ff290 */ /* 0x000ff6000fffe03f */
[----:B------:R-:W-:Y:S01]  /*3d980*/  @!UPT UIADD3 URZ, URZ, URZ, URZ ;  /* 0x0000003f3f3ff290 */ /* 0x000fe2000fffe03f */
[----:B------:R-:W-:Y:S04]  /*3d990*/  STL.64 [R1+0x80], R104 ;  /* 0x0000806801007387 */ /* 0x000fe80000100a00 */
        /* <DEDUP_REMOVED lines=16> */
[----:B------:R-:W-:Y:S03]  /*3daa0*/  HMMA.1688.F32.TF32 R88, R24, R36, R96 ;  /* 0x000000241858723c */ /* 0x000fe60000081060 */
[----:B------:R-:W1:Y:S04]  /*3dab0*/  LDSM.16.M88.4 R96, [R2+0x2800] ;  /* 0x002800000260783b */ /* 0x000e680000000200 */
[----:B------:R-:W5:Y:S01]  /*3dac0*/  LDL.LU R236, [R1+0x440] ;  /* 0x0004400001ec7983 */ /* 0x000f620000300800 */
[-C--:B------:R-:W-:Y:S03]  /*3dad0*/  HMMA.1688.F32.TF32 R180, R28, R108.reuse, R208 ;  /* 0x0000006c1cb4723c */ /* 0x080fe600000810d0 */
[----:B------:R-:W-:Y:S04]  /*3dae0*/  LDSM.16.M88.4 R208, [R2+0x6800] ;  /* 0x0068000002d0783b */ /* 0x000fe80000000200 */
[----:B------:R-:W5:Y:S01]  /*3daf0*/  LDL.LU R237, [R1+0x444] ;  /* 0x0004440001ed7983 */ /* 0x000f620000300800 */
[----:B------:R-:W-:Y:S03]  /*3db00*/  HMMA.1688.F32.TF32 R192, R24, R108, R192 ;  /* 0x0000006c18c0723c */ /* 0x000fe600000810c0 */
[----:B------:R-:W5:Y:S04]  /*3db10*/  LDL.LU R238, [R1+0x448] ;  /* 0x0004480001ee7983 */ /* 0x000f680000300800 */
[----:B------:R-:W5:Y:S01]  /*3db20*/  LDL.LU R239, [R1+0x44c] ;  /* 0x00044c0001ef7983 */ /* 0x000f620000300800 */
[----:B------:R-:W-:Y:S03]  /*3db30*/  HMMA.1688.F32.TF32 R108, R16, R112, R216 ;  /* 0x00000070106c723c */ /* 0x000fe600000810d8 */
[----:B------:R-:W-:Y:S04]  /*3db40*/  LDSM.16.M88.4 R216, [R2+0x7800] ;  /* 0x0078000002d8783b */ /* 0x000fe80000000200 */
[----:B------:R-:W5:Y:S01]  /*3db50*/  LDL.LU R248, [R1+0x450] ;  /* 0x0004500001f87983 */ /* 0x000f620000300800 */
[----:B------:R-:W-:Y:S03]  /*3db60*/  HMMA.1688.F32.TF32 R124, R32, R92, R124 ;  /* 0x0000005c207c723c */ /* 0x000fe6000008107c */
[----:B------:R-:W5:Y:S05]  /*3db70*/  LDL.LU R249, [R1+0x454] ;  /* 0x0004540001f97983 */ /* 0x000f6a0000300800 */
[----:B-1----:R-:W-:Y:S01]  /*3db80*/  HMMA.1688.F32.TF32 R144, R24, R96, R196 ;  /* 0x000000601890723c */ /* 0x002fe200000810c4 */
[----:B------:R-:W-:Y:S01]  /*3db90*/  IMAD.MOV.U32 R93, RZ, RZ, R106 ;  /* 0x000000ffff5d7224 */ /* 0x000fe200078e006a */
[----:B------:R-:W-:Y:S01]  /*3dba0*/  MOV R92, R107 ;  /* 0x0000006b005c7202 */ /* 0x000fe20000000f00 */
[----:B------:R-:W5:Y:S04]  /*3dbb0*/  LDL.LU R250, [R1+0x458] ;  /* 0x0004580001fa7983 */ /* 0x000f680000300800 */
[----:B------:R-:W5:Y:S01]  /*3dbc0*/  LDL.LU R251, [R1+0x45c] ;  /* 0x00045c0001fb7983 */ /* 0x000f620000300800 */
[-C--:B------:R-:W-:Y:S08]  /*3dbd0*/  HMMA.1688.F32.TF32 R148, R28, R100.reuse, R148 ;  /* 0x000000641c94723c */ /* 0x080ff00000081094 */
[-C--:B------:R-:W-:Y:S08]  /*3dbe0*/  HMMA.1688.F32.TF32 R152, R16, R100.reuse, R152 ;  /* 0x000000641098723c */ /* 0x080ff00000081098 */
[C---:B------:R-:W-:Y:S07]  /*3dbf0*/  HMMA.1688.F32.TF32 R156, R32.reuse, R100, R156 ;  /* 0x00000064209c723c */ /* 0x040fee000008109c */
[----:B------:R-:W-:Y:S01]  /*3dc00*/  IMAD.MOV.U32 R101, RZ, RZ, R110 ;  /* 0x000000ffff657224 */ /* 0x000fe200078e006e */
[----:B------:R-:W-:Y:S01]  /*3dc10*/  MOV R100, R111 ;  /* 0x0000006f00647202 */ /* 0x000fe20000000f00 */
[-C--:B--2---:R-:W-:Y:S01]  /*3dc20*/  HMMA.1688.F32.TF32 R196, R32, R112.reuse, R200 ;  /* 0x0000007020c4723c */ /* 0x084fe200000810c8 */
[----:B------:R-:W-:Y:S11]  /*3dc30*/  LDSM.16.M88.4 R200, [R2+0x5800] ;  /* 0x0058000002c8783b */ /* 0x000ff60000000200 */
[----:B------:R-:W-:Y:S11]  /*3dc40*/  @!UPT UIADD3 URZ, URZ, URZ, URZ ;  /* 0x0000003f3f3ff290 */ /* 0x000ff6000fffe03f */
[----:B------:R-:W-:Y:S01]  /*3dc50*/  @!UPT UIADD3 URZ, URZ, URZ, URZ ;  /* 0x0000003f3f3ff290 */ /* 0x000fe2000fffe03f */
[----:B------:R-:W-:Y:S01]  /*3dc60*/  IMAD.MOV.U32 R110, RZ, RZ, R196 ;  /* 0x000000ffff6e7224 */ /* 0x000fe200078e00c4 */
[----:B------:R-:W-:Y:S01]  /*3dc70*/  MOV R107, R199 ;  /* 0x000000c7006b7202 */ /* 0x000fe20000000f00 */
[----:B------:R-:W-:Y:S02]  /*3dc80*/  IMAD.MOV.U32 R111, RZ, RZ, R197 ;  /* 0x000000ffff6f7224 */ /* 0x000fe400078e00c5 */
[----:B------:R-:W-:Y:S02]  /*3dc90*/  IMAD.MOV.U32 R106, RZ, RZ, R198 ;  /* 0x000000ffff6a7224 */ /* 0x000fe400078e00c6 */
[----:B---3--:R-:W-:Y:S01]  /*3dca0*/  HMMA.1688.F32.TF32 R196, R24, R112, R204 ;  /* 0x0000007018c4723c */ /* 0x008fe200000810cc */
[----:B------:R-:W-:Y:S11]  /*3dcb0*/  LDSM.16.M88.4 R204, [R2+0x6000] ;  /* 0x0060000002cc783b */ /* 0x000ff60000000200 */
[----:B------:R-:W-:Y:S11]  /*3dcc0*/  @!UPT UIADD3 URZ, URZ, URZ, URZ ;  /* 0x0000003f3f3ff290 */ /* 0x000ff6000fffe03f */
[----:B------:R-:W-:Y:S01]  /*3dcd0*/  @!UPT UIADD3 URZ, URZ, URZ, URZ ;  /* 0x0000003f3f3ff290 */ /* 0x000fe2000fffe03f */
[----:B------:R-:W-:Y:S01]  /*3dce0*/  IMAD.MOV.U32 R166, RZ, RZ, R196 ;  /* 0x000000ffffa67224 */ /* 0x000fe200078e00c4 */
[----:B------:R-:W-:Y:S01]  /*3dcf0*/  MOV R115, R199 ;  /* 0x000000c700737202 */ /* 0x000fe20000000f00 */
[----:B------:R-:W-:Y:S02]  /*3dd00*/  IMAD.MOV.U32 R167, RZ, RZ, R197 ;  /* 0x000000ffffa77224 */ /* 0x000fe400078e00c5 */
[----:B------:R-:W-:Y:S02]  /*3dd10*/  IMAD.MOV.U32 R114, RZ, RZ, R198 ;  /* 0x000000ffff727224 */ /* 0x000fe400078e00c6 */
[----:B------:R-:W1:Y:S04]  /*3dd20*/  LDSM.16.M88.4 R196, [R2+0x5000] ;  /* 0x0050000002c4783b */ /* 0x000e680000000200 */
[----:B-1----:R-:W-:Y:S04]  /*3dd30*/  STL [R1+0x2cec], R198 ;  /* 0x002cecc601007387 */ /* 0x002fe80000100800 */
        /* <DEDUP_REMOVED lines=11> */
[-C--:B----4-:R-:W-:Y:S11]  /*3ddf0*/  HMMA.1688.F32.TF32 R244, R28, R196.reuse, R244 ;  /* 0x000000c41cf4723c */ /* 0x090ff600000810f4 */
[----:B------:R-:W-:Y:S11]  /*3de00*/  @!UPT UIADD3 URZ, URZ, URZ, URZ ;  /* 0x0000003f3f3ff290 */ /* 0x000ff6000fffe03f */
[----:B------:R-:W-:Y:S01]  /*3de10*/  @!UPT UIADD3 URZ, URZ, URZ, URZ ;  /* 0x0000003f3f3ff290 */ /* 0x000fe2000fffe03f */
[----:B------:R-:W-:Y:S04]  /*3de20*/  STL.64 [R1+0xe0], R244 ;  /* 0x0000e0f401007387 */ /* 0x000fe80000100a00 */
[----:B------:R1:W-:Y:S02]  /*3de30*/  STL.64 [R1+0xe8], R246 ;  /* 0x0000e8f601007387 */ /* 0x0003e40000100a00 */
[-C--:B-1----:R-:W-:Y:S08]  /*3de40*/  HMMA.1688.F32.TF32 R244, R16, R196.reuse, R224 ;  /* 0x000000c410f4723c */ /* 0x082ff000000810e0 */
[-C--:B-----5:R-:W-:Y:S08]  /*3de50*/  HMMA.1688.F32.TF32 R224, R32, R196.reuse, R220 ;  /* 0x000000c420e0723c */ /* 0x0a0ff000000810dc */
[----:B------:R-:W-:Y:S07]  /*3de60*/  HMMA.1688.F32.TF32 R220, R24, R196, R232 ;  /* 0x000000c418dc723c */ /* 0x000fee00000810e8 */
[----:B------:R-:W-:Y:S04]  /*3de70*/  STL.64 [R1+0xd0], R244 ;  /* 0x0000d0f401007387 */ /* 0x000fe80000100a00 */
[----:B------:R-:W-:Y:S04]  /*3de80*/  STL.64 [R1+0xd8], R246 ;  /* 0x0000d8f601007387 */ /* 0x000fe80000100a00 */
[----:B------:R-:W-:Y:S04]  /*3de90*/  STL.64 [R1+0xc0], R224 ;  /* 0x0000c0e001007387 */ /* 0x000fe80000100a00 */
[----:B------:R1:W-:Y:S05]  /*3dea0*/  STL.64 [R1+0xc8], R226 ;  /* 0x0000c8e201007387 */ /* 0x0003ea0000100a00 */
[----:B------:R-:W-:-:S02]  /*3deb0*/  IMAD.MOV.U32 R206, RZ, RZ, R220 ;  /* 0x000000ffffce7224 */ /* 0x000fc400078e00dc */
[----:B------:R-:W-:Y:S01]  /*3dec0*/  IMAD.MOV.U32 R207, RZ, RZ, R221 ;  /* 0x000000ffffcf7224 */ /* 0x000fe200078e00dd */
[----:B------:R-:W2:Y:S01]  /*3ded0*/  LDL.LU R220, [R1+0x430] ;  /* 0x0004300001dc7983 */ /* 0x000ea20000300800 */
[----:B------:R-:W-:Y:S01]  /*3dee0*/  IMAD.MOV.U32 R202, RZ, RZ, R222 ;  /* 0x000000ffffca7224 */ /* 0x000fe200078e00de */
[----:B------:R-:W-:Y:S02]  /*3def0*/  MOV R203, R223 ;  /* 0x000000df00cb7202 */ /* 0x000fe40000000f00 */
[----:B------:R-:W2:Y:S04]  /*3df00*/  LDL.LU R221, [R1+0x434] ;  /* 0x0004340001dd7983 */ /* 0x000ea80000300800 */
[----:B------:R-:W2:Y:S04]  /*3df10*/  LDL.LU R222, [R1+0x438] ;  /* 0x0004380001de7983 */ /* 0x000ea80000300800 */
[----:B------:R-:W2:Y:S04]  /*3df20*/  LDL.LU R223, [R1+0x43c] ;  /* 0x00043c0001df7983 */ /* 0x000ea80000300800 */
[----:B------:R-:W3:Y:S04]  /*3df30*/  LDL.LU R232, [R1+0x1f0] ;  /* 0x0001f00001e87983 */ /* 0x000ee80000300800 */
[----:B------:R-:W3:Y:S04]  /*3df40*/  LDL.LU R233, [R1+0x1f4] ;  /* 0x0001f40001e97983 */ /* 0x000ee80000300800 */
[----:B------:R-:W3:Y:S04]  /*3df50*/  LDL.LU R234, [R1+0x1f8] ;  /* 0x0001f80001ea7983 */ /* 0x000ee80000300800 */
[----:B------:R-:W3:Y:S01]  /*3df60*/  LDL.LU R235, [R1+0x1fc] ;  /* 0x0001fc0001eb7983 */ /* 0x000ee20000300800 */
[----:B-1----:R-:W-:Y:S03]  /*3df70*/  HMMA.1688.F32.TF32 R224, R28, R200, R248 ;  /* 0x000000c81ce0723c */ /* 0x002fe600000810f8 */
[----:B------:R-:W-:Y:S04]  /*3df80*/  STL [R1+0x2d0c], R203 ;  /* 0x002d0ccb01007387 */ /* 0x000fe80000100800 */
[----:B------:R-:W-:Y:S04]  /*3df90*/  STL [R1+0x2d08], R202 ;  /* 0x002d08ca01007387 */ /* 0x000fe80000100800 */
[----:B------:R-:W-:Y:S04]  /*3dfa0*/  STL [R1+0x2d04], R207 ;  /* 0x002d04cf01007387 */ /* 0x000fe80000100800 */
[----:B------:R1:W-:Y:S09]  /*3dfb0*/  STL [R1+0x2d00], R206 ;  /* 0x002d00ce01007387 */ /* 0x0003f20000100800 */
[----:B------:R-:W-:Y:S01]  /*3dfc0*/  MOV R112, R227 ;  /* 0x000000e300707202 */ /* 0x000fe20000000f00 */
[----:B------:R-:W-:-:S02]  /*3dfd0*/  IMAD.MOV.U32 R113, RZ, RZ, R226 ;  /* 0x000000ffff717224 */ /* 0x000fc400078e00e2 */
[----:B------:R-:W-:Y:S02]  /*3dfe0*/  IMAD.MOV.U32 R199, RZ, RZ, R225 ;  /* 0x000000ffffc77224 */ /* 0x000fe400078e00e1 */
[----:B------:R-:W-:Y:S01]  /*3dff0*/  IMAD.MOV.U32 R198, RZ, RZ, R224 ;  /* 0x000000ffffc67224 */ /* 0x000fe200078e00e0 */
[----:B------:R4:W-:Y:S01]  /*3e000*/  STL [R1+0x2d1c], R112 ;  /* 0x002d1c7001007387 */ /* 0x0009e20000100800 */
[----:B------:R-:W-:Y:S03]  /*3e010*/  HMMA.1688.F32.TF32 R224, R16, R200, R236 ;  /* 0x000000c810e0723c */ /* 0x000fe600000810ec */
[----:B------:R-:W-:Y:S04]  /*3e020*/  STL [R1+0x2d18], R113 ;  /* 0x002d187101007387 */ /* 0x000fe80000100800 */
[----:B------:R-:W-:Y:S04]  /*3e030*/  STL [R1+0x2d14], R199 ;  /* 0x002d14c701007387 */ /* 0x000fe80000100800 */
[----:B------:R5:W-:Y:S04]  /*3e040*/  STL [R1+0x2d10], R198 ;  /* 0x002d10c601007387 */ /* 0x000be80000100800 */
[----:B------:R-:W3:Y:S04]  /*3e050*/  LDL.LU R236, [R1+0x210] ;  /* 0x0002100001ec7983 */ /* 0x000ee80000300800 */
[----:B------:R-:W3:Y:S04]  /*3e060*/  LDL.LU R237, [R1+0x214] ;  /* 0x0002140001ed7983 */ /* 0x000ee80000300800 */
[----:B------:R-:W3:Y:S04]  /*3e070*/  LDL.LU R238, [R1+0x218] ;  /* 0x0002180001ee7983 */ /* 0x000ee80000300800 */
[----:B------:R-:W3:Y:S01]  /*3e080*/  LDL.LU R239, [R1+0x21c] ;  /* 0x00021c0001ef7983 */ /* 0x000ee20000300800 */
[----:B-1----:R-:W-:Y:S01]  /*3e090*/  MOV R206, R227 ;  /* 0x000000e300ce7202 */ /* 0x002fe20000000f00 */
[----:B------:R-:W-:-:S02]  /*3e0a0*/  IMAD.MOV.U32 R207, RZ, RZ, R226 ;  /* 0x000000ffffcf7224 */ /* 0x000fc400078e00e2 */
[----:B------:R-:W-:Y:S02]  /*3e0b0*/  IMAD.MOV.U32 R203, RZ, RZ, R224 ;  /* 0x000000ffffcb7224 */ /* 0x000fe400078e00e0 */
[----:B------:R-:W-:Y:S01]  /*3e0c0*/  IMAD.MOV.U32 R202, RZ, RZ, R225 ;  /* 0x000000ffffca7224 */ /* 0x000fe200078e00e1 */
[----:B------:R1:W-:Y:S04]  /*3e0d0*/  STL [R1+0x2d2c], R206 ;  /* 0x002d2cce01007387 */ /* 0x0003e80000100800 */
[----:B------:R-:W-:Y:S04]  /*3e0e0*/  STL [R1+0x2d28], R207 ;  /* 0x002d28cf01007387 */ /* 0x000fe80000100800 */
[----:B------:R-:W-:Y:S04]  /*3e0f0*/  STL [R1+0x2d24], R203 ;  /* 0x002d24cb01007387 */ /* 0x000fe80000100800 */
[----:B------:R1:W-:Y:S01]  /*3e100*/  STL [R1+0x2d20], R202 ;  /* 0x002d20ca01007387 */ /* 0x0003e20000100800 */
[-C--:B--2---:R-:W-:Y:S11]  /*3e110*/  HMMA.1688.F32.TF32 R220, R32, R200.reuse, R220 ;  /* 0x000000c820dc723c */ /* 0x084ff600000810dc */
[----:B------:R-:W-:Y:S11]  /*3e120*/  @!UPT UIADD3 URZ, URZ, URZ, URZ ;  /* 0x0000003f3f3ff290 */ /* 0x000ff6000fffe03f */
[----:B------:R-:W-:Y:S02]  /*3e130*/  @!UPT UIADD3 URZ, URZ, URZ, URZ ;  /* 0x0000003f3f3ff290 */ /* 0x000fe4000fffe03f */
[----:B----4-:R-:W-:Y:S01]  /*3e140*/  IMAD.MOV.U32 R112, RZ, RZ, R220 ;  /* 0x000000ffff707224 */ /* 0x010fe200078e00dc */
[----:B-----5:R-:W-:Y:S01]  /*3e150*/  MOV R198, R223 ;  /* 0x000000df00c67202 */ /* 0x020fe20000000f00 */
[----:B------:R-:W-:Y:S02]  /*3e160*/  IMAD.MOV.U32 R113, RZ, RZ, R221 ;  /* 0x000000ffff717224 */ /* 0x000fe400078e00dd */
[----:B------:R-:W-:Y:S02]  /*3e170*/  IMAD.MOV.U32 R199, RZ, RZ, R222 ;  /* 0x000000ffffc77224 */ /* 0x000fe400078e00de */
[----:B---3--:R-:W-:Y:S01]  /*3e180*/  HMMA.1688.F32.TF32 R220, R24, R200, R232 ;  /* 0x000000c818dc723c */ /* 0x008fe200000810e8 */
[----:B------:R-:W-:Y:S04]  /*3e190*/  STL [R1+0x2d3c], R198 ;  /* 0x002d3cc601007387 */ /* 0x000fe80000100800 */
[----:B------:R-:W-:Y:S04]  /*3e1a0*/  STL [R1+0x2d38], R199 ;  /* 0x002d38c701007387 */ /* 0x000fe80000100800 */
[----:B------:R-:W-:Y:S04]  /*3e1b0*/  STL [R1+0x2d34], R113 ;  /* 0x002d347101007387 */ /* 0x000fe80000100800 */
[----:B------:R-:W-:Y:S11]  /*3e1c0*/  STL [R1+0x2d30], R112 ;  /* 0x002d307001007387 */ /* 0x000ff60000100800 */
[----:B-1----:R-:W-:Y:S01]  /*3e1d0*/  IMAD.MOV.U32 R206, RZ, RZ, R220 ;  /* 0x000000ffffce7224 */ /* 0x002fe200078e00dc */
[----:B------:R-:W-:Y:S01]  /*3e1e0*/  MOV R202, R223 ;  /* 0x000000df00ca7202 */ /* 0x000fe20000000f00 */
[----:B------:R-:W-:Y:S01]  /*3e1f0*/  IMAD.MOV.U32 R207, RZ, RZ, R221 ;  /* 0x000000ffffcf7224 */ /* 0x000fe200078e00dd */
[----:B------:R-:W2:Y:S01]  /*3e200*/  LDL.LU R220, [R1+0x3b0] ;  /* 0x0003b00001dc7983 */ /* 0x000ea20000300800 */
[----:B------:R-:W-:-:S03]  /*3e210*/  IMAD.MOV.U32 R203, RZ, RZ, R222 ;  /* 0x000000ffffcb7224 */ /* 0x000fc600078e00de */
[----:B------:R-:W2:Y:S04]  /*3e220*/  LDL.LU R221, [R1+0x3b4] ;  /* 0x0003b40001dd7983 */ /* 0x000ea80000300800 */
[----:B------:R-:W2:Y:S04]  /*3e230*/  LDL.LU R222, [R1+0x3b8] ;  /* 0x0003b80001de7983 */ /* 0x000ea80000300800 */
[----:B------:R-:W2:Y:S04]  /*3e240*/  LDL.LU R223, [R1+0x3bc] ;  /* 0x0003bc0001df7983 */ /* 0x000ea80000300800 */
[----:B------:R1:W-:Y:S04]  /*3e250*/  STL [R1+0x2d4c], R202 ;  /* 0x002d4cca01007387 */ /* 0x0003e80000100800 */
[----:B------:R3:W-:Y:S04]  /*3e260*/  STL [R1+0x2d48], R203 ;  /* 0x002d48cb01007387 */ /* 0x0007e80000100800 */
[----:B------:R-:W4:Y:S04]  /*3e270*/  LDL.LU R200, [R1+0x200] ;  /* 0x0002000001c87983 */ /* 0x000f280000300800 */
[----:B------:R-:W4:Y:S04]  /*3e280*/  LDL.LU R201, [R1+0x204] ;  /* 0x0002040001c97983 */ /* 0x000f280000300800 */
[----:B-1----:R-:W4:Y:S04]  /*3e290*/  LDL.LU R202, [R1+0x208] ;  /* 0x0002080001ca7983 */ /* 0x002f280000300800 */
[----:B---3--:R-:W4:Y:S04]  /*3e2a0*/  LDL.LU R203, [R1+0x20c] ;  /* 0x00020c0001cb7983 */ /* 0x008f280000300800 */
[----:B------:R-:W-:Y:S04]  /*3e2b0*/  STL [R1+0x2d44], R207 ;  /* 0x002d44cf01007387 */ /* 0x000fe80000100800 */
[----:B------:R-:W-:Y:S04]  /*3e2c0*/  STL [R1+0x2d40], R206 ;  /* 0x002d40ce01007387 */ /* 0x000fe80000100800 */
[----:B------:R-:W3:Y:S04]  /*3e2d0*/  LDL.LU R232, [R1+0x280] ;  /* 0x0002800001e87983 */ /* 0x000ee80000300800 */
[----:B------:R-:W3:Y:S04]  /*3e2e0*/  LDL.LU R233, [R1+0x284] ;  /* 0x0002840001e97983 */ /* 0x000ee80000300800 */
[----:B------:R-:W3:Y:S04]  /*3e2f0*/  LDL.LU R234, [R1+0x288] ;  /* 0x0002880001ea7983 */ /* 0x000ee80000300800 */
[----:B------:R-:W3:Y:S04]  /*3e300*/  LDL.LU R235, [R1+0x28c] ;  /* 0x00028c0001eb7983 */ /* 0x000ee80000300800 */
[----:B------:R-:W5:Y:S04]  /*3e310*/  LDL.LU R248, [R1+0x350] ;  /* 0x0003500001f87983 */ /* 0x000f680000300800 */
[----:B------:R-:W5:Y:S04]  /*3e320*/  LDL.LU R249, [R1+0x354] ;  /* 0x0003540001f97983 */ /* 0x000f680000300800 */
[----:B------:R-:W5:Y:S04]  /*3e330*/  LDL.LU R250, [R1+0x358] ;  /* 0x0003580001fa7983 */ /* 0x000f680000300800 */
[----:B------:R-:W5:Y:S01]  /*3e340*/  LDL.LU R251, [R1+0x35c] ;  /* 0x00035c0001fb7983 */ /* 0x000f620000300800 */
[----:B------:R-:W-:Y:S03]  /*3e350*/  HMMA.1688.F32.TF32 R224, R28, R204, R236 ;  /* 0x000000cc1ce0723c */ /* 0x000fe600000810ec */
[----:B------:R-:W5:Y:S04]  /*3e360*/  LDL.LU R244, [R1+0x290] ;  /* 0x0002900001f47983 */ /* 0x000f680000300800 */
[----:B------:R-:W5:Y:S04]  /*3e370*/  LDL.LU R245, [R1+0x294] ;  /* 0x0002940001f57983 */ /* 0x000f680000300800 */
[----:B------:R-:W5:Y:S04]  /*3e380*/  LDL.LU R246, [R1+0x298] ;  /* 0x0002980001f67983 */ /* 0x000f680000300800 */
[----:B------:R-:W5:Y:S09]  /*3e390*/  LDL.LU R247, [R1+0x29c] ;  /* 0x00029c0001f77983 */ /* 0x000f720000300800 */
[----:B------:R-:W-:-:S02]  /*3e3a0*/  IMAD.MOV.U32 R198, RZ, RZ, R224 ;  /* 0x000000ffffc67224 */ /* 0x000fc400078e00e0 */
[----:B------:R-:W-:Y:S01]  /*3e3b0*/  IMAD.MOV.U32 R199, RZ, RZ, R225 ;  /* 0x000000ffffc77224 */ /* 0x000fe200078e00e1 */
[----:B------:R-:W5:Y:S01]  /*3e3c0*/  LDL.LU R224, [R1+0x260] ;  /* 0x0002600001e07983 */ /* 0x000f620000300800 */
[----:B------:R-:W-:Y:S01]  /*3e3d0*/  IMAD.MOV.U32 R113, RZ, RZ, R226 ;  /* 0x000000ffff717224 */ /* 0x000fe200078e00e2 */
[----:B------:R-:W-:Y:S02]  /*3e3e0*/  MOV R112, R227 ;  /* 0x000000e300707202 */ /* 0x000fe40000000f00 */
[----:B------:R-:W5:Y:S04]  /*3e3f0*/  LDL.LU R225, [R1+0x264] ;  /* 0x0002640001e17983 */ /* 0x000f680000300800 */
[----:B------:R-:W5:Y:S04]  /*3e400*/  LDL.LU R226, [R1+0x268] ;  /* 0x0002680001e27983 */ /* 0x000f680000300800 */
[----:B------:R-:W5:Y:S04]  /*3e410*/  LDL.LU R227, [R1+0x26c] ;  /* 0x00026c0001e37983 */ /* 0x000f680000300800 */
[----:B------:R-:W5:Y:S04]  /*3e420*/  LDL.LU R236, [R1+0x2e0] ;  /* 0x0002e00001ec7983 */ /* 0x000f680000300800 */
[----:B------:R-:W5:Y:S04]  /*3e430*/  LDL.LU R237, [R1+0x2e4] ;  /* 0x0002e40001ed7983 */ /* 0x000f680000300800 */
[----:B------:R-:W5:Y:S04]  /*3e440*/  LDL.LU R238, [R1+0x2e8] ;  /* 0x0002e80001ee7983 */ /* 0x000f680000300800 */
[----:B------:R-:W5:Y:S04]  /*3e450*/  LDL.LU R239, [R1+0x2ec] ;  /* 0x0002ec0001ef7983 */ /* 0x000f680000300800 */
[----:B------:R-:W-:Y:S04]  /*3e460*/  STL [R1+0x2d5c], R112 ;  /* 0x002d5c7001007387 */ /* 0x000fe80000100800 */
[----:B------:R-:W-:Y:S04]  /*3e470*/  STL [R1+0x2d58], R113 ;  /* 0x002d587101007387 */ /* 0x000fe80000100800 */
[----:B------:R-:W-:Y:S04]  /*3e480*/  STL [R1+0x2d54], R198 ;  /* 0x002d54c601007387 */ /* 0x000fe80000100800 */
[----:B------:R4:W-:Y:S01]  /*3e490*/  STL [R1+0x2d50], R199 ;  /* 0x002d50c701007387 */ /* 0x0009e20000100800 */
[----:B------:R-:W-:Y:S01]  /*3e4a0*/  HMMA.1688.F32.TF32 R132, R28, R96, R132 ;  /* 0x000000601c84723c */ /* 0x000fe20000081084 */
[----:B------:R-:W-:-:S02]  /*3e4b0*/  IMAD.MOV.U32 R105, RZ, RZ, R108 ;  /* 0x000000ffff697224 */ /* 0x000fc400078e006c */
[----:B------:R-:W-:-:S05]  /*3e4c0*/  IMAD.MOV.U32 R104, RZ, RZ, R109 ;  /* 0x000000ffff687224 */ /* 0x000fca00078e006d */
[-C--:B------:R-:W-:Y:S08]  /*3e4d0*/  HMMA.1688.F32.TF32 R136, R16, R96.reuse, R136 ;  /* 0x000000601088723c */ /* 0x080ff00000081088 */
[C---:B------:R-:W-:Y:S08]  /*3e4e0*/  HMMA.1688.F32.TF32 R140, R32.reuse, R96, R140 ;  /* 0x00000060208c723c */ /* 0x040ff0000008108c */
[-C--:B--2---:R-:W-:Y:S08]  /*3e4f0*/  HMMA.1688.F32.TF32 R220, R32, R204.reuse, R220 ;  /* 0x000000cc20dc723c */ /* 0x084ff000000810dc */
[-C--:B----4-:R-:W-:Y:S11]  /*3e500*/  HMMA.1688.F32.TF32 R196, R16, R204.reuse, R200 ;  /* 0x000000cc10c4723c */ /* 0x090ff600000810c8 */
[----:B------:R-:W-:Y:S05]  /*3e510*/  @!UPT UIADD3 URZ, URZ, URZ, URZ ;  /* 0x0000003f3f3ff290 */ /* 0x000fea000fffe03f */
[----:B------:R-:W-:Y:S01]  /*3e520*/  IMAD.MOV.U32 R112, RZ, RZ, R220 ;  /* 0x000000ffff707224 */ /* 0x000fe200078e00dc */
[----:B---3--:R-:W-:Y:S08]  /*3e530*/  HMMA.1688.F32.TF32 R232, R24, R204, R232 ;  /* 0x000000cc18e8723c */ /* 0x008ff000000810e8 */
[----:B-----5:R-:W-:Y:S01]  /*3e540*/  HMMA.1688.F32.TF32 R248, R28, R208, R248 ;  /* 0x000000d01cf8723c */ /* 0x020fe200000810f8 */
[----:B------:R-:W-:Y:S01]  /*3e550*/  IMAD.MOV.U32 R207, RZ, RZ, R198 ;  /* 0x000000ffffcf7224 */ /* 0x000fe200078e00c6 */
[----:B------:R-:W-:Y:S01]  /*3e560*/  MOV R206, R199 ;  /* 0x000000c700ce7202 */ /* 0x000fe20000000f00 */
[----:B------:R-:W-:Y:S01]  /*3e570*/  IMAD.MOV.U32 R198, RZ, RZ, R222 ;  /* 0x000000ffffc67224 */ /* 0x000fe200078e00de */
[----:B------:R-:W-:Y:S01]  /*3e580*/  MOV R199, R223 ;  /* 0x000000df00c77202 */ /* 0x000fe20000000f00 */
[----:B------:R-:W-:Y:S01]  /*3e590*/  IMAD.MOV.U32 R113, RZ, RZ, R221 ;  /* 0x000000ffff717224 */ /* 0x000fe200078e00dd */
[----:B------:R-:W2:Y:S10]  /*3e5a0*/  LDL.LU.64 R222, [R1+0x2dd0] ;  /* 0x002dd00001de7983 */ /* 0x000eb40000300a00 */
[----:B------:R-:W-:Y:S01]  /*3e5b0*/  IMAD.MOV.U32 R97, RZ, RZ, R234 ;  /* 0x000000ffff617224 */ /* 0x000fe200078e00ea */
[----:B------:R-:W-:Y:S01]  /*3e5c0*/  MOV R96, R235 ;  /* 0x000000eb00607202 */ /* 0x000fe20000000f00 */
[----:B------:R-:W2:Y:S01]  /*3e5d0*/  LDL.LU.64 R220, [R1+0x2dc8] ;  /* 0x002dc80001dc7983 */ /* 0x000ea20000300a00 */
[----:B------:R-:W-:-:S02]  /*3e5e0*/  IMAD.MOV.U32 R109, RZ, RZ, R232 ;  /* 0x000000ffff6d7224 */ /* 0x000fc400078e00e8 */
[----:B------:R-:W-:Y:S01]  /*3e5f0*/  IMAD.MOV.U32 R108, RZ, RZ, R233 ;  /* 0x000000ffff6c7224 */ /* 0x000fe200078e00e9 */
[----:B------:R-:W4:Y:S04]  /*3e600*/  LDL.LU.64 R234, [R1+0x2dc0] ;  /* 0x002dc00001ea7983 */ /* 0x000f280000300a00 */
[----:B------:R-:W4:Y:S04]  /*3e610*/  LDL.LU.64 R232, [R1+0x2db8] ;  /* 0x002db80001e87983 */ /* 0x000f280000300a00 */
[----:B------:R1:W-:Y:S04]  /*3e620*/  STL.64 [R1+0x2a0], R248 ;  /* 0x0002a0f801007387 */ /* 0x0003e80000100a00 */
[----:B------:R4:W-:Y:S04]  /*3e630*/  STL.64 [R1+0x2a8], R250 ;  /* 0x0002a8fa01007387 */ /* 0x0009e80000100a00 */
[----:B-1----:R-:W5:Y:S04]  /*3e640*/  LDL.LU R248, [R1+0x240] ;  /* 0x0002400001f87983 */ /* 0x002f680000300800 */
[----:B------:R-:W5:Y:S04]  /*3e650*/  LDL.LU R249, [R1+0x244] ;  /* 0x0002440001f97983 */ /* 0x000f680000300800 */
[----:B----4-:R-:W5:Y:S04]  /*3e660*/  LDL.LU R250, [R1+0x248] ;  /* 0x0002480001fa7983 */ /* 0x010f680000300800 */
[----:B------:R-:W5:Y:S01]  /*3e670*/  LDL.LU R251, [R1+0x24c] ;  /* 0x00024c0001fb7983 */ /* 0x000f620000300800 */
[-C--:B------:R-:W-:Y:S08]  /*3e680*/  HMMA.1688.F32.TF32 R244, R16, R208.reuse, R244 ;  /* 0x000000d010f4723c */ /* 0x080ff000000810f4 */
[----:B------:R-:W-:Y:S11]  /*3e690*/  HMMA.1688.F32.TF32 R236, R32, R208, R236 ;  /* 0x000000d020ec723c */ /* 0x000ff600000810ec */
[----:B------:R-:W-:Y:S05]  /*3e6a0*/  @!UPT UIADD3 URZ, URZ, URZ, URZ ;  /* 0x0000003f3f3ff290 */ /* 0x000fea000fffe03f */
[----:B------:R-:W-:Y:S01]  /*3e6b0*/  IMAD.MOV.U32 R205, RZ, RZ, R244 ;  /* 0x000000ffffcd7224 */ /* 0x000fe200078e00f4 */
[----:B------:R-:W-:Y:S01]  /*3e6c0*/  MOV R200, R247 ;  /* 0x000000f700c87202 */ /* 0x000fe20000000f00 */
[----:B------:R-:W-:Y:S01]  /*3e6d0*/  IMAD.MOV.U32 R204, RZ, RZ, R245 ;  /* 0x000000ffffcc7224 */ /* 0x000fe200078e00f5 */
[----:B------:R-:W4:Y:S01]  /*3e6e0*/  LDL.LU R244, [R1+0x1a0] ;  /* 0x0001a00001f47983 */ /* 0x000f220000300800 */
[----:B------:R-:W-:-:S03]  /*3e6f0*/  IMAD.MOV.U32 R201, RZ, RZ, R246 ;  /* 0x000000ffffc97224 */ /* 0x000fc600078e00f6 */
[----:B------:R-:W4:Y:S04]  /*3e700*/  LDL.LU R245, [R1+0x1a4] ;  /* 0x0001a40001f57983 */ /* 0x000f280000300800 */
[----:B------:R-:W4:Y:S04]  /*3e710*/  LDL.LU R246, [R1+0x1a8] ;  /* 0x0001a80001f67983 */ /* 0x000f280000300800 */
[----:B------:R-:W4:Y:S04]  /*3e720*/  LDL.LU R247, [R1+0x1ac] ;  /* 0x0001ac0001f77983 */ /* 0x000f280000300800 */
[----:B------:R-:W-:Y:S04]  /*3e730*/  STL [R1+0x2c84], R200 ;  /* 0x002c84c801007387 */ /* 0x000fe80000100800 */
[----:B------:R-:W-:Y:S04]  /*3e740*/  STL [R1+0x2c80], R201 ;  /* 0x002c80c901007387 */ /* 0x000fe80000100800 */
[----:B------:R-:W-:Y:S04]  /*3e750*/  STL [R1+0x2c7c], R204 ;  /* 0x002c7ccc01007387 */ /* 0x000fe80000100800 */
[----:B------:R-:W-:Y:S01]  /*3e760*/  STL [R1+0x2c78], R205 ;  /* 0x002c78cd01007387 */ /* 0x000fe20000100800 */
[----:B------:R-:W-:Y:S03]  /*3e770*/  HMMA.1688.F32.TF32 R224, R24, R208, R224 ;  /* 0x000000d018e0723c */ /* 0x000fe600000810e0 */
[----:B------:R-:W-:Y:S04]  /*3e780*/  STL.64 [R1+0x280], R236 ;  /* 0x000280ec01007387 */ /* 0x000fe80000100a00 */
[----:B------:R1:W-:Y:S04]  /*3e790*/  STL.64 [R1+0x288], R238 ;  /* 0x000288ee01007387 */ /* 0x0003e80000100a00 */
[----:B-1----:R-:W2:Y:S04]  /*3e7a0*/  LDL.LU.64 R238, [R1+0x2db0] ;  /* 0x002db00001ee7983 */ /* 0x002ea80000300a00 */
[----:B------:R-:W2:Y:S04]  /*3e7b0*/  LDL.LU.64 R236, [R1+0x2da8] ;  /* 0x002da80001ec7983 */ /* 0x000ea80000300a00 */
[----:B------:R-:W2:Y:S04]  /*3e7c0*/  LDL.LU R208, [R1+0xa0] ;  /* 0x0000a00001d07983 */ /* 0x000ea80000300800 */
[----:B------:R-:W2:Y:S04]  /*3e7d0*/  LDL.LU R209, [R1+0xa4] ;  /* 0x0000a40001d17983 */ /* 0x000ea80000300800 */
[----:B------:R-:W2:Y:S01]  /*3e7e0*/  LDL.LU R210, [R1+0xa8] ;  /* 0x0000a80001d27983 */ /* 0x000ea20000300800 */
[----:B------:R-:W-:-:S02]  /*3e7f0*/  IMAD.MOV.U32 R211, RZ, RZ, R3 ;  /* 0x000000ffffd37224 */ /* 0x000fc400078e0003 */
[----:B------:R-:W-:Y:S01]  /*3e800*/  IMAD.MOV.U32 R200, RZ, RZ, R224 ;  /* 0x000000ffffc87224 */ /* 0x000fe200078e00e0 */
[----:B------:R-:W4:Y:S01]  /*3e810*/  LDL.LU R3, [R1+0x2da4] ;  /* 0x002da40001037983 */ /* 0x000f220000300800 */
[----:B------:R-:W-:Y:S01]  /*3e820*/  IMAD.MOV.U32 R201, RZ, RZ, R225 ;  /* 0x000000ffffc97224 */ /* 0x000fe200078e00e1 */
[----:B------:R-:W-:Y:S01]  /*3e830*/  MOV R205, R227 ;  /* 0x000000e300cd7202 */ /* 0x000fe20000000f00 */
[----:B------:R-:W-:Y:S01]  /*3e840*/  IMAD.MOV.U32 R204, RZ, RZ, R226 ;  /* 0x000000ffffcc7224 */ /* 0x000fe200078e00e2 */
[----:B------:R-:W4:Y:S04]  /*3e850*/  LDL.LU R224, [R1+0x250] ;  /* 0x0002500001e07983 */ /* 0x000f280000300800 */
[----:B------:R-:W4:Y:S04]  /*3e860*/  LDL.LU R225, [R1+0x254] ;  /* 0x0002540001e17983 */ /* 0x000f280000300800 */
[----:B------:R-:W4:Y:S04]  /*3e870*/  LDL.LU R226, [R1+0x258] ;  /* 0x0002580001e27983 */ /* 0x000f280000300800 */
[----:B------:R-:W4:Y:S04]  /*3e880*/  LDL.LU R227, [R1+0x25c] ;  /* 0x00025c0001e37983 */ /* 0x000f280000300800 */
[----:B------:R-:W-:Y:S04]  /*3e890*/  STL [R1+0x2c94], R205 ;  /* 0x002c94cd01007387 */ /* 0x000fe80000100800 */
[----:B------:R-:W-:Y:S04]  /*3e8a0*/  STL [R1+0x2c90], R204 ;  /* 0x002c90cc01007387 */ /* 0x000fe80000100800 */
[----:B------:R-:W-:Y:S04]  /*3e8b0*/  STL [R1+0x2c8c], R201 ;  /* 0x002c8cc901007387 */ /* 0x000fe80000100800 */
[----:B------:R-:W-:Y:S01]  /*3e8c0*/  STL [R1+0x2c88], R200 ;  /* 0x002c88c801007387 */ /* 0x000fe20000100800 */
[----:B-----5:R-:W-:Y:S11]  /*3e8d0*/  HMMA.1688.F32.TF32 R248, R28, R212, R248 ;  /* 0x000000d41cf8723c */ /* 0x020ff600000810f8 */
[----:B------:R-:W-:Y:S11]  /*3e8e0*/  @!UPT UIADD3 URZ, URZ, URZ, URZ ;  /* 0x0000003f3f3ff290 */ /* 0x000ff6000fffe03f */
[----:B------:R-:W-:Y:S01]  /*3e8f0*/  @!UPT UIADD3 URZ, URZ, URZ, URZ ;  /* 0x0000003f3f3ff290 */ /* 0x000fe2000fffe03f */
[----:B------:R1:W-:Y:S04]  /*3e900*/  STL.64 [R1+0x330], R248 ;  /* 0x000330f801007387 */ /* 0x0003e80000100a00 */
[----:B------:R5:W-:Y:S04]  /*3e910*/  STL.64 [R1+0x338], R250 ;  /* 0x000338fa01007387 */ /* 0x000be80000100a00 */
[----:B-1----:R-:W3:Y:S04]  /*3e920*/  LDL.LU R248, [R1+0x190] ;  /* 0x0001900001f87983 */ /* 0x002ee80000300800 */
[----:B------:R-:W3:Y:S04]  /*3e930*/  LDL.LU R249, [R1+0x194] ;  /* 0x0001940001f97983 */ /* 0x000ee80000300800 */
[----:B-----5:R-:W3:Y:S01]  /*3e940*/  LDL.LU R250, [R1+0x198] ;  /* 0x0001980001fa7983 */ /* 0x020ee20000300800 */
[----:B------:R-:W-:-:S02]  /*3e950*/  IMAD.MOV.U32 R202, RZ, RZ, R196 ;  /* 0x000000ffffca7224 */ /* 0x000fc400078e00c4 */
[----:B------:R-:W-:Y:S01]  /*3e960*/  IMAD.MOV.U32 R203, RZ, RZ, R197 ;  /* 0x000000ffffcb7224 */ /* 0x000fe200078e00c5 */
[-C--:B--2---:R-:W-:Y:S11]  /*3e970*/  HMMA.1688.F32.TF32 R208, R16, R212.reuse, R208 ;  /* 0x000000d410d0723c */ /* 0x084ff600000810d0 */
[----:B------:R-:W-:Y:S11]  /*3e980*/  @!UPT UIADD3 URZ, URZ, URZ, URZ ;  /* 0x0000003f3f3ff290 */ /* 0x000ff6000fffe03f */
[----:B------:R-:W-:Y:S02]  /*3e990*/  @!UPT UIADD3 URZ, URZ, URZ, URZ ;  /* 0x0000003f3f3ff290 */ /* 0x000fe4000fffe03f */
[----:B------:R-:W-:Y:S01]  /*3e9a0*/  IMAD.MOV.U32 R201, RZ, RZ, R208 ;  /* 0x000000ffffc97224 */ /* 0x000fe200078e00d0 */
[----:B------:R-:W-:Y:S01]  /*3e9b0*/  MOV R200, R209 ;  /* 0x000000d100c87202 */ /* 0x000fe20000000f00 */
[----:B------:R-:W-:Y:S02]  /*3e9c0*/  IMAD.MOV.U32 R197, RZ, RZ, R210 ;  /* 0x000000ffffc57224 */ /* 0x000fe400078e00d2 */
[----:B------:R-:W-:Y:S02]  /*3e9d0*/  IMAD.MOV.U32 R196, RZ, RZ, R211 ;  /* 0x000000ffffc47224 */ /* 0x000fe400078e00d3 */
[-C--:B----4-:R-:W-:Y:S08]  /*3e9e0*/  HMMA.1688.F32.TF32 R208, R32, R212.reuse, R244 ;  /* 0x000000d420d0723c */ /* 0x090ff000000810f4 */
[----:B------:R-:W-:Y:S01]  /*3e9f0*/  HMMA.1688.F32.TF32 R212, R24, R212, R232 ;  /* 0x000000d418d4723c */ /* 0x000fe200000810e8 */
[----:B------:R-:W-:Y:S04]  /*3ea00*/  STL [R1+0x2ca4], R196 ;  /* 0x002ca4c401007387 */ /* 0x000fe80000100800 */
[----:B------:R-:W-:Y:S04]  /*3ea10*/  STL [R1+0x2ca0], R197 ;  /* 0x002ca0c501007387 */ /* 0x000fe80000100800 */
[----:B------:R-:W-:Y:S04]  /*3ea20*/  STL [R1+0x2c9c], R200 ;  /* 0x002c9cc801007387 */ /* 0x000fe80000100800 */
[----:B------:R-:W-:Y:S04]  /*3ea30*/  STL [R1+0x2c98], R201 ;  /* 0x002c98c901007387 */ /* 0x000fe80000100800 */
[----:B------:R1:W-:Y:S01]  /*3ea40*/  STL.64 [R1+0x2f0], R208 ;  /* 0x0002f0d001007387 */ /* 0x0003e20000100a00 */
[----:B------:R-:W-:Y:S01]  /*3ea50*/  MOV R204, R211 ;  /* 0x000000d300cc7202 */ /* 0x000fe20000000f00 */
[----:B------:R-:W-:-:S02]  /*3ea60*/  IMAD.MOV.U32 R205, RZ, RZ, R210 ;  /* 0x000000ffffcd7224 */ /* 0x000fc400078e00d2 */
[----:B------:R-:W-:Y:S01]  /*3ea70*/  IMAD.MOV.U32 R251, RZ, RZ, R3 ;  /* 0x000000fffffb7224 */ /* 0x000fe200078e0003 */
[----:B------:R-:W-:Y:S02]  /*3ea80*/  LDS R233, [R0+0x21880] ;  /* 0x0218800000e97984 */ /* 0x000fe40000000800 */
[----:B------:R-:W-:Y:S01]  /*3ea90*/  IMAD.MOV.U32 R218, RZ, RZ, R214 ;  /* 0x000000ffffda7224 */ /* 0x000fe200078e00d6 */
[----:B------:R-:W-:Y:S01]  /*3eaa0*/  MOV R219, R215 ;  /* 0x000000d700db7202 */ /* 0x000fe20000000f00 */
[----:B------:R-:W-:Y:S01]  /*3eab0*/  LDS R235, [R0+0x21c80] ;  /* 0x021c800000eb7984 */ /* 0x000fe20000000800 */
[----:B-1----:R-:W-:Y:S02]  /*3eac0*/  IMAD.MOV.U32 R208, RZ, RZ, R212 ;  /* 0x000000ffffd07224 */ /* 0x002fe400078e00d4 */
[----:B------:R-:W-:Y:S02]  /*3ead0*/  IMAD.MOV.U32 R209, RZ, RZ, R213 ;  /* 0x000000ffffd17224 */ /* 0x000fe400078e00d5 */
[----:B------:R-:W-:Y:S01]  /*3eae0*/  HMMA.1688.F32.TF32 R212, R28, R216, R224 ;  /* 0x000000d81cd4723c */ /* 0x000fe200000810e0 */
[----:B------:R-:W-:Y:S04]  /*3eaf0*/  STL [R1+0x2cac], R204 ;  /* 0x002caccc01007387 */ /* 0x000fe80000100800 */
[----:B------:R-:W-:Y:S04]  /*3eb00*/  STL [R1+0x2ca8], R205 ;  /* 0x002ca8cd01007387 */ /* 0x000fe80000100800 */
[----:B------:R-:W-:Y:S04]  /*3eb10*/  STL [R1+0x2c74], R219 ;  /* 0x002c74db01007387 */ /* 0x000fe80000100800 */
[----:B------:R-:W-:Y:S04]  /*3eb20*/  STL [R1+0x2c70], R218 ;  /* 0x002c70da01007387 */ /* 0x000fe80000100800 */
[----:B------:R-:W-:Y:S04]  /*3eb30*/  STL [R1+0x2c6c], R209 ;  /* 0x002c6cd101007387 */ /* 0x000fe80000100800 */
[----:B------:R3:W-:Y:S03]  /*3eb40*/  STL [R1+0x2c60], R208 ;  /* 0x002c60d001007387 */ /* 0x0007e60000100800 */
[----:B------:R-:W-:Y:S01]  /*3eb50*/  IMAD.MOV.U32 R196, RZ, RZ, R212 ;  /* 0x000000ffffc47224 */ /* 0x000fe200078e00d4 */
[----:B------:R-:W-:Y:S01]  /*3eb60*/  MOV R201, R215 ;  /* 0x000000d700c97202 */ /* 0x000fe20000000f00 */
[----:B------:R-:W-:Y:S01]  /*3eb70*/  IMAD.MOV.U32 R197, RZ, RZ, R213 ;  /* 0x000000ffffc57224 */ /* 0x000fe200078e00d5 */
[----:B------:R-:W2:Y:S01]  /*3eb80*/  LDL R5, [R1+0x9c4] ;  /* 0x0009c40001057983 */ /* 0x000ea20000100800 */
[----:B------:R-:W-:-:S02]  /*3eb90*/  IMAD.MOV.U32 R200, RZ, RZ, R214 ;  /* 0x000000ffffc87224 */ /* 0x000fc400078e00d6 */
[-C--:B------:R-:W-:Y:S01]  /*3eba0*/  HMMA.1688.F32.TF32 R212, R16, R216.reuse, R236 ;  /* 0x000000d810d4723c */ /* 0x080fe200000810ec */
[----:B------:R-:W-:Y:S04]  /*3ebb0*/  STL [R1+0x2cbc], R196 ;  /* 0x002cbcc401007387 */ /* 0x000fe80000100800 */
[----:B------:R-:W-:Y:S04]  /*3ebc0*/  STL [R1+0x2cb8], R197 ;  /* 0x002cb8c501007387 */ /* 0x000fe80000100800 */
[----:B------:R-:W-:Y:S04]  /*3ebd0*/  STL [R1+0x2cb4], R200 ;  /* 0x002cb4c801007387 */ /* 0x000fe80000100800 */
[----:B------:R-:W-:Y:S04]  /*3ebe0*/  STL [R1+0x2cb0], R201 ;  /* 0x002cb0c901007387 */ /* 0x000fe80000100800 */
[----:B------:R-:W1:Y:S04]  /*3ebf0*/  LDSM.16.M88.4 R236, [R2+0x8000] ;  /* 0x0080000002ec783b */ /* 0x000e680000000200 */
[----:B------:R-:W-:Y:S04]  /*3ec00*/  LDS R225, [R231+0x21880] ;  /* 0x02188000e7e17984 */ /* 0x000fe80000000800 */
[----:B------:R-:W-:Y:S04]  /*3ec10*/  LDS R227, [R231+0x21c80] ;  /* 0x021c8000e7e37984 */ /* 0x000fe80000000800 */
[----:B------:R-:W-:Y:S04]  /*3ec20*/  LDS R224, [R252+0x21880] ;  /* 0x02188000fce07984 */ /* 0x000fe80000000800 */
[----:B------:R-:W-:Y:S01]  /*3ec30*/  LDS R226, [R252+0x21c80] ;  /* 0x021c8000fce27984 */ /* 0x000fe20000000800 */
[----:B---3--:R-:W-:Y:S11]  /*3ec40*/  HMMA.1688.F32.TF32 R208, R32, R216, R248 ;  /* 0x000000d820d0723c */ /* 0x008ff600000810f8 */
[----:B------:R-:W-:Y:S11]  /*3ec50*/  @!UPT UIADD3 URZ, URZ, URZ, URZ ;  /* 0x0000003f3f3ff290 */ /* 0x000ff6000fffe03f */
[----:B------:R-:W-:Y:S01]  /*3ec60*/  @!UPT UIADD3 URZ, URZ, URZ, URZ ;  /* 0x0000003f3f3ff290 */ /* 0x000fe2000fffe03f */
[----:B------:R-:W-:Y:S01]  /*3ec70*/  STL.64 [R1+0x320], R208 ;  /* 0x000320d001007387 */ /* 0x000fe20000100a00 */
[----:B------:R-:W-:-:S03]  /*3ec80*/  IMAD.MOV.U32 R3, RZ, RZ, R211 ;  /* 0x000000ffff037224 */ /* 0x000fc600078e00d3 */
[----:B------:R-:W-:Y:S04]  /*3ec90*/  STL.64 [R1+0x380], R212 ;  /* 0x000380d401007387 */ /* 0x000fe80000100a00 */
[----:B------:R-:W-:Y:S04]  /*3eca0*/  STL.64 [R1+0x388], R214 ;  /* 0x000388d601007387 */ /* 0x000fe80000100a00 */
[----:B------:R3:W-:Y:S02]  /*3ecb0*/  STL [R1+0x328], R210 ;  /* 0x000328d201007387 */ /* 0x0007e40000100800 */
[----:B---3--:R-:W-:Y:S02]  /*3ecc0*/  HMMA.1688.F32.TF32 R208, R24, R216, R220 ;  /* 0x000000d818d0723c */ /* 0x008fe400000810dc */
[----:B------:R-:W-:Y:S04]  /*3ecd0*/  STL [R1+0x2b34], R3 ;  /* 0x002b340301007387 */ /* 0x000fe80000100800 */
[----:B------:R-:W1:Y:S01]  /*3ece0*/  LDL.LU R212, [R1+0x520] ;  /* 0x0005200001d47983 */ /* 0x000e620000300800 */
[----:B------:R-:W-:-:S03]  /*3ecf0*/  IMAD.MOV.U32 R218, RZ, RZ, R229 ;  /* 0x000000ffffda7224 */ /* 0x000fc600078e00e5 */
[----:B------:R-:W-:Y:S04]  /*3ed00*/  LDS R221, [R231+0x21800] ;  /* 0x02180000e7dd7984 */ /* 0x000fe80000000800 */
[----:B------:R-:W-:Y:S04]  /*3ed10*/  LDS R223, [R231+0x21c00] ;  /* 0x021c0000e7df7984 */ /* 0x000fe80000000800 */
[----:B------:R-:W-:Y:S04]  /*3ed20*/  LDS R229, [R0+0x21800] ;  /* 0x0218000000e57984 */ /* 0x000fe80000000800 */
[----:B------:R-:W-:Y:S04]  /*3ed30*/  LDS R231, [R0+0x21c00] ;  /* 0x021c000000e77984 */ /* 0x000fe80000000800 */
[----:B------:R3:W-:Y:S04]  /*3ed40*/  STL.64 [R1+0x540], R208 ;  /* 0x000540d001007387 */ /* 0x0007e80000100a00 */
[----:B------:R4:W-:Y:S04]  /*3ed50*/  STL.64 [R1+0x548], R210 ;  /* 0x000548d201007387 */ /* 0x0009e80000100a00 */
[----:B------:R-:W1:Y:S04]  /*3ed60*/  LDL.LU R213, [R1+0x524] ;  /* 0x0005240001d57983 */ /* 0x000e680000300800 */
[----:B------:R-:W1:Y:S04]  /*3ed70*/  LDL.LU R214, [R1+0x528] ;  /* 0x0005280001d67983 */ /* 0x000e680000300800 */
[----:B------:R-:W1:Y:S04]  /*3ed80*/  LDL.LU R215, [R1+0x52c] ;  /* 0x00052c0001d77983 */ /* 0x000e680000300800 */
[----:B------:R-:W-:Y:S04]  /*3ed90*/  STL [R1+0x2a8c], R252 ;  /* 0x002a8cfc01007387 */ /* 0x000fe80000100800 */
        /* <DEDUP_REMOVED lines=10> */
[----:B---3--:R-:W3:Y:S04]  /*3ee40*/  LDL.LU R208, [R1+0x640] ;  /* 0x0006400001d07983 */ /* 0x008ee80000300800 */
[----:B------:R-:W3:Y:S04]  /*3ee50*/  LDL.LU R209, [R1+0x644] ;  /* 0x0006440001d17983 */ /* 0x000ee80000300800 */
[----:B----4-:R-:W3:Y:S04]  /*3ee60*/  LDL.LU R210, [R1+0x648] ;  /* 0x0006480001d27983 */ /* 0x010ee80000300800 */
[----:B------:R-:W3:Y:S04]  /*3ee70*/  LDL.LU R211, [R1+0x64c] ;  /* 0x00064c0001d37983 */ /* 0x000ee80000300800 */
[----:B------:R-:W4:Y:S01]  /*3ee80*/  LDL.LU R0, [R1+0x2da0] ;  /* 0x002da00001007983 */ /* 0x000f220000300800 */
[----:B------:R-:W-:-:S03]  /*3ee90*/  IMAD.MOV.U32 R219, RZ, RZ, R228 ;  /* 0x000000ffffdb7224 */ /* 0x000fc600078e00e4 */
[----:B------:R-:W-:Y:S04]  /*3eea0*/  LDS R220, [R252+0x21800] ;  /* 0x02180000fcdc7984 */ /* 0x000fe80000000800 */
[----:B------:R-:W-:Y:S04]  /*3eeb0*/  LDS R222, [R252+0x21c00] ;  /* 0x021c0000fcde7984 */ /* 0x000fe80000000800 */
[----:B--2---:R-:W-:Y:S04]  /*3eec0*/  LDS R228, [R5+0x21800] ;  /* 0x0218000005e47984 */ /* 0x004fe80000000800 */
[----:B------:R-:W2:Y:S04]  /*3eed0*/  LDS R230, [R5+0x21c00] ;  /* 0x021c000005e67984 */ /* 0x000ea80000000800 */
[----:B------:R-:W-:Y:S04]  /*3eee0*/  LDS R232, [R5+0x21880] ;  /* 0x0218800005e87984 */ /* 0x000fe80000000800 */
[----:B------:R-:W1:Y:S02]  /*3eef0*/  LDS R234, [R5+0x21c80] ;  /* 0x021c800005ea7984 */ /* 0x000e640000000800 */
[-C--:B-1----:R-:W-:Y:S08]  /*3ef00*/  HMMA.1688.F32.TF32 R212, R28, R236.reuse, R212 ;  /* 0x000000ec1cd4723c */ /* 0x082ff000000810d4 */
[-C--:B-----5:R-:W-:Y:S11]  /*3ef10*/  HMMA.1688.F32.TF32 R244, R16, R236.reuse, R244 ;  /* 0x000000ec10f4723c */ /* 0x0a0ff600000810f4 */
[----:B------:R-:W-:Y:S05]  /*3ef20*/  @!UPT UIADD3 URZ, URZ, URZ, URZ ;  /* 0x0000003f3f3ff290 */ /* 0x000fea000fffe03f */
[----:B------:R-:W-:Y:S01]  /*3ef30*/  MOV R200, R212 ;  /* 0x000000d400c87202 */ /* 0x000fe20000000f00 */
[----:B------:R-:W-:Y:S01]  /*3ef40*/  IMAD.MOV.U32 R201, RZ, RZ, R213 ;  /* 0x000000ffffc97224 */ /* 0x000fe200078e00d5 */
[----:B------:R-:W5:Y:S01]  /*3ef50*/  LDL.LU R212, [R1+0x110] ;  /* 0x0001100001d47983 */ /* 0x000f620000300800 */
[----:B------:R-:W-:Y:S02]  /*3ef60*/  IMAD.MOV.U32 R204, RZ, RZ, R214 ;  /* 0x000000ffffcc7224 */ /* 0x000fe400078e00d6 */
[----:B------:R-:W-:Y:S01]  /*3ef70*/  IMAD.MOV.U32 R205, RZ, RZ, R215 ;  /* 0x000000ffffcd7224 */ /* 0x000fe200078e00d7 */
[----:B------:R-:W5:Y:S04]  /*3ef80*/  LDL.LU R213, [R1+0x114] ;  /* 0x0001140001d57983 */ /* 0x000f680000300800 */
[----:B------:R-:W5:Y:S04]  /*3ef90*/  LDL.LU R214, [R1+0x118] ;  /* 0x0001180001d67983 */ /* 0x000f680000300800 */
[----:B------:R-:W5:Y:S04]  /*3efa0*/  LDL.LU R215, [R1+0x11c] ;  /* 0x00011c0001d77983 */ /* 0x000f680000300800 */
[----:B------:R-:W-:Y:S04]  /*3efb0*/  STL [R1+0x2ccc], R200 ;  /* 0x002cccc801007387 */ /* 0x000fe80000100800 */
[----:B------:R-:W-:Y:S04]  /*3efc0*/  STL [R1+0x2cc8], R201 ;  /* 0x002cc8c901007387 */ /* 0x000fe80000100800 */
[----:B------:R-:W-:Y:S04]  /*3efd0*/  STL [R1+0x2cc4], R204 ;  /* 0x002cc4cc01007387 */ /* 0x000fe80000100800 */
[----:B------:R-:W-:Y:S04]  /*3efe0*/  STL [R1+0x2cc0], R205 ;  /* 0x002cc0cd01007387 */ /* 0x000fe80000100800 */
[----:B------:R-:W-:Y:S04]  /*3eff0*/  STL.64 [R1+0x370], R244 ;  /* 0x000370f401007387 */ /* 0x000fe80000100a00 */
[----:B------:R1:W-:Y:S04]  /*3f000*/  STL.64 [R1+0x378], R246 ;  /* 0x000378f601007387 */ /* 0x0003e80000100a00 */
[----:B-1----:R-:W3:Y:S04]  /*3f010*/  LDL.LU.64 R246, [R1+0x2d98] ;  /* 0x002d980001f67983 */ /* 0x002ee80000300a00 */
[----:B------:R-:W3:Y:S01]  /*3f020*/  LDL.LU.64 R244, [R1+0x2d90] ;  /* 0x002d900001f47983 */ /* 0x000ee20000300a00 */
[-C--:B------:R-:W-:Y:S08]  /*3f030*/  HMMA.1688.F32.TF32 R248, R32, R236.reuse, R248 ;  /* 0x000000ec20f8723c */ /* 0x080ff000000810f8 */
[----:B------:R-:W-:Y:S11]  /*3f040*/  HMMA.1688.F32.TF32 R216, R24, R236, R216 ;  /* 0x000000ec18d8723c */ /* 0x000ff600000810d8 */
[----:B------:R-:W-:Y:S04]  /*3f050*/  @!UPT UIADD3 URZ, URZ, URZ, URZ ;  /* 0x0000003f3f3ff290 */ /* 0x000fe8000fffe03f */
[----:B------:R-:W-:Y:S01]  /*3f060*/  STL.64 [R1+0x2e0], R248 ;  /* 0x0002e0f801007387 */ /* 0x000fe20000100a00 */
[----:B------:R-:W-:-:S03]  /*3f070*/  MOV R3, R250 ;  /* 0x000000fa00037202 */ /* 0x000fc60000000f00 */
[----:B------:R1:W-:Y:S01]  /*3f080*/  STL [R1+0x2ec], R251 ;  /* 0x0002ecfb01007387 */ /* 0x0003e20000100800 */
[-C--:B--2---:R-:W-:Y:S03]  /*3f090*/  HMMA.1688.F32.TF32 R8, R228, R6.reuse, R8 ;  /* 0x00000006e408723c */ /* 0x084fe60000081008 */
[----:B-1----:R-:W2:Y:S04]  /*3f0a0*/  LDL.LU.64 R250, [R1+0x2d88] ;  /* 0x002d880001fa7983 */ /* 0x002ea80000300a00 */
[----:B------:R-:W2:Y:S04]  /*3f0b0*/  LDL.LU.64 R248, [R1+0x2d80] ;  /* 0x002d800001f87983 */ /* 0x000ea80000300a00 */
[----:B------:R-:W-:Y:S04]  /*3f0c0*/  STL [R1+0x2b38], R3 ;  /* 0x002b380301007387 */ /* 0x000fe80000100800 */
[----:B------:R-:W-:Y:S04]  /*3f0d0*/  STL.64 [R1+0x460], R216 ;  /* 0x000460d801007387 */ /* 0x000fe80000100a00 */
[----:B------:R3:W-:Y:S01]  /*3f0e0*/  STL.64 [R1+0x468], R218 ;  /* 0x000468da01007387 */ /* 0x0007e20000100a00 */
[-C--:B------:R-:W-:Y:S08]  /*3f0f0*/  HMMA.1688.F32.TF32 R12, R224, R6.reuse, R12 ;  /* 0x00000006e00c723c */ /* 0x080ff0000008100c */
[-C--:B---3--:R-:W-:Y:S08]  /*3f100*/  HMMA.1688.F32.TF32 R216, R220, R6.reuse, R244 ;  /* 0x00000006dcd8723c */ /* 0x088ff000000810f4 */
[----:B------:R-:W-:Y:S11]  /*3f110*/  HMMA.1688.F32.TF32 R4, R232, R6, R20 ;  /* 0x00000006e804723c */ /* 0x000ff60000081014 */
[----:B------:R-:W-:Y:S04]  /*3f120*/  @!UPT UIADD3 URZ, URZ, URZ, URZ ;  /* 0x0000003f3f3ff290 */ /* 0x000fe8000fffe03f */
[----:B------:R-:W-:Y:S04]  /*3f130*/  STL.64 [R1+0x750], R216 ;  /* 0x000750d801007387 */ /* 0x000fe80000100a00 */
[----:B------:R-:W-:Y:S04]  /*3f140*/  STL.64 [R1+0x758], R218 ;  /* 0x000758da01007387 */ /* 0x000fe80000100a00 */
[----:B------:R1:W-:Y:S04]  /*3f150*/  STL.64 [R1+0x760], R8 ;  /* 0x0007600801007387 */ /* 0x0003e80000100a00 */
[----:B------:R3:W-:Y:S04]  /*3f160*/  STL.64 [R1+0x768], R10 ;  /* 0x0007680a01007387 */ /* 0x0007e80000100a00 */
[----:B-1----:R-:W2:Y:S04]  /*3f170*/  LDL.LU R8, [R1+0x20] ;  /* 0x0000200001087983 */ /* 0x002ea80000300800 */
[----:B------:R-:W-:Y:S04]  /*3f180*/  STL.64 [R1+0x730], R12 ;  /* 0x0007300c01007387 */ /* 0x000fe80000100a00 */
[----:B------:R-:W-:Y:S04]  /*3f190*/  STL.64 [R1+0x738], R14 ;  /* 0x0007380e01007387 */ /* 0x000fe80000100a00 */
[----:B------:R-:W-:Y:S04]  /*3f1a0*/  STL.64 [R1+0x720], R4 ;  /* 0x0007200401007387 */ /* 0x000fe80000100a00 */
[----:B------:R-:W-:Y:S04]  /*3f1b0*/  STL.64 [R1+0x728], R6 ;  /* 0x0007280601007387 */ /* 0x000fe80000100a00 */
[----:B------:R-:W1:Y:S04]  /*3f1c0*/  LDSM.16.M88.4 R4, [R2+0x8800] ;  /* 0x008800000204783b */ /* 0x000e680000000200 */
[----:B------:R-:W2:Y:S04]  /*3f1d0*/  LDL.LU R9, [R1+0x24] ;  /* 0x0000240001097983 */ /* 0x000ea80000300800 */
[----:B---3--:R-:W2:Y:S04]  /*3f1e0*/  LDL.LU R10, [R1+0x28] ;  /* 0x00002800010a7983 */ /* 0x008ea80000300800 */
[----:B------:R-:W2:Y:S01]  /*3f1f0*/  LDL.LU R11, [R1+0x2c] ;  /* 0x00002c00010b7983 */ /* 0x000ea20000300800 */
[----:B-1----:R-:W-:Y:S11]  /*3f200*/  HMMA.1688.F32.TF32 R12, R28, R4, R208 ;  /* 0x000000041c0c723c */ /* 0x002ff600000810d0 */
[----:B------:R-:W-:Y:S11]  /*3f210*/  @!UPT UIADD3 URZ, URZ, URZ, URZ ;  /* 0x0000003f3f3ff290 */ /* 0x000ff6000fffe03f */
[----:B------:R-:W-:Y:S02]  /*3f220*/  @!UPT UIADD3 URZ, URZ, URZ, URZ ;  /* 0x0000003f3f3ff290 */ /* 0x000fe4000fffe03f */
[----:B------:R-:W-:Y:S01]  /*3f230*/  MOV R210, R15 ;  /* 0x0000000f00d27202 */ /* 0x000fe20000000f00 */
[----:B------:R-:W-:-:S04]  /*3f240*/  IMAD.MOV.U32 R209, RZ, RZ, R14 ;  /* 0x000000ffffd17224 */ /* 0x000fc800078e000e */
[----:B------:R-:W-:Y:S04]  /*3f250*/  STL [R1+0x2cdc], R210 ;  /* 0x002cdcd201007387 */ /* 0x000fe80000100800 */
[----:B------:R1:W-:Y:S04]  /*3f260*/  STL [R1+0x2cd8], R209 ;  /* 0x002cd8d101007387 */ /* 0x0003e80000100800 */
[----:B------:R-:W3:Y:S04]  /*3f270*/  LDL.LU R208, [R1+0x1d0] ;  /* 0x0001d00001d07983 */ /* 0x000ee80000300800 */
[----:B-1----:R-:W3:Y:S04]  /*3f280*/  LDL.LU R209, [R1+0x1d4] ;  /* 0x0001d40001d17983 */ /* 0x002ee80000300800 */
[----:B------:R-:W3:Y:S04]  /*3f290*/  LDL.LU R210, [R1+0x1d8] ;  /* 0x0001d80001d27983 */ /* 0x000ee80000300800 */
[----:B------:R-:W3:Y:S01]  /*3f2a0*/  LDL.LU R211, [R1+0x1dc] ;  /* 0x0001dc0001d37983 */ /* 0x000ee20000300800 */
[----:B------:R-:W-:-:S02]  /*3f2b0*/  IMAD.MOV.U32 R219, RZ, RZ, R12 ;  /* 0x000000ffffdb7224 */ /* 0x000fc400078e000c */
[----:B------:R-:W-:Y:S02]  /*3f2c0*/  IMAD.MOV.U32 R218, RZ, RZ, R13 ;  /* 0x000000ffffda7224 */ /* 0x000fe400078e000d */
[----:B-----5:R-:W-:Y:S03]  /*3f2d0*/  HMMA.1688.F32.TF32 R12, R16, R4, R212 ;  /* 0x00000004100c723c */ /* 0x020fe600000810d4 */
[----:B------:R-:W-:Y:S04]  /*3f2e0*/  STL [R1+0x2cd4], R218 ;  /* 0x002cd4da01007387 */ /* 0x000fe80000100800 */
[----:B------:R-:W-:Y:S04]  /*3f2f0*/  STL [R1+0x2cd0], R219 ;  /* 0x002cd0db01007387 */ /* 0x000fe80000100800 */
[----:B------:R-:W5:Y:S11]  /*3f300*/  LDL.LU R20, [R1+0x6a0] ;  /* 0x0006a00001147983 */ /* 0x000f760000300800 */
[----:B------:R-:W-:Y:S01]  /*3f310*/  @!UPT UIADD3 URZ, URZ, URZ, URZ ;  /* 0x0000003f3f3ff290 */ /* 0x000fe2000fffe03f */
[----:B------:R1:W-:Y:S04]  /*3f320*/  STL.64 [R1+0x260], R12 ;  /* 0x0002600c01007387 */ /* 0x0003e80000100a00 */
[----:B------:R1:W-:Y:S04]  /*3f330*/  STL.64 [R1+0x268], R14 ;  /* 0x0002680e01007387 */ /* 0x0003e80000100a00 */
[----:B------:R-:W5:Y:S04]  /*3f340*/  LDL.LU R21, [R1+0x6a4] ;  /* 0x0006a40001157983 */ /* 0x000f680000300800 */
[----:B------:R-:W5:Y:S04]  /*3f350*/  LDL.LU R22, [R1+0x6a8] ;  /* 0x0006a80001167983 */ /* 0x000f680000300800 */
[----:B------:R-:W5:Y:S04]  /*3f360*/  LDL.LU R23, [R1+0x6ac] ;  /* 0x0006ac0001177983 */ /* 0x000f680000300800 */
[----:B------:R-:W5:Y:S04]  /*3f370*/  LDL.LU R244, [R1+0x2c0] ;  /* 0x0002c00001f47983 */ /* 0x000f680000300800 */
[----:B------:R-:W5:Y:S04]  /*3f380*/  LDL.LU R245, [R1+0x2c4] ;  /* 0x0002c40001f57983 */ /* 0x000f680000300800 */
[----:B------:R-:W5:Y:S04]  /*3f390*/  LDL.LU R246, [R1+0x2c8] ;  /* 0x0002c80001f67983 */ /* 0x000f680000300800 */
[----:B------:R-:W5:Y:S04]  /*3f3a0*/  LDL.LU R247, [R1+0x2cc] ;  /* 0x0002cc0001f77983 */ /* 0x000f680000300800 */
[----:B-1----:R-:W5:Y:S04]  /*3f3b0*/  LDL.LU R12, [R1+0x120] ;  /* 0x00012000010c7983 */ /* 0x002f680000300800 */
[----:B------:R-:W5:Y:S04]  /*3f3c0*/  LDL.LU R13, [R1+0x124] ;  /* 0x00012400010d7983 */ /* 0x000f680000300800 */
[----:B------:R-:W5:Y:S04]  /*3f3d0*/  LDL.LU R14, [R1+0x128] ;  /* 0x00012800010e7983 */ /* 0x000f680000300800 */
[----:B------:R-:W5:Y:S04]  /*3f3e0*/  LDL.LU R15, [R1+0x12c] ;  /* 0x00012c00010f7983 */ /* 0x000f680000300800 */
[----:B------:R-:W5:Y:S04]  /*3f3f0*/  LDL.LU R212, [R1+0x10] ;  /* 0x0000100001d47983 */ /* 0x000f680000300800 */
[----:B------:R-:W5:Y:S04]  /*3f400*/  LDL.LU R213, [R1+0x14] ;  /* 0x0000140001d57983 */ /* 0x000f680000300800 */
[----:B------:R-:W5:Y:S01]  /*3f410*/  LDL.LU R214, [R1+0x18] ;  /* 0x0000180001d67983 */ /* 0x000f620000300800 */
[----:B------:R-:W-:Y:S01]  /*3f420*/  HMMA.1688.F32.TF32 R48, R228, R46, R48 ;  /* 0x0000002ee430723c */ /* 0x000fe20000081030 */
[----:B----4-:R-:W-:-:S07]  /*3f430*/  IMAD.MOV.U32 R215, RZ, RZ, R0 ;  /* 0x000000ffffd77224 */ /* 0x010fce00078e0000 */
[----:B---3--:R-:W-:Y:S11]  /*3f440*/  HMMA.1688.F32.TF32 R208, R32, R4, R208 ;  /* 0x0000000420d0723c */ /* 0x008ff600000810d0 */
[----:B------:R-:W-:Y:S11]  /*3f450*/  @!UPT UIADD3 URZ, URZ, URZ, URZ ;  /* 0x0000003f3f3ff290 */ /* 0x000ff6000fffe03f */
[----:B------:R-:W-:Y:S01]  /*3f460*/  @!UPT UIADD3 URZ, URZ, URZ, URZ ;  /* 0x0000003f3f3ff290 */ /* 0x000fe2000fffe03f */
[----:B------:R-:W-:Y:S01]  /*3f470*/  STL [R1+0x240], R208 ;  /* 0x000240d001007387 */ /* 0x000fe20000100800 */
[----:B------:R-:W-:-:S03]  /*3f480*/  IMAD.MOV.U32 R3, RZ, RZ, R209 ;  /* 0x000000ffff037224 */ /* 0x000fc600078e00d1 */
[----:B------:R2:W-:Y:S02]  /*3f490*/  STL.64 [R1+0x248], R210 ;  /* 0x000248d201007387 */ /* 0x0005e40000100a00 */
[----:B--2---:R-:W-:Y:S08]  /*3f4a0*/  HMMA.1688.F32.TF32 R208, R24, R4, R8 ;  /* 0x0000000418d0723c */ /* 0x004ff00000081008 */
[----:B------:R-:W-:Y:S01]  /*3f4b0*/  HMMA.1688.F32.TF32 R8, R220, R46, R240 ;  /* 0x0000002edc08723c */ /* 0x000fe200000810f0 */
[----:B------:R-:W-:Y:S11]  /*3f4c0*/  STL [R1+0x2b3c], R3 ;  /* 0x002b3c0301007387 */ /* 0x000ff60000100800 */
[----:B------:R-:W-:Y:S11]  /*3f4d0*/  @!UPT UIADD3 URZ, URZ, URZ, URZ ;  /* 0x0000003f3f3ff290 */ /* 0x000ff6000fffe03f */
[----:B------:R-:W-:Y:S01]  /*3f4e0*/  STL [R1+0x6b0], R8 ;  /* 0x0006b00801007387 */ /* 0x000fe20000100800 */
[----:B------:R-:W-:-:S03]  /*3f4f0*/  IMAD.MOV.U32 R252, RZ, RZ, R9 ;  /* 0x000000fffffc7224 */ /* 0x000fc600078e0009 */
[----:B------:R-:W-:Y:S04]  /*3f500*/  STL.64 [R1+0x360], R208 ;  /* 0x000360d001007387 */ /* 0x000fe80000100a00 */
[----:B------:R-:W-:Y:S04]  /*3f510*/  STL.64 [R1+0x368], R210 ;  /* 0x000368d201007387 */ /* 0x000fe80000100a00 */
[----:B------:R1:W-:Y:S02]  /*3f520*/  STL.64 [R1+0x6b8], R10 ;  /* 0x0006b80a01007387 */ /* 0x0003e40000100a00 */
[-C--:B-1----:R-:W-:Y:S02]  /*3f530*/  HMMA.1688.F32.TF32 R8, R224, R46.reuse, R52 ;  /* 0x0000002ee008723c */ /* 0x082fe40000081034 */
[----:B------:R-:W-:Y:S04]  /*3f540*/  STL [R1+0x2a90], R252 ;  /* 0x002a90fc01007387 */ /* 0x000fe80000100800 */
[----:B------:R-:W-:Y:S04]  /*3f550*/  STL.64 [R1+0x690], R48 ;  /* 0x0006903001007387 */ /* 0x000fe80000100a00 */
[----:B------:R-:W-:Y:S11]  /*3f560*/  STL.64 [R1+0x698], R50 ;  /* 0x0006983201007387 */ /* 0x000ff60000100a00 */
[----:B------:R-:W-:Y:S02]  /*3f570*/  @!UPT UIADD3 URZ, URZ, URZ, URZ ;  /* 0x0000003f3f3ff290 */ /* 0x000fe4000fffe03f */
[----:B------:R1:W-:Y:S01]  /*3f580*/  STL [R1+0x680], R8 ;  /* 0x0006800801007387 */ /* 0x0003e20000100800 */
[----:B------:R-:W-:Y:S01]  /*3f590*/  MOV R0, R9 ;  /* 0x0000000900007202 */ /* 0x000fe20000000f00 */
[----:B------:R-:W-:Y:S02]  /*3f5a0*/  IMAD.MOV.U32 R5, RZ, RZ, R10 ;  /* 0x000000ffff057224 */ /* 0x000fe400078e000a */
[----:B------:R-:W-:Y:S02]  /*3f5b0*/  IMAD.MOV.U32 R4, RZ, RZ, R11 ;  /* 0x000000ffff047224 */ /* 0x000fe400078e000b */
[----:B-1----:R-:W-:Y:S03]  /*3f5c0*/  HMMA.1688.F32.TF32 R8, R232, R46, R56 ;  /* 0x0000002ee808723c */ /* 0x002fe60000081038 */
[----:B------:R-:W-:Y:S04]  /*3f5d0*/  STL [R1+0x2a9c], R4 ;  /* 0x002a9c0401007387 */ /* 0x000fe80000100800 */
[----:B------:R-:W-:Y:S04]  /*3f5e0*/  STL [R1+0x2a98], R5 ;  /* 0x002a980501007387 */ /* 0x000fe80000100800 */
[----:B------:R-:W-:Y:S11]  /*3f5f0*/  STL [R1+0x2a94], R0 ;  /* 0x002a940001007387 */ /* 0x000ff60000100800 */
[----:B------:R-:W-:Y:S01]  /*3f600*/  @!UPT UIADD3 URZ, URZ, URZ, URZ ;  /* 0x0000003f3f3ff290 */ /* 0x000fe2000fffe03f */
[----:B------:R-:W-:Y:S01]  /*3f610*/  STL.64 [R1+0x670], R8 ;  /* 0x0006700801007387 */ /* 0x000fe20000100a00 */
[----:B------:R-:W-:-:S03]  /*3f620*/  IMAD.MOV.U32 R252, RZ, RZ, R11 ;  /* 0x000000fffffc7224 */ /* 0x000fc600078e000b */
[----:B------:R-:W-:Y:S04]  /*3f630*/  STL [R1+0x678], R10 ;  /* 0x0006780a01007387 */ /* 0x000fe80000100800 */
[----:B------:R-:W5:Y:S02]  /*3f640*/  LDSM.16.M88.4 R8, [R2+0x9000] ;  /* 0x009000000208783b */ /* 0x000f640000000200 */
[-C--:B-----5:R-:W-:Y:S02]  /*3f650*/  HMMA.1688.F32.TF32 R20, R28, R8.reuse, R20 ;  /* 0x000000081c14723c */ /* 0x0a0fe40000081014 */
[----:B------:R-:W-:Y:S11]  /*3f660*/  STL [R1+0x2aa0], R252 ;  /* 0x002aa0fc01007387 */ /* 0x000ff60000100800 */
[----:B------:R-:W-:Y:S11]  /*3f670*/  @!UPT UIADD3 URZ, URZ, URZ, URZ ;  /* 0x0000003f3f3ff290 */ /* 0x000ff6000fffe03f */
[----:B------:R-:W-:Y:S01]  /*3f680*/  MOV R204, R20 ;  /* 0x0000001400cc7202 */ /* 0x000fe20000000f00 */
[----:B------:R-:W-:Y:S02]  /*3f690*/  IMAD.MOV.U32 R205, RZ, RZ, R21 ;  /* 0x000000ffffcd7224 */ /* 0x000fe400078e0015 */
[----:B------:R-:W-:Y:S02]  /*3f6a0*/  IMAD.MOV.U32 R196, RZ, RZ, R22 ;  /* 0x000000ffffc47224 */ /* 0x000fe400078e0016 */
[----:B------:R-:W-:Y:S02]  /*3f6b0*/  IMAD.MOV.U32 R197, RZ, RZ, R23 ;  /* 0x000000ffffc57224 */ /* 0x000fe400078e0017 */
[-C--:B------:R-:W-:Y:S08]  /*3f6c0*/  HMMA.1688.F32.TF32 R20, R16, R8.reuse, R12 ;  /* 0x000000081014723c */ /* 0x080ff0000008100c */
[-C--:B------:R-:W-:Y:S01]  /*3f6d0*/  HMMA.1688.F32.TF32 R12, R32, R8.reuse, R244 ;  /* 0x00000008200c723c */ /* 0x080fe200000810f4 */
[----:B------:R-:W-:Y:S04]  /*3f6e0*/  STL [R1+0x2ce4], R205 ;  /* 0x002ce4cd01007387 */ /* 0x000fe80000100800 */
[----:B------:R-:W-:Y:S11]  /*3f6f0*/  STL [R1+0x2ce0], R204 ;  /* 0x002ce0cc01007387 */ /* 0x000ff60000100800 */
[----:B------:R-:W-:Y:S07]  /*3f700*/  @!UPT UIADD3 URZ, URZ, URZ, URZ ;  /* 0x0000003f3f3ff290 */ /* 0x000fee000fffe03f */
[----:B------:R-:W-:Y:S04]  /*3f710*/  STL [R1+0x194], R13 ;  /* 0x0001940d01007387 */ /* 0x000fe80000100800 */
[----:B------:R-:W-:Y:S04]  /*3f720*/  STL.64 [R1+0x1d0], R20 ;  /* 0x0001d01401007387 */ /* 0x000fe80000100a00 */
[----:B------:R1:W-:Y:S02]  /*3f730*/  STL.64 [R1+0x1d8], R22 ;  /* 0x0001d81601007387 */ /* 0x0003e40000100a00 */
[----:B-1----:R-:W-:Y:S01]  /*3f740*/  HMMA.1688.F32.TF32 R20, R24, R8, R212 ;  /* 0x000000081814723c */ /* 0x002fe200000810d4 */
[----:B------:R-:W-:Y:S01]  /*3f750*/  MOV R3, R12 ;  /* 0x0000000c00037202 */ /* 0x000fe20000000f00 */
[----:B------:R-:W-:Y:S04]  /*3f760*/  STL.64 [R1+0x198], R14 ;  /* 0x0001980e01007387 */ /* 0x000fe80000100a00 */
[----:B------:R-:W-:Y:S11]  /*3f770*/  STL [R1+0x2b40], R3 ;  /* 0x002b400301007387 */ /* 0x000ff60000100800 */
[----:B------:R-:W-:Y:S06]  /*3f780*/  @!UPT UIADD3 URZ, URZ, URZ, URZ ;  /* 0x0000003f3f3ff290 */ /* 0x000fec000fffe03f */
[----:B------:R1:W-:Y:S04]  /*3f790*/  STL.64 [R1+0x2c0], R20 ;  /* 0x0002c01401007387 */ /* 0x0003e80000100a00 */
[----:B------:R2:W-:Y:S04]  /*3f7a0*/  STL.64 [R1+0x2c8], R22 ;  /* 0x0002c81601007387 */ /* 0x0005e80000100a00 */
[----:B------:R-:W3:Y:S04]  /*3f7b0*/  LDL.LU R212, [R1] ;  /* 0x0000000001d47983 */ /* 0x000ee80000300800 */
[----:B------:R-:W3:Y:S04]  /*3f7c0*/  LDL.LU R213, [R1+0x4] ;  /* 0x0000040001d57983 */ /* 0x000ee80000300800 */
[----:B------:R-:W3:Y:S04]  /*3f7d0*/  LDL.LU R214, [R1+0x8] ;  /* 0x0000080001d67983 */ /* 0x000ee80000300800 */
[----:B------:R-:W3:Y:S04]  /*3f7e0*/  LDL.LU R215, [R1+0xc] ;  /* 0x00000c0001d77983 */ /* 0x000ee80000300800 */
[----:B------:R-:W4:Y:S04]  /*3f7f0*/  LDL.LU R208, [R1+0x740] ;  /* 0x0007400001d07983 */ /* 0x000f280000300800 */
[----:B------:R-:W4:Y:S04]  /*3f800*/  LDL.LU R209, [R1+0x744] ;  /* 0x0007440001d17983 */ /* 0x000f280000300800 */
[----:B------:R-:W4:Y:S04]  /*3f810*/  LDL.LU R210, [R1+0x748] ;  /* 0x0007480001d27983 */ /* 0x000f280000300800 */
[----:B------:R-:W4:Y:S04]  /*3f820*/  LDL.LU R211, [R1+0x74c] ;  /* 0x00074c0001d37983 */ /* 0x000f280000300800 */
[----:B-1----:R-:W5:Y:S04]  /*3f830*/  LDL.LU R20, [R1+0x180] ;  /* 0x0001800001147983 */ /* 0x002f680000300800 */
[----:B------:R-:W5:Y:S04]  /*3f840*/  LDL.LU R21, [R1+0x184] ;  /* 0x0001840001157983 */ /* 0x000f680000300800 */
[----:B--2---:R-:W5:Y:S04]  /*3f850*/  LDL.LU R22, [R1+0x188] ;  /* 0x0001880001167983 */ /* 0x004f680000300800 */
[----:B------:R-:W5:Y:S04]  /*3f860*/  LDL.LU R23, [R1+0x18c] ;  /* 0x00018c0001177983 */ /* 0x000f680000300800 */
[----:B------:R-:W2:Y:S04]  /*3f870*/  LDL.LU R244, [R1+0x3a0] ;  /* 0x0003a00001f47983 */ /* 0x000ea80000300800 */
[----:B------:R-:W2:Y:S04]  /*3f880*/  LDL.LU R245, [R1+0x3a4] ;  /* 0x0003a40001f57983 */ /* 0x000ea80000300800 */
[----:B------:R-:W2:Y:S04]  /*3f890*/  LDL.LU R246, [R1+0x3a8] ;  /* 0x0003a80001f67983 */ /* 0x000ea80000300800 */
[----:B------:R-:W2:Y:S01]  /*3f8a0*/  LDL.LU R247, [R1+0x3ac] ;  /* 0x0003ac0001f77983 */ /* 0x000ea20000300800 */
[-C--:B------:R-:W-:Y:S11]  /*3f8b0*/  HMMA.1688.F32.TF32 R12, R220, R42.reuse, R60 ;  /* 0x0000002adc0c723c */ /* 0x080ff6000008103c */
[----:B------:R-:W-:Y:S11]  /*3f8c0*/  @!UPT UIADD3 URZ, URZ, URZ, URZ ;  /* 0x0000003f3f3ff290 */ /* 0x000ff6000fffe03f */
[----:B------:R-:W-:Y:S02]  /*3f8d0*/  @!UPT UIADD3 URZ, URZ, URZ, URZ ;  /* 0x0000003f3f3ff290 */ /* 0x000fe4000fffe03f */
[----:B------:R-:W-:Y:S01]  /*3f8e0*/  IMAD.MOV.U32 R5, RZ, RZ, R12 ;  /* 0x000000ffff057224 */ /* 0x000fe200078e000c */
[----:B------:R-:W-:Y:S01]  /*3f8f0*/  MOV R8, R15 ;  /* 0x0000000f00087202 */ /* 0x000fe20000000f00 */
[----:B------:R-:W-:Y:S02]  /*3f900*/  IMAD.MOV.U32 R0, RZ, RZ, R13 ;  /* 0x000000ffff007224 */ /* 0x000fe400078e000d */
[----:B------:R-:W-:Y:S02]  /*3f910*/  IMAD.MOV.U32 R9, RZ, RZ, R14 ;  /* 0x000000ffff097224 */ /* 0x000fe400078e000e */
[----:B------:R-:W-:Y:S01]  /*3f920*/  HMMA.1688.F32.TF32 R12, R228, R42, R64 ;  /* 0x0000002ae40c723c */ /* 0x000fe20000081040 */
[----:B------:R-:W-:Y:S04]  /*3f930*/  STL [R1+0x2ab0], R8 ;  /* 0x002ab00801007387 */ /* 0x000fe80000100800 */
[----:B------:R-:W-:Y:S04]  /*3f940*/  STL [R1+0x2aac], R9 ;  /* 0x002aac0901007387 */ /* 0x000fe80000100800 */
[----:B------:R-:W-:Y:S04]  /*3f950*/  STL [R1+0x2aa8], R5 ;  /* 0x002aa80501007387 */ /* 0x000fe80000100800 */
[----:B------:R-:W-:Y:S10]  /*3f960*/  STL [R1+0x2aa4], R0 ;  /* 0x002aa40001007387 */ /* 0x000ff40000100800 */
[----:B------:R1:W-:Y:S01]  /*3f970*/  STL.64 [R1+0x640], R12 ;  /* 0x0006400c01007387 */ /* 0x0003e20000100a00 */
[----:B------:R-:W-:-:S02]  /*3f980*/  IMAD.MOV.U32 R252, RZ, RZ, R14 ;  /* 0x000000fffffc7224 */ /* 0x000fc400078e000e */
[----:B------:R-:W-:Y:S02]  /*3f990*/  IMAD.MOV.U32 R4, RZ, RZ, R15 ;  /* 0x000000ffff047224 */ /* 0x000fe400078e000f */
[-C--:B-1----:R-:W-:Y:S03]  /*3f9a0*/  HMMA.1688.F32.TF32 R12, R224, R42.reuse, R68 ;  /* 0x0000002ae00c723c */ /* 0x082fe60000081044 */
[----:B------:R1:W-:Y:S04]  /*3f9b0*/  STL [R1+0x2ab8], R4 ;  /* 0x002ab80401007387 */ /* 0x0003e80000100800 */
[----:B------:R-:W-:Y:S11]  /*3f9c0*/  LDSM.16.M88.4 R68, [R2+0xc000] ;  /* 0x00c000000244783b */ /* 0x000ff60000000200 */
[----:B------:R-:W-:Y:S06]  /*3f9d0*/  @!UPT UIADD3 URZ, URZ, URZ, URZ ;  /* 0x0000003f3f3ff290 */ /* 0x000fec000fffe03f */
[----:B------:R-:W-:Y:S01]  /*3f9e0*/  IMAD.MOV.U32 R8, RZ, RZ, R12 ;  /* 0x000000ffff087224 */ /* 0x000fe200078e000c */
[----:B------:R-:W-:Y:S01]  /*3f9f0*/  MOV R9, R13 ;  /* 0x0000000d00097202 */ /* 0x000fe20000000f00 */
[----:B------:R-:W-:Y:S02]  /*3fa00*/  IMAD.MOV.U32 R5, RZ, RZ, R14 ;  /* 0x000000ffff057224 */ /* 0x000fe400078e000e */
[----:B------:R-:W-:Y:S02]  /*3fa10*/  IMAD.MOV.U32 R0, RZ, RZ, R15 ;  /* 0x000000ffff007224 */ /* 0x000fe400078e000f */
[----:B------:R-:W-:Y:S01]  /*3fa20*/  HMMA.1688.F32.TF32 R12, R232, R42, R72 ;  /* 0x0000002ae80c723c */ /* 0x000fe20000081048 */
[----:B------:R1:W-:Y:S04]  /*3fa30*/  STL [R1+0x2ab4], R252 ;  /* 0x002ab4fc01007387 */ /* 0x0003e80000100800 */
[----:B------:R-:W-:Y:S04]  /*3fa40*/  STL [R1+0x2ac8], R0 ;  /* 0x002ac80001007387 */ /* 0x000fe80000100800 */
[----:B------:R-:W-:Y:S04]  /*3fa50*/  STL [R1+0x2ac4], R5 ;  /* 0x002ac40501007387 */ /* 0x000fe80000100800 */
[----:B------:R-:W-:Y:S04]  /*3fa60*/  STL [R1+0x2ac0], R9 ;  /* 0x002ac00901007387 */ /* 0x000fe80000100800 */
[----:B------:R-:W-:Y:S06]  /*3fa70*/  STL [R1+0x2abc], R8 ;  /* 0x002abc0801007387 */ /* 0x000fec0000100800 */
[----:B------:R-:W-:Y:S01]  /*3fa80*/  STL.64 [R1+0x620], R12 ;  /* 0x0006200c01007387 */ /* 0x000fe20000100a00 */
[----:B-1----:R-:W-:Y:S01]  /*3fa90*/  IMAD.MOV.U32 R4, RZ, RZ, R14 ;  /* 0x000000ffff047224 */ /* 0x002fe200078e000e */
[----:B------:R-:W-:-:S02]  /*3faa0*/  MOV R252, R15 ;  /* 0x0000000f00fc7202 */ /* 0x000fc40000000f00 */
[----:B------:R-:W4:Y:S04]  /*3fab0*/  LDSM.16.M88.4 R12, [R2+0x9800] ;  /* 0x00980000020c783b */ /* 0x000f280000000200 */
[----:B------:R-:W-:Y:S04]  /*3fac0*/  STL [R1+0x2ad0], R252 ;  /* 0x002ad0fc01007387 */ /* 0x000fe80000100800 */
[----:B------:R-:W-:Y:S01]  /*3fad0*/  STL [R1+0x2acc], R4 ;  /* 0x002acc0401007387 */ /* 0x000fe20000100800 */
[-C--:B----4-:R-:W-:Y:S08]  /*3fae0*/  HMMA.1688.F32.TF32 R40, R28, R12.reuse, R208 ;  /* 0x0000000c1c28723c */ /* 0x090ff000000810d0 */
[-C--:B-----5:R-:W-:Y:S11]  /*3faf0*/  HMMA.1688.F32.TF32 R20, R16, R12.reuse, R20 ;  /* 0x0000000c1014723c */ /* 0x0a0ff60000081014 */
[----:B------:R-:W-:Y:S05]  /*3fb00*/  @!UPT UIADD3 URZ, URZ, URZ, URZ ;  /* 0x0000003f3f3ff290 */ /* 0x000fea000fffe03f */
[----:B------:R-:W-:Y:S01]  /*3fb10*/  IMAD.MOV.U32 R218, RZ, RZ, R40 ;  /* 0x000000ffffda7224 */ /* 0x000fe200078e0028 */
[----:B------:R-:W-:Y:S01]  /*3fb20*/  MOV R201, R43 ;  /* 0x0000002b00c97202 */ /* 0x000fe20000000f00 */
[----:B------:R-:W-:Y:S02]  /*3fb30*/  IMAD.MOV.U32 R219, RZ, RZ, R41 ;  /* 0x000000ffffdb7224 */ /* 0x000fe400078e0029 */
[----:B------:R-:W-:Y:S02]  /*3fb40*/  IMAD.MOV.U32 R200, RZ, RZ, R42 ;  /* 0x000000ffffc87224 */ /* 0x000fe400078e002a */
[-C--:B---3--:R-:W-:Y:S01]  /*3fb50*/  HMMA.1688.F32.TF32 R40, R24, R12.reuse, R212 ;  /* 0x0000000c1828723c */ /* 0x088fe200000810d4 */
[----:B------:R-:W-:Y:S07]  /*3fb60*/  STL.64 [R1+0x180], R20 ;  /* 0x0001801401007387 */ /* 0x000fee0000100a00 */
[----:B--2---:R-:W-:Y:S01]  /*3fb70*/  HMMA.1688.F32.TF32 R44, R32, R12, R244 ;  /* 0x0000000c202c723c */ /* 0x004fe200000810f4 */
[----:B------:R1:W-:Y:S07]  /*3fb80*/  STL.64 [R1+0x188], R22 ;  /* 0x0001881601007387 */ /* 0x0003ee0000100a00 */
[----:B-1----:R-:W-:Y:S11]  /*3fb90*/  HMMA.1688.F32.TF32 R20, R220, R38, R76 ;  /* 0x00000026dc14723c */ /* 0x002ff6000008104c */
[----:B------:R-:W-:Y:S04]  /*3fba0*/  @!UPT UIADD3 URZ, URZ, URZ, URZ ;  /* 0x0000003f3f3ff290 */ /* 0x000fe8000fffe03f */
[----:B------:R-:W-:Y:S04]  /*3fbb0*/  STL.64 [R1+0x110], R44 ;  /* 0x0001102c01007387 */ /* 0x000fe80000100a00 */
[----:B------:R-:W-:Y:S04]  /*3fbc0*/  STL.64 [R1+0x118], R46 ;  /* 0x0001182e01007387 */ /* 0x000fe80000100a00 */
[----:B------:R-:W-:Y:S04]  /*3fbd0*/  STL.64 [R1+0x1a0], R40 ;  /* 0x0001a02801007387 */ /* 0x000fe80000100a00 */
[----:B------:R-:W-:Y:S01]  /*3fbe0*/  STL.64 [R1+0x1a8], R42 ;  /* 0x0001a82a01007387 */ /* 0x000fe20000100a00 */
[----:B------:R-:W-:Y:S01]  /*3fbf0*/  MOV R12, R23 ;  /* 0x00000017000c7202 */ /* 0x000fe20000000f00 */
[----:B------:R-:W-:-:S02]  /*3fc00*/  IMAD.MOV.U32 R13, RZ, RZ, R22 ;  /* 0x000000ffff0d7224 */ /* 0x000fc400078e0016 */
[----:B------:R-:W-:Y:S01]  /*3fc10*/  LDSM.16.M88.4 R40, [R2+0xb000] ;  /* 0x00b000000228783b */ /* 0x000fe20000000200 */
[----:B------:R-:W-:Y:S02]  /*3fc20*/  IMAD.MOV.U32 R9, RZ, RZ, R20 ;  /* 0x000000ffff097224 */ /* 0x000fe400078e0014 */
[----:B------:R-:W-:Y:S01]  /*3fc30*/  IMAD.MOV.U32 R8, RZ, RZ, R21 ;  /* 0x000000ffff087224 */ /* 0x000fe200078e0015 */
[----:B------:R1:W-:Y:S04]  /*3fc40*/  STL [R1+0x2ae0], R12 ;  /* 0x002ae00c01007387 */ /* 0x0003e80000100800 */
[----:B------:R-:W-:Y:S04]  /*3fc50*/  STL [R1+0x2adc], R13 ;  /* 0x002adc0d01007387 */ /* 0x000fe80000100800 */
[----:B------:R-:W-:Y:S04]  /*3fc60*/  STL [R1+0x2ad8], R9 ;  /* 0x002ad80901007387 */ /* 0x000fe80000100800 */
[----:B------:R2:W-:Y:S04]  /*3fc70*/  STL [R1+0x2ad4], R8 ;  /* 0x002ad40801007387 */ /* 0x0005e80000100800 */
[----:B------:R-:W3:Y:S04]  /*3fc80*/  LDL.LU R208, [R1+0x790] ;  /* 0x0007900001d07983 */ /* 0x000ee80000300800 */
[----:B------:R-:W3:Y:S04]  /*3fc90*/  LDL.LU R209, [R1+0x794] ;  /* 0x0007940001d17983 */ /* 0x000ee80000300800 */
[----:B------:R-:W3:Y:S04]  /*3fca0*/  LDL.LU R210, [R1+0x798] ;  /* 0x0007980001d27983 */ /* 0x000ee80000300800 */
        /* <DEDUP_REMOVED lines=8> */
[----:B------:R-:W5:Y:S01]  /*3fd30*/  LDL.LU R215, [R1+0x4fc] ;  /* 0x0004fc0001d77983 */ /* 0x000f620000300800 */
[-C--:B------:R-:W-:Y:S11]  /*3fd40*/  HMMA.1688.F32.TF32 R20, R228, R38.reuse, R80 ;  /* 0x00000026e414723c */ /* 0x080ff60000081050 */
[----:B------:R-:W-:Y:S11]  /*3fd50*/  @!UPT UIADD3 URZ, URZ, URZ, URZ ;  /* 0x0000003f3f3ff290 */ /* 0x000ff6000fffe03f */
[----:B------:R-:W-:Y:S02]  /*3fd60*/  @!UPT UIADD3 URZ, URZ, URZ, URZ ;  /* 0x0000003f3f3ff290 */ /* 0x000fe4000fffe03f */
[----:B------:R-:W-:Y:S01]  /*3fd70*/  IMAD.MOV.U32 R252, RZ, RZ, R20 ;  /* 0x000000fffffc7224 */ /* 0x000fe200078e0014 */
[----:B------:R-:W-:Y:S01]  /*3fd80*/  MOV R5, R23 ;  /* 0x0000001700057202 */ /* 0x000fe20000000f00 */
[----:B------:R-:W-:Y:S02]  /*3fd90*/  IMAD.MOV.U32 R4, RZ, RZ, R21 ;  /* 0x000000ffff047224 */ /* 0x000fe400078e0015 */
[----:B------:R-:W-:Y:S02]  /*3fda0*/  IMAD.MOV.U32 R0, RZ, RZ, R22 ;  /* 0x000000ffff007224 */ /* 0x000fe400078e0016 */
[-C--:B------:R-:W-:Y:S01]  /*3fdb0*/  HMMA.1688.F32.TF32 R20, R224, R38.reuse, R84 ;  /* 0x00000026e014723c */ /* 0x080fe20000081054 */
[----:B------:R1:W-:Y:S11]  /*3fdc0*/  STL [R1+0x2af0], R5 ;  /* 0x002af00501007387 */ /* 0x0003f60000100800 */
[----:B------:R-:W-:Y:S11]  /*3fdd0*/  @!UPT UIADD3 URZ, URZ, URZ, URZ ;  /* 0x0000003f3f3ff290 */ /* 0x000ff6000fffe03f */
[----:B------:R-:W-:Y:S01]  /*3fde0*/  @!UPT UIADD3 URZ, URZ, URZ, URZ ;  /* 0x0000003f3f3ff290 */ /* 0x000fe2000fffe03f */
[----:B-1----:R-:W-:Y:S01]  /*3fdf0*/  IMAD.MOV.U32 R12, RZ, RZ, R20 ;  /* 0x000000ffff0c7224 */ /* 0x002fe200078e0014 */
[----:B--2---:R-:W-:Y:S01]  /*3fe00*/  MOV R8, R23 ;  /* 0x0000001700087202 */ /* 0x004fe20000000f00 */
[----:B------:R-:W-:Y:S02]  /*3fe10*/  IMAD.MOV.U32 R13, RZ, RZ, R21 ;  /* 0x000000ffff0d7224 */ /* 0x000fe400078e0015 */
[----:B------:R-:W-:Y:S02]  /*3fe20*/  IMAD.MOV.U32 R9, RZ, RZ, R22 ;  /* 0x000000ffff097224 */ /* 0x000fe400078e0016 */
[----:B------:R-:W-:Y:S01]  /*3fe30*/  HMMA.1688.F32.TF32 R20, R232, R38, R88 ;  /* 0x00000026e814723c */ /* 0x000fe20000081058 */
[----:B------:R-:W-:Y:S04]  /*3fe40*/  STL [R1+0x2aec], R0 ;  /* 0x002aec0001007387 */ /* 0x000fe80000100800 */
[----:B------:R-:W-:Y:S04]  /*3fe50*/  STL [R1+0x2ae8], R252 ;  /* 0x002ae8fc01007387 */ /* 0x000fe80000100800 */
[----:B------:R1:W-:Y:S04]  /*3fe60*/  STL [R1+0x2ae4], R4 ;  /* 0x002ae40401007387 */ /* 0x0003e80000100800 */
[----:B------:R-:W-:Y:S11]  /*3fe70*/  LDSM.16.M88.4 R88, [R2+0xc800] ;  /* 0x00c800000258783b */ /* 0x000ff60000000200 */
[----:B------:R-:W-:Y:S01]  /*3fe80*/  IMAD.MOV.U32 R5, RZ, RZ, R20 ;  /* 0x000000ffff057224 */ /* 0x000fe200078e0014 */
[----:B-1----:R-:W-:Y:S01]  /*3fe90*/  MOV R4, R23 ;  /* 0x0000001700047202 */ /* 0x002fe20000000f00 */
[----:B------:R-:W-:-:S02]  /*3fea0*/  IMAD.MOV.U32 R0, RZ, RZ, R21 ;  /* 0x000000ffff007224 */ /* 0x000fc400078e0015 */
[----:B------:R-:W-:Y:S02]  /*3feb0*/  IMAD.MOV.U32 R252, RZ, RZ, R22 ;  /* 0x000000fffffc7224 */ /* 0x000fe400078e0016 */
[----:B------:R-:W3:Y:S04]  /*3fec0*/  LDSM.16.M88.4 R20, [R2+0xa000] ;  /* 0x00a000000214783b */ /* 0x000ee80000000200 */
[----:B------:R-:W-:Y:S04]  /*3fed0*/  STL [R1+0x2b00], R8 ;  /* 0x002b000801007387 */ /* 0x000fe80000100800 */
[----:B------:R-:W-:Y:S04]  /*3fee0*/  STL [R1+0x2afc], R9 ;  /* 0x002afc0901007387 */ /* 0x000fe80000100800 */
[----:B------:R-:W-:Y:S04]  /*3fef0*/  STL [R1+0x2af8], R13 ;  /* 0x002af80d01007387 */ /* 0x000fe80000100800 */
[----:B------:R-:W-:Y:S04]  /*3ff00*/  STL [R1+0x2af4], R12 ;  /* 0x002af40c01007387 */ /* 0x000fe80000100800 */
[----:B------:R1:W-:Y:S04]  /*3ff10*/  STL [R1+0x2b10], R4 ;  /* 0x002b100401007387 */ /* 0x0003e80000100800 */
[----:B------:R-:W-:Y:S04]  /*3ff20*/  STL [R1+0x2b0c], R252 ;  /* 0x002b0cfc01007387 */ /* 0x000fe80000100800 */
[----:B------:R-:W-:Y:S04]  /*3ff30*/  STL [R1+0x2b08], R0 ;  /* 0x002b080001007387 */ /* 0x000fe80000100800 */
[----:B------:R2:W-:Y:S01]  /*3ff40*/  STL [R1+0x2b04], R5 ;  /* 0x002b040501007387 */ /* 0x0005e20000100800 */
[-C--:B---3--:R-:W-:Y:S11]  /*3ff50*/  HMMA.1688.F32.TF32 R36, R28, R20.reuse, R208 ;  /* 0x000000141c24723c */ /* 0x088ff600000810d0 */
[----:B------:R-:W-:Y:S11]  /*3ff60*/  @!UPT UIADD3 URZ, URZ, URZ, URZ ;  /* 0x0000003f3f3ff290 */ /* 0x000ff6000fffe03f */
[----:B------:R-:W-:Y:S02]  /*3ff70*/  @!UPT UIADD3 URZ, URZ, URZ, URZ ;  /* 0x0000003f3f3ff290 */ /* 0x000fe4000fffe03f */
[----:B------:R-:W-:Y:S01]  /*3ff80*/  IMAD.MOV.U32 R205, RZ, RZ, R36 ;  /* 0x000000ffffcd7224 */ /* 0x000fe200078e0024 */
[----:B------:R-:W-:Y:S01]  /*3ff90*/  MOV R209, R39 ;  /* 0x0000002700d17202 */ /* 0x000fe20000000f00 */
[----:B------:R-:W-:Y:S02]  /*3ffa0*/  IMAD.MOV.U32 R204, RZ, RZ, R37 ;  /* 0x000000ffffcc7224 */ /* 0x000fe400078e0025 */
[----:B------:R-:W-:Y:S02]  /*3ffb0*/  IMAD.MOV.U32 R210, RZ, RZ, R38 ;  /* 0x000000ffffd27224 */ /* 0x000fe400078e0026 */
[-C--:B----4-:R-:W-:Y:S11]  /*3ffc0*/  HMMA.1688.F32.TF32 R36, R16, R20.reuse, R244 ;  /* 0x000000141024723c */ /* 0x090ff600000810f4 */
[----:B------:R-:W-:Y:S11]  /*3ffd0*/  @!UPT UIADD3 URZ, URZ, URZ, URZ ;  /* 0x0000003f3f3ff290 */ /* 0x000ff6000fffe03f */
[----:B------:R-:W-:Y:S02]  /*3ffe0*/  @!UPT UIADD3 URZ, URZ, URZ, URZ ;  /* 0x0000003f3f3ff290 */ /* 0x000fe4000fffe03f */
[----:B-1----:R-:W-:Y:S01]  /*3fff0*/  IMAD.MOV.U32 R4, RZ, RZ, R36 ;  /* 0x000000ffff047224 */ /* 0x002fe200078e0024 */
[----:B--2---:R-:W-:Y:S01]  /*40000*/  MOV R5, R39 ;  /* 0x0000002700057202 */ /* 0x004fe20000000f00 */
[----:B------:R-:W-:Y:S02]  /*40010*/  IMAD.MOV.U32 R252, RZ, RZ, R37 ;  /* 0x000000fffffc7224 */ /* 0x000fe400078e0025 */
[----:B------:R-:W-:Y:S02]  /*40020*/  IMAD.MOV.U32 R0, RZ, RZ, R38 ;  /* 0x000000ffff007224 */ /* 0x000fe400078e0026 */
[----:B-----5:R-:W-:Y:S01]  /*40030*/  HMMA.1688.F32.TF32 R36, R32, R20, R212 ;  /* 0x000000142024723c */ /* 0x020fe200000810d4 */
[----:B------:R-:W-:Y:S04]  /*40040*/  STL [R1+0x2b20], R5 ;  /* 0x002b200501007387 */ /* 0x000fe80000100800 */
[----:B------:R-:W-:Y:S04]  /*40050*/  STL [R1+0x2b1c], R0 ;  /* 0x002b1c0001007387 */ /* 0x000fe80000100800 */
[----:B------:R-:W-:Y:S04]  /*40060*/  STL [R1+0x2b18], R252 ;  /* 0x002b18fc01007387 */ /* 0x000fe80000100800 */
[----:B------:R-:W-:Y:S10]  /*40070*/  STL [R1+0x2b14], R4 ;  /* 0x002b140401007387 */ /* 0x000ff40000100800 */
[----:B------:R-:W-:Y:S01]  /*40080*/  STL.64 [R1+0x20], R36 ;  /* 0x0000202401007387 */ /* 0x000fe20000100a00 */
[----:B------:R-:W-:-:S03]  /*40090*/  IMAD.MOV.U32 R3, RZ, RZ, R39 ;  /* 0x000000ffff037224 */ /* 0x000fc600078e0027 */
[----:B------:R1:W-:Y:S04]  /*400a0*/  STL [R1+0x28], R38 ;  /* 0x0000282601007387 */ /* 0x0003e80000100800 */
[----:B------:R-:W2:Y:S04]  /*400b0*/  LDL.LU R212, [R1+0x7d0] ;  /* 0x0007d00001d47983 */ /* 0x000ea80000300800 */
[----:B------:R-:W2:Y:S01]  /*400c0*/  LDL.LU R213, [R1+0x7d4] ;  /* 0x0007d40001d57983 */ /* 0x000ea20000300800 */
[----:B-1----:R-:W-:Y:S03]  /*400d0*/  HMMA.1688.F32.TF32 R36, R24, R20, R248 ;  /* 0x000000141824723c */ /* 0x002fe600000810f8 */
[----:B------:R-:W2:Y:S04]  /*400e0*/  LDL.LU R214, [R1+0x7d8] ;  /* 0x0007d80001d67983 */ /* 0x000ea80000300800 */
[----:B------:R-:W2:Y:S04]  /*400f0*/  LDL.LU R215, [R1+0x7dc] ;  /* 0x0007dc0001d77983 */ /* 0x000ea80000300800 */
[----:B------:R-:W3:Y:S04]  /*40100*/  LDL.LU R240, [R1+0x2b0] ;  /* 0x0002b00001f07983 */ /* 0x000ee80000300800 */
[----:B------:R-:W3:Y:S04]  /*40110*/  LDL.LU R241, [R1+0x2b4] ;  /* 0x0002b40001f17983 */ /* 0x000ee80000300800 */
[----:B------:R-:W3:Y:S04]  /*40120*/  LDL.LU R242, [R1+0x2b8] ;  /* 0x0002b80001f27983 */ /* 0x000ee80000300800 */
[----:B------:R-:W3:Y:S01]  /*40130*/  LDL.LU R243, [R1+0x2bc] ;  /* 0x0002bc0001f37983 */ /* 0x000ee20000300800 */
[----:B------:R-:W-:Y:S01]  /*40140*/  IMAD.MOV.U32 R8, RZ, RZ, R36 ;  /* 0x000000ffff087224 */ /* 0x000fe200078e0024 */
[----:B------:R-:W-:Y:S01]  /*40150*/  MOV R237, R38 ;  /* 0x0000002600ed7202 */ /* 0x000fe20000000f00 */
[----:B------:R-:W-:Y:S01]  /*40160*/  IMAD.MOV.U32 R9, RZ, RZ, R37 ;  /* 0x000000ffff097224 */ /* 0x000fe200078e0025 */
[----:B------:R-:W4:Y:S01]  /*40170*/  LDL.LU R244, [R1+0x710] ;  /* 0x0007100001f47983 */ /* 0x000f220000300800 */
[----:B------:R-:W-:-:S02]  /*40180*/  IMAD.MOV.U32 R236, RZ, RZ, R39 ;  /* 0x000000ffffec7224 */ /* 0x000fc400078e0027 */
[----:B------:R-:W-:Y:S01]  /*40190*/  HMMA.1688.F32.TF32 R36, R220, R94, R116 ;  /* 0x0000005edc24723c */ /* 0x000fe20000081074 */
[----:B------:R-:W4:Y:S04]  /*401a0*/  LDL.LU R245, [R1+0x714] ;  /* 0x0007140001f57983 */ /* 0x000f280000300800 */
[----:B------:R-:W4:Y:S04]  /*401b0*/  LDL.LU R246, [R1+0x718] ;  /* 0x0007180001f67983 */ /* 0x000f280000300800 */
[----:B------:R-:W4:Y:S04]  /*401c0*/  LDL.LU R247, [R1+0x71c] ;  /* 0x00071c0001f77983 */ /* 0x000f280000300800 */
[----:B------:R-:W-:Y:S04]  /*401d0*/  STL [R1+0x2b30], R236 ;  /* 0x002b30ec01007387 */ /* 0x000fe80000100800 */
[----:B------:R-:W-:Y:S04]  /*401e0*/  STL [R1+0x2b2c], R237 ;  /* 0x002b2ced01007387 */ /* 0x000fe80000100800 */
[----:B------:R-:W-:Y:S03]  /*401f0*/  STL [R1+0x2b28], R9 ;  /* 0x002b280901007387 */ /* 0x000fe60000100800 */
[----:B------:R-:W-:-:S02]  /*40200*/  IMAD.MOV.U32 R13, RZ, RZ, R36 ;  /* 0x000000ffff0d7224 */ /* 0x000fc400078e0024 */
[----:B------:R-:W-:Y:S01]  /*40210*/  IMAD.MOV.U32 R12, RZ, RZ, R37 ;  /* 0x000000ffff0c7224 */ /* 0x000fe200078e0025 */
[----:B------:R-:W-:Y:S01]  /*40220*/  MOV R21, R38 ;  /* 0x0000002600157202 */ /* 0x000fe20000000f00 */
[----:B------:R-:W-:Y:S01]  /*40230*/  IMAD.MOV.U32 R20, RZ, RZ, R39 ;  /* 0x000000ffff147224 */ /* 0x000fe200078e0027 */
[----:B------:R-:W-:Y:S01]  /*40240*/  STL [R1+0x2b24], R8 ;  /* 0x002b240801007387 */ /* 0x000fe20000100800 */
[-C--:B------:R-:W-:Y:S03]  /*40250*/  HMMA.1688.F32.TF32 R36, R228, R94.reuse, R120 ;  /* 0x0000005ee424723c */ /* 0x080fe60000081078 */
[----:B------:R-:W-:Y:S04]  /*40260*/  STL.64 [R1+0x2b80], R14 ;  /* 0x002b800e01007387 */ /* 0x000fe80000100a00 */
[----:B------:R1:W-:Y:S04]  /*40270*/  STL.64 [R1+0x2b78], R12 ;  /* 0x002b780c01007387 */ /* 0x0003e80000100a00 */
[----:B------:R-:W-:Y:S04]  /*40280*/  STL.64 [R1+0x2b70], R22 ;  /* 0x002b701601007387 */ /* 0x000fe80000100a00 */
[----:B------:R5:W-:Y:S01]  /*40290*/  STL.64 [R1+0x2b68], R20 ;  /* 0x002b681401007387 */ /* 0x000be20000100a00 */
[-C--:B-1----:R-:W-:Y:S08]  /*402a0*/  HMMA.1688.F32.TF32 R12, R232, R94.reuse, R128 ;  /* 0x0000005ee80c723c */ /* 0x082ff00000081080 */
[----:B-----5:R-:W-:Y:S01]  /*402b0*/  HMMA.1688.F32.TF32 R20, R224, R94, R124 ;  /* 0x0000005ee014723c */ /* 0x020fe2000008107c */
[----:B------:R-:W-:Y:S04]  /*402c0*/  STL.64 [R1+0x600], R36 ;  /* 0x0006002401007387 */ /* 0x000fe80000100a00 */
[----:B------:R-:W-:Y:S04]  /*402d0*/  STL.64 [R1+0x608], R38 ;  /* 0x0006082601007387 */ /* 0x000fe80000100a00 */
[----:B------:R-:W5:Y:S04]  /*402e0*/  LDL.LU R52, [R1+0x90] ;  /* 0x0000900001347983 */ /* 0x000f680000300800 */
[----:B------:R-:W2:Y:S10]  /*402f0*/  LDSM.16.M88.4 R36, [R2+0xa800] ;  /* 0x00a800000224783b */ /* 0x000eb40000000200 */
[----:B------:R-:W-:Y:S04]  /*40300*/  STL.64 [R1+0x5f0], R20 ;  /* 0x0005f01401007387 */ /* 0x000fe80000100a00 */
[----:B------:R-:W-:Y:S04]  /*40310*/  STL.64 [R1+0x5f8], R22 ;  /* 0x0005f81601007387 */ /* 0x000fe80000100a00 */
[----:B------:R-:W-:Y:S04]  /*40320*/  STL.64 [R1+0x5e0], R12 ;  /* 0x0005e00c01007387 */ /* 0x000fe80000100a00 */
[----:B------:R2:W-:Y:S04]  /*40330*/  STL.64 [R1+0x5e8], R14 ;  /* 0x0005e80e01007387 */ /* 0x0005e80000100a00 */
[----:B------:R-:W5:Y:S04]  /*40340*/  LDL.LU R53, [R1+0x94] ;  /* 0x0000940001357983 */ /* 0x000f680000300800 */
[----:B------:R-:W5:Y:S04]  /*40350*/  LDL.LU R54, [R1+0x98] ;  /* 0x0000980001367983 */ /* 0x000f680000300800 */
[----:B------:R-:W5:Y:S04]  /*40360*/  LDL.LU R55, [R1+0x9c] ;  /* 0x00009c0001377983 */ /* 0x000f680000300800 */
[----:B------:R-:W-:Y:S01]  /*40370*/  STL.64 [R1+0x2ba0], R6 ;  /* 0x002ba00601007387 */ /* 0x000fe20000100a00 */
[-C--:B--2---:R-:W-:Y:S11]  /*40380*/  HMMA.1688.F32.TF32 R12, R28, R36.reuse, R212 ;  /* 0x000000241c0c723c */ /* 0x084ff600000810d4 */
[----:B------:R-:W-:Y:S11]  /*40390*/  @!UPT UIADD3 URZ, URZ, URZ, URZ ;  /* 0x0000003f3f3ff290 */ /* 0x000ff6000fffe03f */
[----:B------:R-:W-:Y:S02]  /*403a0*/  @!UPT UIADD3 URZ, URZ, URZ, URZ ;  /* 0x0000003f3f3ff290 */ /* 0x000fe4000fffe03f */
[----:B------:R-:W-:Y:S01]  /*403b0*/  IMAD.MOV.U32 R211, RZ, RZ, R12 ;  /* 0x000000ffffd37224 */ /* 0x000fe200078e000c */
[----:B------:R-:W-:Y:S01]  /*403c0*/  MOV R214, R14 ;  /* 0x0000000e00d67202 */ /* 0x000fe20000000f00 */
[----:B------:R-:W-:Y:S02]  /*403d0*/  IMAD.MOV.U32 R208, RZ, RZ, R13 ;  /* 0x000000ffffd07224 */ /* 0x000fe400078e000d */
[----:B------:R-:W-:Y:S02]  /*403e0*/  IMAD.MOV.U32 R215, RZ, RZ, R15 ;  /* 0x000000ffffd77224 */ /* 0x000fe400078e000f */
[-C--:B---3--:R-:W-:Y:S08]  /*403f0*/  HMMA.1688.F32.TF32 R12, R16, R36.reuse, R240 ;  /* 0x00000024100c723c */ /* 0x088ff000000810f0 */
[----:B----4-:R-:W-:Y:S11]  /*40400*/  HMMA.1688.F32.TF32 R248, R32, R36, R244 ;  /* 0x0000002420f8723c */ /* 0x010ff600000810f4 */
[----:B------:R-:W-:Y:S05]  /*40410*/  @!UPT UIADD3 URZ, URZ, URZ, URZ ;  /* 0x0000003f3f3ff290 */ /* 0x000fea000fffe03f */
[----:B------:R-:W-:Y:S02]  /*40420*/  IMAD.MOV.U32 R5, RZ, RZ, R12 ;  /* 0x000000ffff057224 */ /* 0x000fe400078e000c */
[----:B------:R-:W-:-:S05]  /*40430*/  IMAD.MOV.U32 R4, RZ, RZ, R15 ;  /* 0x000000ffff047224 */ /* 0x000fca00078e000f */
[----:B------:R5:W-:Y:S04]  /*40440*/  STL.64 [R1+0x2b98], R4 ;  /* 0x002b980401007387 */ /* 0x000be80000100a00 */
[----:B------:R-:W2:Y:S04]  /*40450*/  LDL.LU R48, [R1+0x40] ;  /* 0x0000400001307983 */ /* 0x000ea80000300800 */
        /* <DEDUP_REMOVED lines=15> */
[----:B-----5:R-:W-:Y:S03]  /*40550*/  HMMA.1688.F32.TF32 R4, R24, R36, R52 ;  /* 0x000000241804723c */ /* 0x020fe60000081034 */
[----:B------:R-:W-:Y:S04]  /*40560*/  STL.64 [R1+0x2b50], R250 ;  /* 0x002b50fa01007387 */ /* 0x000fe80000100a00 */
[----:B------:R-:W-:Y:S11]  /*40570*/  STL.64 [R1+0x2b48], R248 ;  /* 0x002b48f801007387 */ /* 0x000ff60000100a00 */
[----:B------:R-:W-:Y:S06]  /*40580*/  @!UPT UIADD3 URZ, URZ, URZ, URZ ;  /* 0x0000003f3f3ff290 */ /* 0x000fec000fffe03f */
[----:B------:R-:W-:Y:S01]  /*40590*/  IMAD.MOV.U32 R236, RZ, RZ, R4 ;  /* 0x000000ffffec7224 */ /* 0x000fe200078e0004 */
[----:B------:R-:W-:Y:S01]  /*405a0*/  MOV R9, R6 ;  /* 0x0000000600097202 */ /* 0x000fe20000000f00 */
[----:B------:R-:W-:Y:S02]  /*405b0*/  IMAD.MOV.U32 R237, RZ, RZ, R5 ;  /* 0x000000ffffed7224 */ /* 0x000fe400078e0005 */
[----:B------:R-:W-:Y:S02]  /*405c0*/  IMAD.MOV.U32 R8, RZ, RZ, R7 ;  /* 0x000000ffff087224 */ /* 0x000fe400078e0007 */
[----:B------:R-:W-:Y:S01]  /*405d0*/  HMMA.1688.F32.TF32 R4, R220, R98, R132 ;  /* 0x00000062dc04723c */ /* 0x000fe20000081084 */
[----:B------:R-:W-:Y:S04]  /*405e0*/  STL.64 [R1+0x2bb0], R238 ;  /* 0x002bb0ee01007387 */ /* 0x000fe80000100a00 */
[----:B------:R-:W-:Y:S04]  /*405f0*/  STL.64 [R1+0x2ba8], R236 ;  /* 0x002ba8ec01007387 */ /* 0x000fe80000100a00 */
[----:B------:R-:W-:Y:S04]  /*40600*/  STL.64 [R1+0x2b90], R10 ;  /* 0x002b900a01007387 */ /* 0x000fe80000100a00 */
[----:B------:R1:W-:Y:S04]  /*40610*/  STL.64 [R1+0x2b88], R8 ;  /* 0x002b880801007387 */ /* 0x0003e80000100a00 */
[----:B------:R-:W5:Y:S06]  /*40620*/  LDL.LU R56, [R1+0x850] ;  /* 0x0008500001387983 */ /* 0x000f6c0000300800 */
[----:B------:R-:W-:Y:S04]  /*40630*/  STL.64 [R1+0x590], R4 ;  /* 0x0005900401007387 */ /* 0x000fe80000100a00 */
[----:B------:R1:W-:Y:S04]  /*40640*/  STL.64 [R1+0x598], R6 ;  /* 0x0005980601007387 */ /* 0x0003e80000100a00 */
[----:B------:R-:W5:Y:S04]  /*40650*/  LDL.LU R57, [R1+0x854] ;  /* 0x0008540001397983 */ /* 0x000f680000300800 */
[----:B------:R-:W5:Y:S04]  /*40660*/  LDL.LU R58, [R1+0x858] ;  /* 0x00085800013a7983 */ /* 0x000f680000300800 */
[----:B------:R-:W5:Y:S04]  /*40670*/  LDL.LU R59, [R1+0x85c] ;  /* 0x00085c00013b7983 */ /* 0x000f680000300800 */
[----:B------:R-:W5:Y:S04]  /*40680*/  LDL.LU R52, [R1+0x390] ;  /* 0x0003900001347983 */ /* 0x000f680000300800 */
[----:B------:R-:W5:Y:S04]  /*40690*/  LDL.LU R53, [R1+0x394] ;  /* 0x0003940001357983 */ /* 0x000f680000300800 */
[----:B------:R-:W5:Y:S04]  /*406a0*/  LDL.LU R54, [R1+0x398] ;  /* 0x0003980001367983 */ /* 0x000f680000300800 */
[----:B------:R-:W5:Y:S01]  /*406b0*/  LDL.LU R55, [R1+0x39c] ;  /* 0x00039c0001377983 */ /* 0x000f620000300800 */
[----:B------:R-:W-:Y:S01]  /*406c0*/  IMAD.MOV.U32 R0, RZ, RZ, R13 ;  /* 0x000000ffff007224 */ /* 0x000fe200078e000d */
[----:B------:R-:W-:-:S02]  /*406d0*/  MOV R252, R14 ;  /* 0x0000000e00fc7202 */ /* 0x000fc40000000f00 */
[-C--:B------:R-:W-:Y:S08]  /*406e0*/  HMMA.1688.F32.TF32 R12, R228, R98.reuse, R136 ;  /* 0x00000062e40c723c */ /* 0x080ff00000081088 */
[-C--:B-1----:R-:W-:Y:S08]  /*406f0*/  HMMA.1688.F32.TF32 R8, R224, R98.reuse, R140 ;  /* 0x00000062e008723c */ /* 0x082ff0000008108c */
[----:B------:R-:W-:Y:S07]  /*40700*/  HMMA.1688.F32.TF32 R4, R232, R98, R144 ;  /* 0x00000062e804723c */ /* 0x000fee0000081090 */
[----:B------:R-:W-:Y:S04]  /*40710*/  STL.64 [R1+0x580], R12 ;  /* 0x0005800c01007387 */ /* 0x000fe80000100a00 */
[----:B------:R1:W-:Y:S04]  /*40720*/  STL.64 [R1+0x588], R14 ;  /* 0x0005880e01007387 */ /* 0x0003e80000100a00 */
[----:B------:R-:W-:Y:S04]  /*40730*/  STL.64 [R1+0x570], R8 ;  /* 0x0005700801007387 */ /* 0x000fe80000100a00 */
[----:B------:R1:W-:Y:S04]  /*40740*/  STL.64 [R1+0x578], R10 ;  /* 0x0005780a01007387 */ /* 0x0003e80000100a00 */
[----:B------:R-:W-:Y:S04]  /*40750*/  STL.64 [R1+0x550], R4 ;  /* 0x0005500401007387 */ /* 0x000fe80000100a00 */
[----:B------:R2:W-:Y:S01]  /*40760*/  STL.64 [R1+0x558], R6 ;  /* 0x0005580601007387 */ /* 0x0005e20000100a00 */
[-C--:B-1----:R-:W-:Y:S08]  /*40770*/  HMMA.1688.F32.TF32 R12, R228, R102.reuse, R152 ;  /* 0x00000066e40c723c */ /* 0x082ff00000081098 */
[----:B------:R-:W-:Y:S01]  /*40780*/  HMMA.1688.F32.TF32 R8, R224, R102, R156 ;  /* 0x00000066e008723c */ /* 0x000fe2000008109c */
[----:B------:R-:W-:Y:S01]  /*40790*/  IMAD.MOV.U32 R20, RZ, RZ, R110 ;  /* 0x000000ffff147224 */ /* 0x000fe200078e006e */
[----:B------:R-:W-:Y:S01]  /*407a0*/  MOV R22, R106 ;  /* 0x0000006a00167202 */ /* 0x000fe20000000f00 */
[----:B------:R-:W-:-:S02]  /*407b0*/  IMAD.MOV.U32 R21, RZ, RZ, R111 ;  /* 0x000000ffff157224 */ /* 0x000fc400078e006f */
[----:B------:R-:W-:Y:S02]  /*407c0*/  IMAD.MOV.U32 R23, RZ, RZ, R107 ;  /* 0x000000ffff177224 */ /* 0x000fe400078e006b */
[----:B------:R-:W-:Y:S02]  /*407d0*/  IMAD.MOV.U32 R127, RZ, RZ, R92 ;  /* 0x000000ffff7f7224 */ /* 0x000fe400078e005c */
[----:B------:R-:W-:Y:S01]  /*407e0*/  IMAD.MOV.U32 R126, RZ, RZ, R93 ;  /* 0x000000ffff7e7224 */ /* 0x000fe200078e005d */
[-C--:B--2---:R-:W-:Y:S01]  /*407f0*/  HMMA.1688.F32.TF32 R4, R24, R40.reuse, R48 ;  /* 0x000000281804723c */ /* 0x084fe20000081030 */
[----:B------:R-:W5:Y:S07]  /*40800*/  LDSM.16.M88.4 R48, [R2+0xb800] ;  /* 0x00b800000230783b */ /* 0x000f6e0000000200 */
[-C--:B---3--:R-:W-:Y:S11]  /*40810*/  HMMA.1688.F32.TF32 R244, R28, R40.reuse, R244 ;  /* 0x000000281cf4723c */ /* 0x088ff600000810f4 */
[----:B------:R-:W-:Y:S05]  /*40820*/  @!UPT UIADD3 URZ, URZ, URZ, URZ ;  /* 0x0000003f3f3ff290 */ /* 0x000fea000fffe03f */
[----:B------:R-:W-:Y:S01]  /*40830*/  MOV R37, R6 ;  /* 0x0000000600257202 */ /* 0x000fe20000000f00 */
[----:B------:R-:W-:Y:S01]  /*40840*/  IMAD.MOV.U32 R36, RZ, RZ, R7 ;  /* 0x000000ffff247224 */ /* 0x000fe200078e0007 */
[-C--:B----4-:R-:W-:Y:S08]  /*40850*/  HMMA.1688.F32.TF32 R240, R16, R40.reuse, R240 ;  /* 0x0000002810f0723c */ /* 0x090ff000000810f0 */
[----:B------:R-:W-:Y:S07]  /*40860*/  HMMA.1688.F32.TF32 R44, R32, R40, R44 ;  /* 0x00000028202c723c */ /* 0x000fee000008102c */
[----:B------:R-:W-:-:S02]  /*40870*/  IMAD.MOV.U32 R41, RZ, RZ, R4 ;  /* 0x000000ffff297224 */ /* 0x000fc400078e0004 */
[----:B------:R-:W-:Y:S02]  /*40880*/  IMAD.MOV.U32 R40, RZ, RZ, R5 ;  /* 0x000000ffff287224 */ /* 0x000fe400078e0005 */
[-C--:B------:R-:W-:Y:S01]  /*40890*/  HMMA.1688.F32.TF32 R4, R220, R102.reuse, R148 ;  /* 0x00000066dc04723c */ /* 0x080fe20000081094 */
        /* <DEDUP_REMOVED lines=11> */
[----:B------:R1:W-:Y:S02]  /*40950*/  STL.64 [R1+0x538], R6 ;  /* 0x0005380601007387 */ /* 0x0003e40000100a00 */
[----:B-1----:R-:W-:Y:S08]  /*40960*/  HMMA.1688.F32.TF32 R4, R232, R102, R160 ;  /* 0x00000066e804723c */ /* 0x002ff000000810a0 */
[----:B-----5:R-:W-:Y:S01]  /*40970*/  HMMA.1688.F32.TF32 R60, R28, R48, R56 ;  /* 0x000000301c3c723c */ /* 0x020fe20000081038 */
[----:B------:R1:W-:Y:S04]  /*40980*/  STL.64 [R1+0x520], R12 ;  /* 0x0005200c01007387 */ /* 0x0003e80000100a00 */
[----:B------:R2:W-:Y:S04]  /*40990*/  STL.64 [R1+0x528], R14 ;  /* 0x0005280e01007387 */ /* 0x0005e80000100a00 */
[----:B------:R-:W-:Y:S04]  /*409a0*/  STL.64 [R1+0x510], R8 ;  /* 0x0005100801007387 */ /* 0x000fe80000100a00 */
[----:B------:R-:W-:Y:S01]  /*409b0*/  STL.64 [R1+0x518], R10 ;  /* 0x0005180a01007387 */ /* 0x000fe20000100a00 */
[----:B-1----:R-:W-:-:S03]  /*409c0*/  IMAD.MOV.U32 R12, RZ, RZ, R166 ;  /* 0x000000ffff0c7224 */ /* 0x002fc600078e00a6 */
[----:B------:R1:W-:Y:S01]  /*409d0*/  STL.64 [R1+0x4e0], R4 ;  /* 0x0004e00401007387 */ /* 0x0003e20000100a00 */
[----:B------:R-:W-:-:S03]  /*409e0*/  IMAD.MOV.U32 R13, RZ, RZ, R167 ;  /* 0x000000ffff0d7224 */ /* 0x000fc600078e00a7 */
[----:B------:R3:W-:Y:S01]  /*409f0*/  STL.64 [R1+0x4e8], R6 ;  /* 0x0004e80601007387 */ /* 0x0007e20000100a00 */
[----:B--2---:R-:W-:-:S03]  /*40a00*/  MOV R14, R114 ;  /* 0x00000072000e7202 */ /* 0x004fc60000000f00 */
[----:B------:R-:W-:Y:S01]  /*40a10*/  STL.64 [R1+0x2c00], R62 ;  /* 0x002c003e01007387 */ /* 0x000fe20000100a00 */
[----:B------:R-:W-:-:S03]  /*40a20*/  IMAD.MOV.U32 R15, RZ, RZ, R115 ;  /* 0x000000ffff0f7224 */ /* 0x000fc600078e0073 */
[----:B------:R-:W-:Y:S04]  /*40a30*/  STL.64 [R1+0x2bf8], R60 ;  /* 0x002bf83c01007387 */ /* 0x000fe80000100a00 */
[----:B------:R-:W2:Y:S04]  /*40a40*/  LDL.LU R166, [R1+0x2d7c] ;  /* 0x002d7c0001a67983 */ /* 0x000ea80000300800 */
[----:B------:R-:W2:Y:S04]  /*40a50*/  LDL.LU R167, [R1+0x2d78] ;  /* 0x002d780001a77983 */ /* 0x000ea80000300800 */
[----:B------:R-:W4:Y:S04]  /*40a60*/  LDL.LU R114, [R1+0x2d74] ;  /* 0x002d740001727983 */ /* 0x000f280000300800 */
[----:B------:R-:W4:Y:S04]  /*40a70*/  LDL.LU R115, [R1+0x2d70] ;  /* 0x002d700001737983 */ /* 0x000f280000300800 */
[----:B------:R-:W5:Y:S04]  /*40a80*/  LDL.LU R110, [R1+0x2d6c] ;  /* 0x002d6c00016e7983 */ /* 0x000f680000300800 */
[----:B------:R-:W5:Y:S04]  /*40a90*/  LDL.LU R111, [R1+0x2d68] ;  /* 0x002d6800016f7983 */ /* 0x000f680000300800 */
[----:B------:R-:W2:Y:S04]  /*40aa0*/  LDL.LU R106, [R1+0x2d64] ;  /* 0x002d6400016a7983 */ /* 0x000ea80000300800 */
[----:B------:R-:W2:Y:S04]  /*40ab0*/  LDL.LU R107, [R1+0x2d60] ;  /* 0x002d6000016b7983 */ /* 0x000ea80000300800 */
        /* <DEDUP_REMOVED lines=37> */
[----:B---3--:R-:W3:Y:S04]  /*40d10*/  LDL.LU R6, [R1+0x8b8] ;  /* 0x0008b80001067983 */ /* 0x008ee80000300800 */
[----:B------:R-:W3:Y:S04]  /*40d20*/  LDL.LU R7, [R1+0x8bc] ;  /* 0x0008bc0001077983 */ /* 0x000ee80000300800 */
[----:B------:R-:W3:Y:S04]  /*40d30*/  LDL.LU R116, [R1+0x7b0] ;  /* 0x0007b00001747983 */ /* 0x000ee80000300800 */
[----:B------:R-:W3:Y:S04]  /*40d40*/  LDL.LU R117, [R1+0x7b4] ;  /* 0x0007b40001757983 */ /* 0x000ee80000300800 */
[----:B------:R-:W3:Y:S04]  /*40d50*/  LDL.LU R118, [R1+0x7b8] ;  /* 0x0007b80001767983 */ /* 0x000ee80000300800 */
[----:B------:R-:W3:Y:S04]  /*40d60*/  LDL.LU R119, [R1+0x7bc] ;  /* 0x0007bc0001777983 */ /* 0x000ee80000300800 */
[----:B------:R-:W-:Y:S04]  /*40d70*/  STL.64 [R1+0x2c10], R66 ;  /* 0x002c104201007387 */ /* 0x000fe80000100a00 */
[----:B------:R-:W-:Y:S01]  /*40d80*/  STL.64 [R1+0x2c08], R64 ;  /* 0x002c084001007387 */ /* 0x000fe20000100a00 */
[----:B------:R-:W-:Y:S01]  /*40d90*/  MOV R120, R105 ;  /* 0x0000006900787202 */ /* 0x000fe20000000f00 */
[----:B------:R-:W-:-:S02]  /*40da0*/  IMAD.MOV.U32 R121, RZ, RZ, R104 ;  /* 0x000000ffff797224 */ /* 0x000fc400078e0068 */
[----:B------:R-:W-:Y:S02]  /*40db0*/  IMAD.MOV.U32 R122, RZ, RZ, R101 ;  /* 0x000000ffff7a7224 */ /* 0x000fe400078e0065 */
[----:B------:R-:W-:Y:S01]  /*40dc0*/  IMAD.MOV.U32 R123, RZ, RZ, R100 ;  /* 0x000000ffff7b7224 */ /* 0x000fe200078e0064 */
[-C--:B--2---:R-:W-:Y:S08]  /*40dd0*/  HMMA.1688.F32.TF32 R8, R220, R106.reuse, R164 ;  /* 0x0000006adc08723c */ /* 0x084ff000000810a4 */
[-C--:B------:R-:W-:Y:S08]  /*40de0*/  HMMA.1688.F32.TF32 R40, R228, R106.reuse, R168 ;  /* 0x0000006ae428723c */ /* 0x080ff000000810a8 */
[----:B------:R-:W-:Y:S08]  /*40df0*/  HMMA.1688.F32.TF32 R36, R224, R106, R172 ;  /* 0x0000006ae024723c */ /* 0x000ff000000810ac */
[-C--:B----4-:R-:W-:Y:S08]  /*40e00*/  HMMA.1688.F32.TF32 R52, R24, R48.reuse, R52 ;  /* 0x000000301834723c */ /* 0x090ff00000081034 */
[----:B-----5:R-:W-:Y:S11]  /*40e10*/  HMMA.1688.F32.TF32 R56, R32, R48, R56 ;  /* 0x000000302038723c */ /* 0x020ff60000081038 */
[----:B------:R-:W-:Y:S11]  /*40e20*/  @!UPT UIADD3 URZ, URZ, URZ, URZ ;  /* 0x0000003f3f3ff290 */ /* 0x000ff6000fffe03f */
[----:B------:R-:W-:Y:S01]  /*40e30*/  @!UPT UIADD3 URZ, URZ, URZ, URZ ;  /* 0x0000003f3f3ff290 */ /* 0x000fe2000fffe03f */
[----:B------:R-:W-:Y:S04]  /*40e40*/  STL.64 [R1+0x2c20], R58 ;  /* 0x002c203a01007387 */ /* 0x000fe80000100a00 */
[----:B------:R-:W-:Y:S04]  /*40e50*/  STL.64 [R1+0x2c18], R56 ;  /* 0x002c183801007387 */ /* 0x000fe80000100a00 */
[----:B------:R-:W-:Y:S04]  /*40e60*/  STL.64 [R1+0x2c40], R54 ;  /* 0x002c403601007387 */ /* 0x000fe80000100a00 */
[----:B------:R-:W-:Y:S04]  /*40e70*/  STL.64 [R1+0x2c38], R52 ;  /* 0x002c383401007387 */ /* 0x000fe80000100a00 */
[----:B------:R-:W-:Y:S04]  /*40e80*/  STL.64 [R1+0x2c30], R50 ;  /* 0x002c303201007387 */ /* 0x000fe80000100a00 */
[----:B------:R-:W-:Y:S04]  /*40e90*/  STL.64 [R1+0x4d0], R8 ;  /* 0x0004d00801007387 */ /* 0x000fe80000100a00 */
[----:B------:R1:W-:Y:S02]  /*40ea0*/  STL.64 [R1+0x4d8], R10 ;  /* 0x0004d80a01007387 */ /* 0x0003e40000100a00 */
[----:B-1----:R-:W-:Y:S02]  /*40eb0*/  HMMA.1688.F32.TF32 R8, R232, R106, R176 ;  /* 0x0000006ae808723c */ /* 0x002fe400000810b0 */
[----:B------:R-:W-:Y:S04]  /*40ec0*/  STL.64 [R1+0x4b0], R40 ;  /* 0x0004b02801007387 */ /* 0x000fe80000100a00 */
[----:B------:R-:W-:Y:S04]  /*40ed0*/  STL.64 [R1+0x4b8], R42 ;  /* 0x0004b82a01007387 */ /* 0x000fe80000100a00 */
[----:B------:R-:W-:Y:S01]  /*40ee0*/  STL.64 [R1+0x4a0], R36 ;  /* 0x0004a02401007387 */ /* 0x000fe20000100a00 */
[----:B------:R-:W-:Y:S03]  /*40ef0*/  HMMA.1688.F32.TF32 R80, R28, R68, R80 ;  /* 0x000000441c50723c */ /* 0x000fe60000081050 */
[----:B------:R-:W-:Y:S09]  /*40f00*/  STL.64 [R1+0x4a8], R38 ;  /* 0x0004a82601007387 */ /* 0x000ff20000100a00 */
[----:B------:R-:W-:Y:S04]  /*40f10*/  STL.64 [R1+0x480], R8 ;  /* 0x0004800801007387 */ /* 0x000fe80000100a00 */
[----:B------:R1:W-:Y:S02]  /*40f20*/  STL.64 [R1+0x488], R10 ;  /* 0x0004880a01007387 */ /* 0x0003e40000100a00 */
[-C--:B-1----:R-:W-:Y:S05]  /*40f30*/  HMMA.1688.F32.TF32 R8, R220, R110.reuse, R180 ;  /* 0x0000006edc08723c */ /* 0x082fea00000810b4 */
[----:B------:R-:W-:Y:S04]  /*40f40*/  STL.64 [R1+0x2c50], R82 ;  /* 0x002c505201007387 */ /* 0x000fe80000100a00 */
[----:B------:R-:W-:Y:S01]  /*40f50*/  STL.64 [R1+0x2c48], R80 ;  /* 0x002c485001007387 */ /* 0x000fe20000100a00 */
[-C--:B------:R-:W-:Y:S08]  /*40f60*/  HMMA.1688.F32.TF32 R40, R228, R110.reuse, R184 ;  /* 0x0000006ee428723c */ /* 0x080ff000000810b8 */
[----:B------:R-:W-:Y:S05]  /*40f70*/  HMMA.1688.F32.TF32 R36, R224, R110, R188 ;  /* 0x0000006ee024723c */ /* 0x000fea00000810bc */
[----:B------:R-:W-:Y:S03]  /*40f80*/  STL.64 [R1+0x450], R8 ;  /* 0x0004500801007387 */ /* 0x000fe60000100a00 */
[----:B---3--:R-:W-:Y:S01]  /*40f90*/  HMMA.1688.F32.TF32 R104, R28, R88, R4 ;  /* 0x000000581c68723c */ /* 0x008fe20000081004 */
[----:B------:R1:W-:Y:S07]  /*40fa0*/  STL.64 [R1+0x458], R10 ;  /* 0x0004580a01007387 */ /* 0x0003ee0000100a00 */
[----:B------:R-:W-:Y:S08]  /*40fb0*/  HMMA.1688.F32.TF32 R4, R220, R114, R124 ;  /* 0x00000072dc04723c */ /* 0x000ff0000008107c */
[----:B-1----:R-:W-:Y:S01]  /*40fc0*/  HMMA.1688.F32.TF32 R8, R232, R110, R192 ;  /* 0x0000006ee808723c */ /* 0x002fe200000810c0 */
[----:B------:R-:W-:Y:S04]  /*40fd0*/  STL.64 [R1+0x440], R40 ;  /* 0x0004402801007387 */ /* 0x000fe80000100a00 */
[----:B------:R-:W-:Y:S04]  /*40fe0*/  STL.64 [R1+0x448], R42 ;  /* 0x0004482a01007387 */ /* 0x000fe80000100a00 */
[----:B------:R-:W-:Y:S04]  /*40ff0*/  STL.64 [R1+0x430], R36 ;  /* 0x0004302401007387 */ /* 0x000fe80000100a00 */
[----:B------:R1:W-:Y:S10]  /*41000*/  STL.64 [R1+0x438], R38 ;  /* 0x0004382601007387 */ /* 0x0003f40000100a00 */
[----:B------:R-:W-:Y:S01]  /*41010*/  STL.64 [R1+0x400], R8 ;  /* 0x0004000801007387 */ /* 0x000fe20000100a00 */
[-C--:B-1----:R-:W-:Y:S03]  /*41020*/  HMMA.1688.F32.TF32 R36, R228, R114.reuse, R120 ;  /* 0x00000072e424723c */ /* 0x082fe60000081078 */
[----:B------:R1:W-:Y:S04]  /*41030*/  STL.64 [R1+0x408], R10 ;  /* 0x0004080a01007387 */ /* 0x0003e80000100a00 */
[----:B------:R-:W-:Y:S04]  /*41040*/  STL.64 [R1+0x3f0], R4 ;  /* 0x0003f00401007387 */ /* 0x000fe80000100a00 */
[----:B------:R2:W-:Y:S01]  /*41050*/  STL.64 [R1+0x3f8], R6 ;  /* 0x0003f80601007387 */ /* 0x0005e20000100a00 */
[-C--:B-1----:R-:W-:Y:S08]  /*41060*/  HMMA.1688.F32.TF32 R8, R224, R114.reuse, R20 ;  /* 0x00000072e008723c */ /* 0x082ff00000081014 */
[----:B--2---:R-:W-:Y:S03]  /*41070*/  HMMA.1688.F32.TF32 R4, R232, R114, R12 ;  /* 0x00000072e804723c */ /* 0x004fe6000008100c */
[----:B------:R-:W-:Y:S01]  /*41080*/  STL.64 [R1+0x3d0], R36 ;  /* 0x0003d02401007387 */ /* 0x000fe20000100a00 */
[----:B------:R-:W-:-:S03]  /*41090*/  MOV R20, R112 ;  /* 0x0000007000147202 */ /* 0x000fc60000000f00 */
[----:B------:R-:W-:Y:S01]  /*410a0*/  STL.64 [R1+0x3d8], R38 ;  /* 0x0003d82601007387 */ /* 0x000fe20000100a00 */
[----:B------:R-:W-:Y:S02]  /*410b0*/  IMAD.MOV.U32 R21, RZ, RZ, R113 ;  /* 0x000000ffff157224 */ /* 0x000fe400078e0071 */
[----:B------:R-:W-:-:S05]  /*410c0*/  IMAD.MOV.U32 R22, RZ, RZ, R198 ;  /* 0x000000ffff167224 */ /* 0x000fca00078e00c6 */
[----:B------:R-:W-:Y:S04]  /*410d0*/  STL.64 [R1+0x3c0], R8 ;  /* 0x0003c00801007387 */ /* 0x000fe80000100a00 */
[----:B------:R-:W-:Y:S04]  /*410e0*/  STL.64 [R1+0x3c8], R10 ;  /* 0x0003c80a01007387 */ /* 0x000fe80000100a00 */
[----:B------:R-:W2:Y:S01]  /*410f0*/  LDL.LU R112, [R1+0x2d5c] ;  /* 0x002d5c0001707983 */ /* 0x000ea20000300800 */
[----:B------:R-:W-:-:S03]  /*41100*/  IMAD.MOV.U32 R23, RZ, RZ, R199 ;  /* 0x000000ffff177224 */ /* 0x000fc600078e00c7 */
[----:B------:R1:W-:Y:S04]  /*41110*/  STL.64 [R1+0x3a0], R4 ;  /* 0x0003a00401007387 */ /* 0x0003e80000100a00 */
[----:B------:R3:W-:Y:S04]  /*41120*/  STL.64 [R1+0x3a8], R6 ;  /* 0x0003a80601007387 */ /* 0x0007e80000100a00 */
[----:B------:R-:W4:Y:S04]  /*41130*/  LDL.LU R113, [R1+0x2d58] ;  /* 0x002d580001717983 */ /* 0x000f280000300800 */
[----:B------:R-:W5:Y:S04]  /*41140*/  LDL.LU R198, [R1+0x2d54] ;  /* 0x002d540001c67983 */ /* 0x000f680000300800 */
[----:B------:R-:W5:Y:S01]  /*41150*/  LDL.LU R199, [R1+0x2d50] ;  /* 0x002d500001c77983 */ /* 0x000f620000300800 */
[----:B-1----:R-:W-:Y:S01]  /*41160*/  MOV R4, R202 ;  /* 0x000000ca00047202 */ /* 0x002fe20000000f00 */
[----:B------:R-:W-:-:S02]  /*41170*/  IMAD.MOV.U32 R5, RZ, RZ, R203 ;  /* 0x000000ffff057224 */ /* 0x000fc400078e00cb */
[----:B------:R-:W5:Y:S01]  /*41180*/  LDL.LU R202, [R1+0x2d4c] ;  /* 0x002d4c0001ca7983 */ /* 0x000f620000300800 */
[----:B---3--:R-:W-:Y:S02]  /*41190*/  IMAD.MOV.U32 R6, RZ, RZ, R207 ;  /* 0x000000ffff067224 */ /* 0x008fe400078e00cf */
[----:B------:R-:W-:Y:S01]  /*411a0*/  IMAD.MOV.U32 R7, RZ, RZ, R206 ;  /* 0x000000ffff077224 */ /* 0x000fe200078e00ce */
[----:B------:R-:W3:Y:S04]  /*411b0*/  LDL.LU R203, [R1+0x2d48] ;  /* 0x002d480001cb7983 */ /* 0x000ee80000300800 */
[----:B------:R-:W3:Y:S04]  /*411c0*/  LDL.LU R207, [R1+0x2d44] ;  /* 0x002d440001cf7983 */ /* 0x000ee80000300800 */
[----:B------:R-:W3:Y:S01]  /*411d0*/  LDL.LU R206, [R1+0x2d40] ;  /* 0x002d400001ce7983 */ /* 0x000ee20000300800 */
[----:B--2---:R-:W-:-:S02]  /*411e0*/  IMAD.MOV.U32 R251, RZ, RZ, R112 ;  /* 0x000000fffffb7224 */ /* 0x004fc400078e0070 */
[----:B----4-:R-:W-:Y:S01]  /*411f0*/  IMAD.MOV.U32 R250, RZ, RZ, R113 ;  /* 0x000000fffffa7224 */ /* 0x010fe200078e0071 */
[----:B-----5:R-:W-:Y:S02]  /*41200*/  MOV R248, R198 ;  /* 0x000000c600f87202 */ /* 0x020fe40000000f00 */
[----:B------:R-:W2:Y:S01]  /*41210*/  LDL.LU R198, [R1+0x2d3c] ;  /* 0x002d3c0001c67983 */ /* 0x000ea20000300800 */
[----:B------:R-:W-:-:S03]  /*41220*/  IMAD.MOV.U32 R249, RZ, RZ, R199 ;  /* 0x000000fffff97224 */ /* 0x000fc600078e00c7 */
[----:B------:R-:W4:Y:S04]  /*41230*/  LDL.LU R199, [R1+0x2d38] ;  /* 0x002d380001c77983 */ /* 0x000f280000300800 */
[----:B------:R-:W5:Y:S04]  /*41240*/  LDL.LU R113, [R1+0x2d34] ;  /* 0x002d340001717983 */ /* 0x000f680000300800 */
[----:B------:R-:W5:Y:S04]  /*41250*/  LDL.LU R112, [R1+0x2d30] ;  /* 0x002d300001707983 */ /* 0x000f680000300800 */
[----:B------:R-:W5:Y:S04]  /*41260*/  LDL.LU R8, [R1+0x8d0] ;  /* 0x0008d00001087983 */ /* 0x000f680000300800 */
[----:B------:R-:W5:Y:S04]  /*41270*/  LDL.LU R9, [R1+0x8d4] ;  /* 0x0008d40001097983 */ /* 0x000f680000300800 */
[----:B------:R-:W5:Y:S04]  /*41280*/  LDL.LU R10, [R1+0x8d8] ;  /* 0x0008d800010a7983 */ /* 0x000f680000300800 */
[----:B------:R-:W5:Y:S01]  /*41290*/  LDL.LU R11, [R1+0x8dc] ;  /* 0x0008dc00010b7983 */ /* 0x000f620000300800 */
[----:B---3--:R-:W-:-:S03]  /*412a0*/  MOV R136, R206 ;  /* 0x000000ce00887202 */ /* 0x008fc60000000f00 */
[----:B------:R-:W3:Y:S01]  /*412b0*/  LDL.LU R244, [R1+0x860] ;  /* 0x0008600001f47983 */ /* 0x000ee20000300800 */
[----:B------:R-:W-:-:S03]  /*412c0*/  IMAD.MOV.U32 R137, RZ, RZ, R207 ;  /* 0x000000ffff897224 */ /* 0x000fc600078e00cf */
[----:B------:R-:W3:Y:S01]  /*412d0*/  LDL.LU R245, [R1+0x864] ;  /* 0x0008640001f57983 */ /* 0x000ee20000300800 */
[----:B------:R-:W-:-:S03]  /*412e0*/  IMAD.MOV.U32 R138, RZ, RZ, R203 ;  /* 0x000000ffff8a7224 */ /* 0x000fc600078e00cb */
[----:B------:R-:W3:Y:S01]  /*412f0*/  LDL.LU R246, [R1+0x868] ;  /* 0x0008680001f67983 */ /* 0x000ee20000300800 */
[----:B------:R-:W-:-:S03]  /*41300*/  IMAD.MOV.U32 R139, RZ, RZ, R202 ;  /* 0x000000ffff8b7224 */ /* 0x000fc600078e00ca */
[----:B------:R-:W3:Y:S04]  /*41310*/  LDL.LU R247, [R1+0x86c] ;  /* 0x00086c0001f77983 */ /* 0x000ee80000300800 */
[----:B------:R-:W3:Y:S04]  /*41320*/  LDL.LU R206, [R1+0x2d2c] ;  /* 0x002d2c0001ce7983 */ /* 0x000ee80000300800 */
[----:B------:R-:W3:Y:S04]  /*41330*/  LDL.LU R207, [R1+0x2d28] ;  /* 0x002d280001cf7983 */ /* 0x000ee80000300800 */
[----:B------:R-:W3:Y:S04]  /*41340*/  LDL.LU R203, [R1+0x2d24] ;  /* 0x002d240001cb7983 */ /* 0x000ee80000300800 */
[----:B------:R-:W3:Y:S01]  /*41350*/  LDL.LU R202, [R1+0x2d20] ;  /* 0x002d200001ca7983 */ /* 0x000ee20000300800 */
[----:B--2---:R-:W-:-:S02]  /*41360*/  IMAD.MOV.U32 R47, RZ, RZ, R198 ;  /* 0x000000ffff2f7224 */ /* 0x004fc400078e00c6 */
[----:B----4-:R-:W-:Y:S02]  /*41370*/  IMAD.MOV.U32 R46, RZ, RZ, R199 ;  /* 0x000000ffff2e7224 */ /* 0x010fe400078e00c7 */
[----:B-----5:R-:W-:Y:S01]  /*41380*/  IMAD.MOV.U32 R45, RZ, RZ, R113 ;  /* 0x000000ffff2d7224 */ /* 0x020fe200078e0071 */
[----:B------:R-:W-:Y:S02]  /*41390*/  MOV R44, R112 ;  /* 0x00000070002c7202 */ /* 0x000fe40000000f00 */
[----:B------:R-:W2:Y:S04]  /*413a0*/  LDL.LU R112, [R1+0x2d1c] ;  /* 0x002d1c0001707983 */ /* 0x000ea80000300800 */
[----:B------:R-:W4:Y:S04]  /*413b0*/  LDL.LU R113, [R1+0x2d18] ;  /* 0x002d180001717983 */ /* 0x000f280000300800 */
[----:B------:R-:W5:Y:S04]  /*413c0*/  LDL.LU R199, [R1+0x2d14] ;  /* 0x002d140001c77983 */ /* 0x000f680000300800 */
[----:B------:R-:W2:Y:S01]  /*413d0*/  LDL.LU R198, [R1+0x2d10] ;  /* 0x002d100001c67983 */ /* 0x000ea20000300800 */
[----:B---3--:R-:W-:-:S02]  /*413e0*/  IMAD.MOV.U32 R39, RZ, RZ, R206 ;  /* 0x000000ffff277224 */ /* 0x008fc400078e00ce */
[----:B------:R-:W-:Y:S01]  /*413f0*/  IMAD.MOV.U32 R38, RZ, RZ, R207 ;  /* 0x000000ffff267224 */ /* 0x000fe200078e00cf */
[----:B------:R-:W-:Y:S02]  /*41400*/  MOV R36, R203 ;  /* 0x000000cb00247202 */ /* 0x000fe40000000f00 */
[----:B------:R-:W3:Y:S01]  /*41410*/  LDL.LU R203, [R1+0x2d0c] ;  /* 0x002d0c0001cb7983 */ /* 0x000ee20000300800 */
[----:B------:R-:W-:-:S03]  /*41420*/  IMAD.MOV.U32 R37, RZ, RZ, R202 ;  /* 0x000000ffff257224 */ /* 0x000fc600078e00ca */
[----:B------:R-:W4:Y:S04]  /*41430*/  LDL.LU R202, [R1+0x2d08] ;  /* 0x002d080001ca7983 */ /* 0x000f280000300800 */
[----:B------:R-:W4:Y:S04]  /*41440*/  LDL.LU R207, [R1+0x2d04] ;  /* 0x002d040001cf7983 */ /* 0x000f280000300800 */
[----:B------:R-:W4:Y:S01]  /*41450*/  LDL.LU R206, [R1+0x2d00] ;  /* 0x002d000001ce7983 */ /* 0x000f220000300800 */
[-C--:B------:R-:W-:Y:S08]  /*41460*/  HMMA.1688.F32.TF32 R100, R32, R88.reuse, R92 ;  /* 0x000000582064723c */ /* 0x080ff0000008105c */
[----:B------:R-:W-:Y:S01]  /*41470*/  HMMA.1688.F32.TF32 R92, R24, R88, R128 ;  /* 0x00000058185c723c */ /* 0x000fe20000081080 */
        /* <DEDUP_REMOVED lines=40> */
[----:B-----5:R-:W-:Y:S01]  /*41700*/  IMAD.MOV.U32 R41, RZ, RZ, R199 ;  /* 0x000000ffff297224 */ /* 0x020fe200078e00c7 */
[----:B--2---:R-:W-:Y:S01]  /*41710*/  MOV R40, R198 ;  /* 0x000000c600287202 */ /* 0x004fe20000000f00 */
[----:B---3--:R-:W-:-:S02]  /*41720*/  IMAD.MOV.U32 R155, RZ, RZ, R203 ;  /* 0x000000ffff9b7224 */ /* 0x008fc400078e00cb */
[----:B----4-:R-:W-:Y:S02]  /*41730*/  IMAD.MOV.U32 R154, RZ, RZ, R202 ;  /* 0x000000ffff9a7224 */ /* 0x010fe400078e00ca */
[----:B------:R-:W-:Y:S01]  /*41740*/  IMAD.MOV.U32 R153, RZ, RZ, R207 ;  /* 0x000000ffff997224 */ /* 0x000fe200078e00cf */
[----:B------:R-:W-:Y:S02]  /*41750*/  MOV R152, R206 ;  /* 0x000000ce00987202 */ /* 0x000fe40000000f00 */
[----:B------:R-:W2:Y:S04]  /*41760*/  LDL.LU R206, [R1+0x2cfc] ;  /* 0x002cfc0001ce7983 */ /* 0x000ea80000300800 */
[----:B------:R-:W2:Y:S04]  /*41770*/  LDL.LU R207, [R1+0x2cf8] ;  /* 0x002cf80001cf7983 */ /* 0x000ea80000300800 */
        /* <DEDUP_REMOVED lines=16> */
[----:B------:R-:W-:-:S02]  /*41880*/  IMAD.MOV.U32 R42, RZ, RZ, R113 ;  /* 0x000000ffff2a7224 */ /* 0x000fc400078e0071 */
[----:B------:R-:W-:Y:S01]  /*41890*/  IMAD.MOV.U32 R43, RZ, RZ, R112 ;  /* 0x000000ffff2b7224 */ /* 0x000fe200078e0070 */
[----:B------:R-:W-:Y:S01]  /*418a0*/  MOV R12, R109 ;  /* 0x0000006d000c7202 */ /* 0x000fe20000000f00 */
[----:B------:R-:W-:Y:S01]  /*418b0*/  IMAD.MOV.U32 R13, RZ, RZ, R108 ;  /* 0x000000ffff0d7224 */ /* 0x000fe200078e006c */
[----:B------:R-:W-:Y:S01]  /*418c0*/  LDSM.16.M88.4 R112, [R2+0xd800] ;  /* 0x00d800000270783b */ /* 0x000fe20000000200 */
[----:B------:R-:W-:Y:S02]  /*418d0*/  IMAD.MOV.U32 R14, RZ, RZ, R97 ;  /* 0x000000ffff0e7224 */ /* 0x000fe400078e0061 */
[----:B------:R-:W-:Y:S02]  /*418e0*/  IMAD.MOV.U32 R15, RZ, RZ, R96 ;  /* 0x000000ffff0f7224 */ /* 0x000fe400078e0060 */
[----:B------:R-:W-:Y:S01]  /*418f0*/  LDSM.16.M88.4 R96, [R2+0xd000] ;  /* 0x00d000000260783b */ /* 0x000fe20000000200 */
[-C--:B-----5:R-:W-:Y:S03]  /*41900*/  HMMA.1688.F32.TF32 R48, R224, R198.reuse, R156 ;  /* 0x000000c6e030723c */ /* 0x0a0fe6000008109c */
[----:B------:R-:W-:Y:S05]  /*41910*/  LDSM.16.M88.4 R156, [R2+0xe800] ;  /* 0x00e80000029c783b */ /* 0x000fea0000000200 */
[-C--:B------:R-:W-:Y:S08]  /*41920*/  HMMA.1688.F32.TF32 R56, R220, R198.reuse, R60 ;  /* 0x000000c6dc38723c */ /* 0x080ff0000008103c */
[----:B------:R-:W-:Y:S08]  /*41930*/  HMMA.1688.F32.TF32 R52, R228, R198, R160 ;  /* 0x000000c6e434723c */ /* 0x000ff000000810a0 */
[----:B------:R-:W-:Y:S01]  /*41940*/  MOV R217, R48 ;  /* 0x0000003000d97202 */ /* 0x000fe20000000f00 */
[----:B------:R-:W-:-:S02]  /*41950*/  IMAD.MOV.U32 R216, RZ, RZ, R49 ;  /* 0x000000ffffd87224 */ /* 0x000fc400078e0031 */
[----:B------:R-:W-:Y:S02]  /*41960*/  IMAD.MOV.U32 R213, RZ, RZ, R50 ;  /* 0x000000ffffd57224 */ /* 0x000fe400078e0032 */
[----:B------:R-:W-:Y:S02]  /*41970*/  IMAD.MOV.U32 R212, RZ, RZ, R51 ;  /* 0x000000ffffd47224 */ /* 0x000fe400078e0033 */
[----:B------:R-:W-:Y:S01]  /*41980*/  HMMA.1688.F32.TF32 R48, R232, R198, R152 ;  /* 0x000000c6e830723c */ /* 0x000fe20000081098 */
[----:B------:R-:W-:Y:S04]  /*41990*/  STL.64 [R1+0x4c0], R56 ;  /* 0x0004c03801007387 */ /* 0x000fe80000100a00 */
[----:B------:R-:W-:Y:S04]  /*419a0*/  STL.64 [R1+0x4c8], R58 ;  /* 0x0004c83a01007387 */ /* 0x000fe80000100a00 */
[----:B------:R-:W-:Y:S04]  /*419b0*/  STL.64 [R1+0xe0], R52 ;  /* 0x0000e03401007387 */ /* 0x000fe80000100a00 */
[----:B------:R3:W-:Y:S10]  /*419c0*/  STL.64 [R1+0xe8], R54 ;  /* 0x0000e83601007387 */ /* 0x0007f40000100a00 */
[----:B------:R-:W-:Y:S04]  /*419d0*/  STL.64 [R1+0x470], R48 ;  /* 0x0004703001007387 */ /* 0x000fe80000100a00 */
[----:B------:R1:W-:Y:S01]  /*419e0*/  STL.64 [R1+0x478], R50 ;  /* 0x0004783201007387 */ /* 0x0003e20000100a00 */
[-C--:B---3--:R-:W-:Y:S08]  /*419f0*/  HMMA.1688.F32.TF32 R52, R220, R202.reuse, R40 ;  /* 0x000000cadc34723c */ /* 0x088ff00000081028 */
[-C--:B-1----:R-:W-:Y:S08]  /*41a00*/  HMMA.1688.F32.TF32 R48, R228, R202.reuse, R36 ;  /* 0x000000cae430723c */ /* 0x082ff00000081024 */
[-C--:B------:R-:W-:Y:S01]  /*41a10*/  HMMA.1688.F32.TF32 R36, R232, R202.reuse, R136 ;  /* 0x000000cae824723c */ /* 0x080fe20000081088 */
[----:B------:R-:W1:Y:S07]  /*41a20*/  LDSM.16.M88.4 R136, [R2+0xe000] ;  /* 0x00e000000288783b */ /* 0x000e6e0000000200 */
[----:B------:R-:W-:Y:S01]  /*41a30*/  HMMA.1688.F32.TF32 R40, R224, R202, R44 ;  /* 0x000000cae028723c */ /* 0x000fe2000008102c */
[----:B------:R-:W-:Y:S04]  /*41a40*/  STL.64 [R1+0x490], R52 ;  /* 0x0004903401007387 */ /* 0x000fe80000100a00 */
[----:B------:R-:W-:Y:S04]  /*41a50*/  STL.64 [R1+0x498], R54 ;  /* 0x0004983601007387 */ /* 0x000fe80000100a00 */
[----:B------:R-:W-:Y:S04]  /*41a60*/  STL.64 [R1+0x170], R48 ;  /* 0x0001703001007387 */ /* 0x000fe80000100a00 */
[----:B------:R-:W-:Y:S10]  /*41a70*/  STL.64 [R1+0x178], R50 ;  /* 0x0001783201007387 */ /* 0x000ff40000100a00 */
[----:B------:R-:W-:Y:S04]  /*41a80*/  STL.64 [R1+0x160], R40 ;  /* 0x0001602801007387 */ /* 0x000fe80000100a00 */
[----:B------:R2:W-:Y:S04]  /*41a90*/  STL.64 [R1+0x168], R42 ;  /* 0x0001682a01007387 */ /* 0x0005e80000100a00 */
[----:B------:R-:W-:Y:S01]  /*41aa0*/  STL.64 [R1+0x150], R36 ;  /* 0x0001502401007387 */ /* 0x000fe20000100a00 */
[----:B-1----:R-:W-:Y:S03]  /*41ab0*/  HMMA.1688.F32.TF32 R160, R32, R136, R8 ;  /* 0x0000008820a0723c */ /* 0x002fe60000081008 */
[----:B------:R1:W-:Y:S05]  /*41ac0*/  STL.64 [R1+0x158], R38 ;  /* 0x0001582601007387 */ /* 0x0003ea0000100a00 */
[-C--:B--2---:R-:W-:Y:S08]  /*41ad0*/  HMMA.1688.F32.TF32 R40, R220, R206.reuse, R248 ;  /* 0x000000cedc28723c */ /* 0x084ff000000810f8 */
[-C--:B-1----:R-:W-:Y:S08]  /*41ae0*/  HMMA.1688.F32.TF32 R36, R228, R206.reuse, R4 ;  /* 0x000000cee424723c */ /* 0x082ff00000081004 */
[-C--:B------:R-:W-:Y:S08]  /*41af0*/  HMMA.1688.F32.TF32 R8, R224, R206.reuse, R20 ;  /* 0x000000cee008723c */ /* 0x080ff00000081014 */
[----:B------:R-:W-:Y:S01]  /*41b00*/  HMMA.1688.F32.TF32 R4, R232, R206, R12 ;  /* 0x000000cee804723c */ /* 0x000fe2000008100c */
[----:B------:R-:W-:Y:S04]  /*41b10*/  STL.64 [R1+0x210], R40 ;  /* 0x0002102801007387 */ /* 0x000fe80000100a00 */
[----:B------:R-:W-:Y:S04]  /*41b20*/  STL.64 [R1+0x218], R42 ;  /* 0x0002182a01007387 */ /* 0x000fe80000100a00 */
[----:B------:R-:W-:Y:S01]  /*41b30*/  STL.64 [R1+0x200], R36 ;  /* 0x0002002401007387 */ /* 0x000fe20000100a00 */
[----:B------:R-:W-:Y:S03]  /*41b40*/  HMMA.1688.F32.TF32 R172, R16, R136, R244 ;  /* 0x0000008810ac723c */ /* 0x000fe600000810f4 */
[----:B------:R-:W-:Y:S04]  /*41b50*/  STL.64 [R1+0x208], R38 ;  /* 0x0002082601007387 */ /* 0x000fe80000100a00 */
[----:B------:R-:W-:Y:S01]  /*41b60*/  STL.64 [R1+0x1f0], R8 ;  /* 0x0001f00801007387 */ /* 0x000fe20000100a00 */
[----:B------:R-:W-:-:S03]  /*41b70*/  MOV R244, R205 ;  /* 0x000000cd00f47202 */ /* 0x000fc60000000f00 */
[----:B------:R-:W-:Y:S01]  /*41b80*/  STL.64 [R1+0x1f8], R10 ;  /* 0x0001f80a01007387 */ /* 0x000fe20000100a00 */
[----:B------:R-:W-:-:S03]  /*41b90*/  IMAD.MOV.U32 R245, RZ, RZ, R204 ;  /* 0x000000fffff57224 */ /* 0x000fc600078e00cc */
[----:B------:R-:W2:Y:S01]  /*41ba0*/  LDL.LU R205, [R1+0x2ce4] ;  /* 0x002ce40001cd7983 */ /* 0x000ea20000300800 */
[----:B------:R-:W-:-:S03]  /*41bb0*/  IMAD.MOV.U32 R246, RZ, RZ, R210 ;  /* 0x000000fffff67224 */ /* 0x000fc600078e00d2 */
[----:B------:R1:W-:Y:S01]  /*41bc0*/  STL.64 [R1+0x1e0], R4 ;  /* 0x0001e00401007387 */ /* 0x0003e20000100a00 */
[----:B------:R-:W-:-:S03]  /*41bd0*/  IMAD.MOV.U32 R247, RZ, RZ, R209 ;  /* 0x000000fffff77224 */ /* 0x000fc600078e00d1 */
[----:B------:R3:W-:Y:S01]  /*41be0*/  STL.64 [R1+0x1e8], R6 ;  /* 0x0001e80601007387 */ /* 0x0007e20000100a00 */
[----:B------:R-:W-:-:S03]  /*41bf0*/  MOV R20, R218 ;  /* 0x000000da00147202 */ /* 0x000fc60000000f00 */
[----:B------:R-:W5:Y:S01]  /*41c00*/  LDL.LU R204, [R1+0x2ce0] ;  /* 0x002ce00001cc7983 */ /* 0x000f620000300800 */
[----:B------:R-:W-:-:S03]  /*41c10*/  IMAD.MOV.U32 R21, RZ, RZ, R219 ;  /* 0x000000ffff157224 */ /* 0x000fc600078e00db */
[----:B------:R-:W3:Y:S01]  /*41c20*/  LDL.LU R210, [R1+0x2cdc] ;  /* 0x002cdc0001d27983 */ /* 0x000ee20000300800 */
[----:B------:R-:W-:-:S03]  /*41c30*/  IMAD.MOV.U32 R22, RZ, RZ, R200 ;  /* 0x000000ffff167224 */ /* 0x000fc600078e00c8 */
[----:B------:R-:W3:Y:S01]  /*41c40*/  LDL.LU R209, [R1+0x2cd8] ;  /* 0x002cd80001d17983 */ /* 0x000ee20000300800 */
[----:B------:R-:W-:-:S03]  /*41c50*/  IMAD.MOV.U32 R23, RZ, RZ, R201 ;  /* 0x000000ffff177224 */ /* 0x000fc600078e00c9 */
[----:B------:R-:W3:Y:S04]  /*41c60*/  LDL.LU R218, [R1+0x2cd4] ;  /* 0x002cd40001da7983 */ /* 0x000ee80000300800 */
[----:B------:R-:W3:Y:S04]  /*41c70*/  LDL.LU R219, [R1+0x2cd0] ;  /* 0x002cd00001db7983 */ /* 0x000ee80000300800 */
[----:B------:R-:W1:Y:S04]  /*41c80*/  LDL.LU R200, [R1+0x2ccc] ;  /* 0x002ccc0001c87983 */ /* 0x000e680000300800 */
[----:B------:R-:W3:Y:S01]  /*41c90*/  LDL.LU R201, [R1+0x2cc8] ;  /* 0x002cc80001c97983 */ /* 0x000ee20000300800 */
[----:B------:R-:W-:-:S02]  /*41ca0*/  IMAD.MOV.U32 R14, RZ, RZ, R196 ;  /* 0x000000ffff0e7224 */ /* 0x000fc400078e00c4 */
[----:B------:R-:W-:Y:S02]  /*41cb0*/  IMAD.MOV.U32 R15, RZ, RZ, R197 ;  /* 0x000000ffff0f7224 */ /* 0x000fe400078e00c5 */
[----:B--2---:R-:W-:Y:S01]  /*41cc0*/  IMAD.MOV.U32 R13, RZ, RZ, R205 ;  /* 0x000000ffff0d7224 */ /* 0x004fe200078e00cd */
[----:B-----5:R-:W-:Y:S02]  /*41cd0*/  MOV R12, R204 ;  /* 0x000000cc000c7202 */ /* 0x020fe40000000f00 */
[----:B------:R-:W2:Y:S04]  /*41ce0*/  LDL.LU R204, [R1+0x2cc4] ;  /* 0x002cc40001cc7983 */ /* 0x000ea80000300800 */
[----:B------:R-:W5:Y:S04]  /*41cf0*/  LDL.LU R205, [R1+0x2cc0] ;  /* 0x002cc00001cd7983 */ /* 0x000f680000300800 */
[----:B------:R-:W4:Y:S04]  /*41d00*/  LDL.LU R196, [R1+0x2cbc] ;  /* 0x002cbc0001c47983 */ /* 0x000f280000300800 */
[----:B------:R-:W4:Y:S01]  /*41d10*/  LDL.LU R197, [R1+0x2cb8] ;  /* 0x002cb80001c57983 */ /* 0x000f220000300800 */
[----:B-1----:R-:W-:-:S03]  /*41d20*/  MOV R4, R200 ;  /* 0x000000c800047202 */ /* 0x002fc60000000f00 */
[----:B------:R-:W4:Y:S01]  /*41d30*/  LDL.LU R200, [R1+0x2cb4] ;  /* 0x002cb40001c87983 */ /* 0x000f220000300800 */
[----:B---3--:R-:W-:-:S03]  /*41d40*/  IMAD.MOV.U32 R5, RZ, RZ, R201 ;  /* 0x000000ffff057224 */ /* 0x008fc600078e00c9 */
[----:B------:R-:W3:Y:S01]  /*41d50*/  LDL.LU R201, [R1+0x2cb0] ;  /* 0x002cb00001c97983 */ /* 0x000ee20000300800 */
[----:B------:R-:W-:Y:S08]  /*41d60*/  HMMA.1688.F32.TF32 R152, R16, R112, R148 ;  /* 0x000000701098723c */ /* 0x000ff00000081094 */
[----:B------:R-:W-:Y:S01]  /*41d70*/  HMMA.1688.F32.TF32 R148, R24, R136, R236 ;  /* 0x000000881894723c */ /* 0x000fe200000810ec */
[----:B--2---:R-:W-:-:S02]  /*41d80*/  IMAD.MOV.U32 R6, RZ, RZ, R204 ;  /* 0x000000ffff067224 */ /* 0x004fc400078e00cc */
[----:B------:R-:W2:Y:S01]  /*41d90*/  LDL.LU R204, [R1+0x2cac] ;  /* 0x002cac0001cc7983 */ /* 0x000ea20000300800 */
[----:B-----5:R-:W-:-:S03]  /*41da0*/  IMAD.MOV.U32 R7, RZ, RZ, R205 ;  /* 0x000000ffff077224 */ /* 0x020fc600078e00cd */
[----:B------:R-:W5:Y:S01]  /*41db0*/  LDL.LU R205, [R1+0x2ca8] ;  /* 0x002ca80001cd7983 */ /* 0x000f620000300800 */
[----:B----4-:R-:W-:-:S03]  /*41dc0*/  MOV R236, R196 ;  /* 0x000000c400ec7202 */ /* 0x010fc60000000f00 */
[----:B------:R-:W4:Y:S01]  /*41dd0*/  LDL.LU R196, [R1+0x2ca4] ;  /* 0x002ca40001c47983 */ /* 0x000f220000300800 */
[----:B------:R-:W-:-:S03]  /*41de0*/  IMAD.MOV.U32 R237, RZ, RZ, R197 ;  /* 0x000000ffffed7224 */ /* 0x000fc600078e00c5 */
[----:B------:R-:W4:Y:S01]  /*41df0*/  LDL.LU R197, [R1+0x2ca0] ;  /* 0x002ca00001c57983 */ /* 0x000f220000300800 */
[----:B------:R-:W-:-:S03]  /*41e00*/  IMAD.MOV.U32 R238, RZ, RZ, R200 ;  /* 0x000000ffffee7224 */ /* 0x000fc600078e00c8 */
[----:B------:R-:W4:Y:S01]  /*41e10*/  LDL.LU R200, [R1+0x2c9c] ;  /* 0x002c9c0001c87983 */ /* 0x000f220000300800 */
[----:B---3--:R-:W-:-:S03]  /*41e20*/  IMAD.MOV.U32 R239, RZ, RZ, R201 ;  /* 0x000000ffffef7224 */ /* 0x008fc600078e00c9 */
        /* <DEDUP_REMOVED lines=13> */
[----:B------:R-:W-:Y:S03]  /*41f00*/  HMMA.1688.F32.TF32 R108, R24, R96, R64 ;  /* 0x00000060186c723c */ /* 0x000fe60000081040 */
[----:B------:R-:W3:Y:S04]  /*41f10*/  LDL.LU R39, [R1+0x97c] ;  /* 0x00097c0001277983 */ /* 0x000ee80000300800 */
[----:B------:R-:W3:Y:S04]  /*41f20*/  LDL.LU R60, [R1+0x2f0] ;  /* 0x0002f000013c7983 */ /* 0x000ee80000300800 */
[----:B------:R-:W3:Y:S01]  /*41f30*/  LDL.LU R61, [R1+0x2f4] ;  /* 0x0002f400013d7983 */ /* 0x000ee20000300800 */
[----:B--2---:R-:W-:Y:S01]  /*41f40*/  IMAD.MOV.U32 R63, RZ, RZ, R204 ;  /* 0x000000ffff3f7224 */ /* 0x004fe200078e00cc */
[----:B-----5:R-:W-:-:S02]  /*41f50*/  MOV R62, R205 ;  /* 0x000000cd003e7202 */ /* 0x020fc40000000f00 */
[----:B------:R-:W2:Y:S04]  /*41f60*/  LDL.LU R205, [R1+0x2c94] ;  /* 0x002c940001cd7983 */ /* 0x000ea80000300800 */
[----:B------:R-:W5:Y:S01]  /*41f70*/  LDL.LU R204, [R1+0x2c90] ;  /* 0x002c900001cc7983 */ /* 0x000f620000300800 */
[----:B----4-:R-:W-:Y:S02]  /*41f80*/  IMAD.MOV.U32 R65, RZ, RZ, R200 ;  /* 0x000000ffff417224 */ /* 0x010fe400078e00c8 */
[----:B---3--:R-:W-:Y:S02]  /*41f90*/  IMAD.MOV.U32 R64, RZ, RZ, R201 ;  /* 0x000000ffff407224 */ /* 0x008fe400078e00c9 */
[----:B------:R-:W3:Y:S04]  /*41fa0*/  LDL.LU R201, [R1+0x2c8c] ;  /* 0x002c8c0001c97983 */ /* 0x000ee80000300800 */
[----:B------:R-:W4:Y:S01]  /*41fb0*/  LDL.LU R200, [R1+0x2c88] ;  /* 0x002c880001c87983 */ /* 0x000f220000300800 */
[----:B------:R-:W-:-:S03]  /*41fc0*/  IMAD.MOV.U32 R67, RZ, RZ, R196 ;  /* 0x000000ffff437224 */ /* 0x000fc600078e00c4 */
[----:B------:R-:W4:Y:S01]  /*41fd0*/  LDL.LU R188, [R1+0x7e0] ;  /* 0x0007e00001bc7983 */ /* 0x000f220000300800 */
[----:B------:R-:W-:-:S03]  /*41fe0*/  MOV R66, R197 ;  /* 0x000000c500427202 */ /* 0x000fc60000000f00 */
[----:B------:R-:W4:Y:S04]  /*41ff0*/  LDL.LU R189, [R1+0x7e4] ;  /* 0x0007e40001bd7983 */ /* 0x000f280000300800 */
[----:B------:R-:W4:Y:S04]  /*42000*/  LDL.LU R190, [R1+0x7e8] ;  /* 0x0007e80001be7983 */ /* 0x000f280000300800 */
[----:B------:R-:W4:Y:S04]  /*42010*/  LDL.LU R191, [R1+0x7ec] ;  /* 0x0007ec0001bf7983 */ /* 0x000f280000300800 */
[----:B------:R-:W4:Y:S04]  /*42020*/  LDL.LU R196, [R1+0x920] ;  /* 0x0009200001c47983 */ /* 0x000f280000300800 */
[----:B------:R-:W4:Y:S04]  /*42030*/  LDL.LU R197, [R1+0x924] ;  /* 0x0009240001c57983 */ /* 0x000f280000300800 */
[----:B------:R-:W4:Y:S04]  /*42040*/  LDL.LU R198, [R1+0x928] ;  /* 0x0009280001c67983 */ /* 0x000f280000300800 */
[----:B------:R-:W4:Y:S01]  /*42050*/  LDL.LU R199, [R1+0x92c] ;  /* 0x00092c0001c77983 */ /* 0x000f220000300800 */
[----:B--2---:R-:W-:Y:S01]  /*42060*/  IMAD.MOV.U32 R179, RZ, RZ, R205 ;  /* 0x000000ffffb37224 */ /* 0x004fe200078e00cd */
[----:B-----5:R-:W-:Y:S01]  /*42070*/  MOV R178, R204 ;  /* 0x000000cc00b27202 */ /* 0x020fe20000000f00 */
[----:B---3--:R-:W-:-:S02]  /*42080*/  IMAD.MOV.U32 R177, RZ, RZ, R201 ;  /* 0x000000ffffb17224 */ /* 0x008fc400078e00c9 */
[----:B----4-:R-:W-:Y:S02]  /*42090*/  IMAD.MOV.U32 R176, RZ, RZ, R200 ;  /* 0x000000ffffb07224 */ /* 0x010fe400078e00c8 */
[----:B------:R-:W2:Y:S04]  /*420a0*/  LDL.LU R200, [R1+0x2c84] ;  /* 0x002c840001c87983 */ /* 0x000ea80000300800 */
[----:B------:R-:W3:Y:S04]  /*420b0*/  LDL.LU R201, [R1+0x2c80] ;  /* 0x002c800001c97983 */ /* 0x000ee80000300800 */
[----:B------:R-:W4:Y:S04]  /*420c0*/  LDL.LU R204, [R1+0x2c7c] ;  /* 0x002c7c0001cc7983 */ /* 0x000f280000300800 */
[----:B------:R-:W5:Y:S04]  /*420d0*/  LDL.LU R205, [R1+0x2c78] ;  /* 0x002c780001cd7983 */ /* 0x000f680000300800 */
        /* <DEDUP_REMOVED lines=24> */
[----:B------:R-:W-:Y:S01]  /*42260*/  IMAD.MOV.U32 R8, RZ, RZ, R219 ;  /* 0x000000ffff087224 */ /* 0x000fe200078e00db */
[----:B------:R-:W-:Y:S01]  /*42270*/  MOV R10, R209 ;  /* 0x000000d1000a7202 */ /* 0x000fe20000000f00 */
[----:B------:R-:W-:-:S02]  /*42280*/  IMAD.MOV.U32 R9, RZ, RZ, R218 ;  /* 0x000000ffff097224 */ /* 0x000fc400078e00da */
[----:B------:R-:W-:Y:S02]  /*42290*/  IMAD.MOV.U32 R11, RZ, RZ, R210 ;  /* 0x000000ffff0b7224 */ /* 0x000fe400078e00d2 */
[----:B------:R-:W-:Y:S02]  /*422a0*/  IMAD.MOV.U32 R248, RZ, RZ, R211 ;  /* 0x000000fffff87224 */ /* 0x000fe400078e00d3 */
[----:B--2---:R-:W-:Y:S02]  /*422b0*/  IMAD.MOV.U32 R55, RZ, RZ, R200 ;  /* 0x000000ffff377224 */ /* 0x004fe400078e00c8 */
[----:B----4-:R-:W-:Y:S02]  /*422c0*/  IMAD.MOV.U32 R53, RZ, RZ, R204 ;  /* 0x000000ffff357224 */ /* 0x010fe400078e00cc */
[----:B------:R-:W2:Y:S01]  /*422d0*/  LDL.LU R204, [R1+0x8c0] ;  /* 0x0008c00001cc7983 */ /* 0x000ea20000300800 */
[----:B-----5:R-:W-:-:S03]  /*422e0*/  IMAD.MOV.U32 R52, RZ, RZ, R205 ;  /* 0x000000ffff347224 */ /* 0x020fc600078e00cd */
[----:B------:R-:W2:Y:S01]  /*422f0*/  LDL.LU R205, [R1+0x8c4] ;  /* 0x0008c40001cd7983 */ /* 0x000ea20000300800 */
[----:B---3--:R-:W-:-:S03]  /*42300*/  MOV R54, R201 ;  /* 0x000000c900367202 */ /* 0x008fc60000000f00 */
        /* <DEDUP_REMOVED lines=18> */
[----:B------:R-:W2:Y:S01]  /*42430*/  LDL.LU R211, [R1+0x2c64] ;  /* 0x002c640001d37983 */ /* 0x000ea20000300800 */
[----:B------:R-:W-:Y:S01]  /*42440*/  IMAD.MOV.U32 R249, RZ, RZ, R208 ;  /* 0x000000fffff97224 */ /* 0x000fe200078e00d0 */
[----:B------:R-:W-:Y:S01]  /*42450*/  MOV R250, R214 ;  /* 0x000000d600fa7202 */ /* 0x000fe20000000f00 */
[----:B------:R-:W-:Y:S01]  /*42460*/  IMAD.MOV.U32 R251, RZ, RZ, R215 ;  /* 0x000000fffffb7224 */ /* 0x000fe200078e00d7 */
[----:B------:R-:W3:Y:S04]  /*42470*/  LDL.LU R208, [R1+0x2c60] ;  /* 0x002c600001d07983 */ /* 0x000ee80000300800 */
[----:B------:R-:W4:Y:S04]  /*42480*/  LDL.LU R214, [R1+0x2c5c] ;  /* 0x002c5c0001d67983 */ /* 0x000f280000300800 */
[----:B------:R-:W4:Y:S01]  /*42490*/  LDL.LU R215, [R1+0x2c58] ;  /* 0x002c580001d77983 */ /* 0x000f220000300800 */
[-C--:B--2---:R-:W-:Y:S08]  /*424a0*/  HMMA.1688.F32.TF32 R80, R220, R210.reuse, R80 ;  /* 0x000000d2dc50723c */ /* 0x084ff00000081050 */
[-C--:B------:R-:W-:Y:S08]  /*424b0*/  HMMA.1688.F32.TF32 R52, R228, R210.reuse, R52 ;  /* 0x000000d2e434723c */ /* 0x080ff00000081034 */
[-C--:B------:R-:W-:Y:S08]  /*424c0*/  HMMA.1688.F32.TF32 R48, R224, R210.reuse, R48 ;  /* 0x000000d2e030723c */ /* 0x080ff00000081030 */
[----:B------:R-:W-:Y:S01]  /*424d0*/  HMMA.1688.F32.TF32 R176, R232, R210, R176 ;  /* 0x000000d2e8b0723c */ /* 0x000fe200000810b0 */
[----:B------:R-:W-:Y:S04]  /*424e0*/  STL.64 [R1+0x2a0], R80 ;  /* 0x0002a05001007387 */ /* 0x000fe80000100a00 */
[----:B------:R1:W-:Y:S02]  /*424f0*/  STL.64 [R1+0x2a8], R82 ;  /* 0x0002a85201007387 */ /* 0x0003e40000100a00 */
[----:B------:R-:W-:-:S02]  /*42500*/  IMAD.MOV.U32 R210, RZ, RZ, R218 ;  /* 0x000000ffffd27224 */ /* 0x000fc400078e00da */
[----:B-1----:R-:W2:Y:S04]  /*42510*/  LDL.LU.64 R82, [R1+0x2c50] ;  /* 0x002c500001527983 */ /* 0x002ea80000300a00 */
[----:B------:R-:W2:Y:S04]  /*42520*/  LDL.LU.64 R80, [R1+0x2c48] ;  /* 0x002c480001507983 */ /* 0x000ea80000300a00 */
[----:B------:R-:W-:Y:S04]  /*42530*/  STL.64 [R1+0x420], R52 ;  /* 0x0004203401007387 */ /* 0x000fe80000100a00 */
[----:B------:R1:W-:Y:S01]  /*42540*/  STL.64 [R1+0x428], R54 ;  /* 0x0004283601007387 */ /* 0x0003e20000100a00 */
[----:B------:R-:W-:-:S03]  /*42550*/  IMAD.MOV.U32 R211, RZ, RZ, R219 ;  /* 0x000000ffffd37224 */ /* 0x000fc600078e00db */
[----:B-1----:R-:W2:Y:S04]  /*42560*/  LDL.LU.64 R54, [R1+0x2c40] ;  /* 0x002c400001367983 */ /* 0x002ea80000300a00 */
[----:B------:R-:W2:Y:S04]  /*42570*/  LDL.LU.64 R52, [R1+0x2c38] ;  /* 0x002c380001347983 */ /* 0x000ea80000300a00 */
[----:B------:R-:W-:Y:S04]  /*42580*/  STL.64 [R1+0x410], R48 ;  /* 0x0004103001007387 */ /* 0x000fe80000100a00 */
[----:B------:R1:W-:Y:S04]  /*42590*/  STL.64 [R1+0x418], R50 ;  /* 0x0004183201007387 */ /* 0x0003e80000100a00 */
[----:B-1----:R-:W2:Y:S04]  /*425a0*/  LDL.LU.64 R50, [R1+0x2c30] ;  /* 0x002c300001327983 */ /* 0x002ea80000300a00 */
[----:B------:R-:W-:Y:S04]  /*425b0*/  STL.64 [R1+0x3b0], R176 ;  /* 0x0003b0b001007387 */ /* 0x000fe80000100a00 */
[----:B------:R-:W-:Y:S04]  /*425c0*/  STL.64 [R1+0x3b8], R178 ;  /* 0x0003b8b201007387 */ /* 0x000fe80000100a00 */
[----:B------:R-:W2:Y:S04]  /*425d0*/  LDL.LU R218, [R1+0x2c2c] ;  /* 0x002c2c0001da7983 */ /* 0x000ea80000300800 */
[----:B------:R-:W2:Y:S01]  /*425e0*/  LDL.LU R219, [R1+0x2c28] ;  /* 0x002c280001db7983 */ /* 0x000ea20000300800 */
[-C--:B----4-:R-:W-:Y:S03]  /*425f0*/  HMMA.1688.F32.TF32 R56, R220, R214.reuse, R56 ;  /* 0x000000d6dc38723c */ /* 0x090fe60000081038 */
[----:B------:R-:W1:Y:S05]  /*42600*/  LDSM.16.M88.4 R176, [R2+0xf000] ;  /* 0x00f0000002b0783b */ /* 0x000e6a0000000200 */
[-C--:B------:R-:W-:Y:S08]  /*42610*/  HMMA.1688.F32.TF32 R64, R228, R214.reuse, R64 ;  /* 0x000000d6e440723c */ /* 0x080ff00000081040 */
[-C--:B------:R-:W-:Y:S08]  /*42620*/  HMMA.1688.F32.TF32 R60, R224, R214.reuse, R60 ;  /* 0x000000d6e03c723c */ /* 0x080ff0000008103c */
[----:B---3--:R-:W-:Y:S01]  /*42630*/  HMMA.1688.F32.TF32 R208, R232, R214, R208 ;  /* 0x000000d6e8d0723c */ /* 0x008fe200000810d0 */
[----:B------:R-:W-:Y:S04]  /*42640*/  STL.64 [R1+0x3e0], R56 ;  /* 0x0003e03801007387 */ /* 0x000fe80000100a00 */
[----:B------:R3:W-:Y:S04]  /*42650*/  STL.64 [R1+0x3e8], R58 ;  /* 0x0003e83a01007387 */ /* 0x0007e80000100a00 */
[----:B---3--:R-:W3:Y:S04]  /*42660*/  LDL.LU.64 R58, [R1+0x2c20] ;  /* 0x002c2000013a7983 */ /* 0x008ee80000300a00 */
[----:B------:R-:W3:Y:S04]  /*42670*/  LDL.LU.64 R56, [R1+0x2c18] ;  /* 0x002c180001387983 */ /* 0x000ee80000300a00 */
[----:B------:R-:W-:Y:S04]  /*42680*/  STL.64 [R1+0x330], R64 ;  /* 0x0003304001007387 */ /* 0x000fe80000100a00 */
[----:B------:R4:W-:Y:S04]  /*42690*/  STL.64 [R1+0x338], R66 ;  /* 0x0003384201007387 */ /* 0x0009e80000100a00 */
[----:B----4-:R-:W4:Y:S04]  /*426a0*/  LDL.LU.64 R66, [R1+0x2c10] ;  /* 0x002c100001427983 */ /* 0x010f280000300a00 */
[----:B------:R-:W4:Y:S04]  /*426b0*/  LDL.LU.64 R64, [R1+0x2c08] ;  /* 0x002c080001407983 */ /* 0x000f280000300a00 */
[----:B------:R-:W-:Y:S04]  /*426c0*/  STL.64 [R1+0x300], R60 ;  /* 0x0003003c01007387 */ /* 0x000fe80000100a00 */
[----:B------:R1:W-:Y:S04]  /*426d0*/  STL.64 [R1+0x308], R62 ;  /* 0x0003083e01007387 */ /* 0x0003e80000100a00 */
[----:B-1----:R-:W3:Y:S04]  /*426e0*/  LDL.LU.64 R62, [R1+0x2c00] ;  /* 0x002c0000013e7983 */ /* 0x002ee80000300a00 */
[----:B------:R-:W3:Y:S04]  /*426f0*/  LDL.LU.64 R60, [R1+0x2bf8] ;  /* 0x002bf800013c7983 */ /* 0x000ee80000300a00 */
[----:B------:R-:W-:Y:S04]  /*42700*/  STL.64 [R1+0x2f0], R208 ;  /* 0x0002f0d001007387 */ /* 0x000fe80000100a00 */
[----:B------:R-:W-:Y:S04]  /*42710*/  STL.64 [R1+0x2f8], R210 ;  /* 0x0002f8d201007387 */ /* 0x000fe80000100a00 */
[----:B------:R-:W1:Y:S01]  /*42720*/  LDSM.16.M88.4 R208, [R2+0xf800] ;  /* 0x00f8000002d0783b */ /* 0x000e620000000200 */
[C---:B------:R-:W-:Y:S03]  /*42730*/  HMMA.1688.F32.TF32 R124, R28.reuse, R96, R124 ;  /* 0x000000601c7c723c */ /* 0x040fe6000008107c */
[----:B------:R-:W-:Y:S05]  /*42740*/  STL [R1+0x2818], R2 ;  /* 0x0028180201007387 */ /* 0x000fea0000100800 */
[C---:B------:R-:W-:Y:S08]  /*42750*/  HMMA.1688.F32.TF32 R144, R28.reuse, R112, R144 ;  /* 0x000000701c90723c */ /* 0x040ff00000081090 */
[C---:B------:R-:W-:Y:S08]  /*42760*/  HMMA.1688.F32.TF32 R184, R28.reuse, R156, R184 ;  /* 0x0000009c1cb8723c */ /* 0x040ff000000810b8 */
[----:B------:R-:W-:Y:S08]  /*42770*/  HMMA.1688.F32.TF32 R200, R28, R176, R200 ;  /* 0x000000b01cc8723c */ /* 0x000ff000000810c8 */
[----:B------:R-:W-:Y:S08]  /*42780*/  HMMA.1688.F32.TF32 R84, R16, R68, R84 ;  /* 0x000000441054723c */ /* 0x000ff00000081054 */
[----:B-1----:R-:W-:Y:S01]  /*42790*/  HMMA.1688.F32.TF32 R28, R28, R208, R36 ;  /* 0x000000d01c1c723c */ /* 0x002fe20000081024 */
[----:B------:R-:W3:Y:S04]  /*427a0*/  LDL.LU.64 R38, [R1+0x2bf0] ;  /* 0x002bf00001267983 */ /* 0x000ee80000300a00 */
[----:B------:R-:W3:Y:S03]  /*427b0*/  LDL.LU.64 R36, [R1+0x2be8] ;  /* 0x002be80001247983 */ /* 0x000ee60000300a00 */
[C---:B------:R-:W-:Y:S08]  /*427c0*/  HMMA.1688.F32.TF32 R116, R16.reuse, R88, R116 ;  /* 0x000000581074723c */ /* 0x040ff00000081074 */
[C---:B------:R-:W-:Y:S08]  /*427d0*/  HMMA.1688.F32.TF32 R132, R16.reuse, R96, R132 ;  /* 0x000000601084723c */ /* 0x040ff00000081084 */
[C---:B------:R-:W-:Y:S08]  /*427e0*/  HMMA.1688.F32.TF32 R192, R16.reuse, R156, R192 ;  /* 0x0000009c10c0723c */ /* 0x040ff000000810c0 */
[C---:B------:R-:W-:Y:S08]  /*427f0*/  HMMA.1688.F32.TF32 R204, R16.reuse, R176, R204 ;  /* 0x000000b010cc723c */ /* 0x040ff000000810cc */
[----:B------:R-:W-:Y:S01]  /*42800*/  HMMA.1688.F32.TF32 R16, R16, R208, R40 ;  /* 0x000000d01010723c */ /* 0x000fe20000081028 */
[----:B------:R-:W3:Y:S04]  /*42810*/  LDL.LU.64 R42, [R1+0x2be0] ;  /* 0x002be000012a7983 */ /* 0x000ee80000300a00 */
[----:B------:R-:W3:Y:S03]  /*42820*/  LDL.LU.64 R40, [R1+0x2bd8] ;  /* 0x002bd80001287983 */ /* 0x000ee60000300a00 */
[C---:B------:R-:W-:Y:S08]  /*42830*/  HMMA.1688.F32.TF32 R76, R32.reuse, R68, R76 ;  /* 0x00000044204c723c */ /* 0x040ff0000008104c */
[C---:B------:R-:W-:Y:S08]  /*42840*/  HMMA.1688.F32.TF32 R120, R32.reuse, R96, R120 ;  /* 0x000000602078723c */ /* 0x040ff00000081078 */
[C---:B------:R-:W-:Y:S08]  /*42850*/  HMMA.1688.F32.TF32 R140, R32.reuse, R112, R140 ;  /* 0x00000070208c723c */ /* 0x040ff0000008108c */
[C---:B------:R-:W-:Y:S08]  /*42860*/  HMMA.1688.F32.TF32 R180, R32.reuse, R156, R180 ;  /* 0x0000009c20b4723c */ /* 0x040ff000000810b4 */
[C---:B------:R-:W-:Y:S08]  /*42870*/  HMMA.1688.F32.TF32 R196, R32.reuse, R176, R196 ;  /* 0x000000b020c4723c */ /* 0x040ff000000810c4 */
[----:B-----5:R-:W-:Y:S01]  /*42880*/  HMMA.1688.F32.TF32 R32, R32, R208, R44 ;  /* 0x000000d02020723c */ /* 0x020fe2000008102c */
[----:B------:R-:W5:Y:S04]  /*42890*/  LDL.LU.64 R46, [R1+0x2bd0] ;  /* 0x002bd000012e7983 */ /* 0x000f680000300a00 */
[----:B------:R-:W5:Y:S03]  /*428a0*/  LDL.LU.64 R44, [R1+0x2bc8] ;  /* 0x002bc800012c7983 */ /* 0x000f660000300a00 */
[C---:B------:R-:W-:Y:S08]  /*428b0*/  HMMA.1688.F32.TF32 R72, R24.reuse, R68, R72 ;  /* 0x000000441848723c */ /* 0x040ff00000081048 */
[C---:B------:R-:W-:Y:S08]  /*428c0*/  HMMA.1688.F32.TF32 R128, R24.reuse, R112, R128 ;  /* 0x000000701880723c */ /* 0x040ff00000081080 */
[C---:B------:R-:W-:Y:S08]  /*428d0*/  HMMA.1688.F32.TF32 R168, R24.reuse, R156, R168 ;  /* 0x0000009c18a8723c */ /* 0x040ff000000810a8 */
[C---:B------:R-:W-:Y:S08]  /*428e0*/  HMMA.1688.F32.TF32 R188, R24.reuse, R176, R188 ;  /* 0x000000b018bc723c */ /* 0x040ff000000810bc */
[----:B------:R-:W-:Y:S01]  /*428f0*/  HMMA.1688.F32.TF32 R24, R24, R208, R240 ;  /* 0x000000d01818723c */ /* 0x000fe200000810f0 */
[----:B------:R-:W3:Y:S04]  /*42900*/  LDL.LU.64 R242, [R1+0x2bc0] ;  /* 0x002bc00001f27983 */ /* 0x000ee80000300a00 */
[----:B------:R-:W3:Y:S03]  /*42910*/  LDL.LU.64 R240, [R1+0x2bb8] ;  /* 0x002bb80001f07983 */ /* 0x000ee60000300a00 */
        /* <DEDUP_REMOVED lines=41> */
[----:B------:R-:W2:Y:S01]  /*42bb0*/  LDL.LU.64 R244, [R1+0x2b58] ;  /* 0x002b580001f47983 */ /* 0x000ea20000300a00 */
[C---:B---3--:R-:W-:Y:S08]  /*42bc0*/  HMMA.1688.F32.TF32 R248, R220.reuse, R38, R248 ;  /* 0x00000026dcf8723c */ /* 0x048ff000000810f8 */
[C---:B------:R-:W-:Y:S08]  /*42bd0*/  HMMA.1688.F32.TF32 R60, R220.reuse, R50, R60 ;  /* 0x00000032dc3c723c */ /* 0x040ff0000008103c */
[C---:B------:R-:W-:Y:S07]  /*42be0*/  HMMA.1688.F32.TF32 R80, R220.reuse, R70, R80 ;  /* 0x00000046dc50723c */ /* 0x040fee0000081050 */
[----:B------:R-:W-:Y:S01]  /*42bf0*/  STL.64 [R1+0x7a0], R248 ;  /* 0x0007a0f801007387 */ /* 0x000fe20000100a00 */
[C---:B------:R-:W-:Y:S03]  /*42c00*/  HMMA.1688.F32.TF32 R104, R220.reuse, R90, R104 ;  /* 0x0000005adc68723c */ /* 0x040fe60000081068 */
[----:B------:R1:W-:Y:S04]  /*42c10*/  STL.64 [R1+0x7a8], R250 ;  /* 0x0007a8fa01007387 */ /* 0x0003e80000100a00 */
[----:B-1----:R-:W3:Y:S04]  /*42c20*/  LDL.LU.64 R250, [R1+0x2b50] ;  /* 0x002b500001fa7983 */ /* 0x002ee80000300a00 */
[----:B------:R-:W3:Y:S01]  /*42c30*/  LDL.LU.64 R248, [R1+0x2b48] ;  /* 0x002b480001f87983 */ /* 0x000ee20000300a00 */
[----:B--2---:R-:W-:Y:S11]  /*42c40*/  HMMA.1688.F32.TF32 R244, R220, R42, R244 ;  /* 0x0000002adcf4723c */ /* 0x004ff600000810f4 */
[----:B------:R-:W-:Y:S11]  /*42c50*/  @!UPT UIADD3 URZ, URZ, URZ, URZ ;  /* 0x0000003f3f3ff290 */ /* 0x000ff6000fffe03f */
[----:B------:R-:W-:Y:S01]  /*42c60*/  @!UPT UIADD3 URZ, URZ, URZ, URZ ;  /* 0x0000003f3f3ff290 */ /* 0x000fe2000fffe03f */
[----:B------:R1:W-:Y:S04]  /*42c70*/  STL.64 [R1+0x820], R244 ;  /* 0x000820f401007387 */ /* 0x0003e80000100a00 */
[----:B------:R2:W-:Y:S04]  /*42c80*/  STL.64 [R1+0x828], R246 ;  /* 0x000828f601007387 */ /* 0x0005e80000100a00 */
[----:B-1----:R-:W3:Y:S04]  /*42c90*/  LDL.LU R244, [R1+0x260] ;  /* 0x0002600001f47983 */ /* 0x002ee80000300800 */
[----:B------:R-:W3:Y:S04]  /*42ca0*/  LDL.LU R245, [R1+0x264] ;  /* 0x0002640001f57983 */ /* 0x000ee80000300800 */
[----:B--2---:R-:W2:Y:S04]  /*42cb0*/  LDL.LU R246, [R1+0x268] ;  /* 0x0002680001f67983 */ /* 0x004ea80000300800 */
[----:B------:R-:W2:Y:S04]  /*42cc0*/  LDL.LU R247, [R1+0x26c] ;  /* 0x00026c0001f77983 */ /* 0x000ea80000300800 */
[----:B------:R1:W-:Y:S04]  /*42cd0*/  STL.64 [R1+0x890], R60 ;  /* 0x0008903c01007387 */ /* 0x0003e80000100a00 */
[----:B------:R4:W-:Y:S04]  /*42ce0*/  STL.64 [R1+0x898], R62 ;  /* 0x0008983e01007387 */ /* 0x0009e80000100a00 */
[----:B-1----:R-:W2:Y:S04]  /*42cf0*/  LDL.LU R60, [R1+0x370] ;  /* 0x00037000013c7983 */ /* 0x002ea80000300800 */
[----:B------:R-:W2:Y:S04]  /*42d00*/  LDL.LU R61, [R1+0x374] ;  /* 0x00037400013d7983 */ /* 0x000ea80000300800 */
[----:B----4-:R-:W2:Y:S04]  /*42d10*/  LDL.LU R62, [R1+0x378] ;  /* 0x00037800013e7983 */ /* 0x010ea80000300800 */
        /* <DEDUP_REMOVED lines=10> */
[----:B------:R-:W2:Y:S01]  /*42dc0*/  LDL.LU R105, [R1+0x24] ;  /* 0x0000240001697983 */ /* 0x000ea20000300800 */
[----:B----4-:R-:W-:-:S03]  /*42dd0*/  MOV R107, R3 ;  /* 0x00000003006b7202 */ /* 0x010fc60000000f00 */
[----:B------:R-:W2:Y:S04]  /*42de0*/  LDL.LU R106, [R1+0x28] ;  /* 0x00002800016a7983 */ /* 0x000ea80000300800 */
[----:B------:R-:W4:Y:S01]  /*42df0*/  LDL.LU R3, [R1+0x2b40] ;  /* 0x002b400001037983 */ /* 0x000f220000300800 */
[C---:B------:R-:W-:Y:S08]  /*42e00*/  HMMA.1688.F32.TF32 R124, R220.reuse, R98, R124 ;  /* 0x00000062dc7c723c */ /* 0x040ff0000008107c */
[----:B------:R-:W-:Y:S11]  /*42e10*/  HMMA.1688.F32.TF32 R144, R220, R114, R144 ;  /* 0x00000072dc90723c */ /* 0x000ff60000081090 */
[----:B------:R-:W-:Y:S04]  /*42e20*/  @!UPT UIADD3 URZ, URZ, URZ, URZ ;  /* 0x0000003f3f3ff290 */ /* 0x000fe8000fffe03f */
[----:B------:R1:W-:Y:S04]  /*42e30*/  STL.64 [R1+0x930], R124 ;  /* 0x0009307c01007387 */ /* 0x0003e80000100a00 */
[----:B------:R5:W-:Y:S04]  /*42e40*/  STL.64 [R1+0x938], R126 ;  /* 0x0009387e01007387 */ /* 0x000be80000100a00 */
[----:B-1----:R-:W2:Y:S04]  /*42e50*/  LDL.LU R124, [R1+0x110] ;  /* 0x00011000017c7983 */ /* 0x002ea80000300800 */
[----:B------:R-:W2:Y:S04]  /*42e60*/  LDL.LU R125, [R1+0x114] ;  /* 0x00011400017d7983 */ /* 0x000ea80000300800 */
[----:B-----5:R-:W2:Y:S04]  /*42e70*/  LDL.LU R126, [R1+0x118] ;  /* 0x00011800017e7983 */ /* 0x020ea80000300800 */
[----:B------:R-:W2:Y:S04]  /*42e80*/  LDL.LU R127, [R1+0x11c] ;  /* 0x00011c00017f7983 */ /* 0x000ea80000300800 */
[----:B------:R4:W-:Y:S04]  /*42e90*/  STL.64 [R1+0x950], R144 ;  /* 0x0009509001007387 */ /* 0x0009e80000100a00 */
[----:B------:R1:W-:Y:S01]  /*42ea0*/  STL.64 [R1+0x958], R146 ;  /* 0x0009589201007387 */ /* 0x0003e20000100a00 */
[----:B----4-:R-:W-:-:S03]  /*42eb0*/  IMAD.MOV.U32 R144, RZ, RZ, R3 ;  /* 0x000000ffff907224 */ /* 0x010fc600078e0003 */
[----:B------:R-:W4:Y:S01]  /*42ec0*/  LDL.LU R3, [R1+0x2b3c] ;  /* 0x002b3c0001037983 */ /* 0x000f220000300800 */
[----:B------:R-:W-:Y:S03]  /*42ed0*/  HMMA.1688.F32.TF32 R164, R220, R138, R164 ;  /* 0x0000008adca4723c */ /* 0x000fe600000810a4 */
[----:B------:R-:W5:Y:S04]  /*42ee0*/  LDL.LU R145, [R1+0x194] ;  /* 0x0001940001917983 */ /* 0x000f680000300800 */
[----:B-1----:R-:W5:Y:S04]  /*42ef0*/  LDL.LU R146, [R1+0x198] ;  /* 0x0001980001927983 */ /* 0x002f680000300800 */
[----:B------:R-:W5:Y:S11]  /*42f00*/  LDL.LU R147, [R1+0x19c] ;  /* 0x00019c0001937983 */ /* 0x000f760000300800 */
[----:B------:R-:W-:Y:S01]  /*42f10*/  @!UPT UIADD3 URZ, URZ, URZ, URZ ;  /* 0x0000003f3f3ff290 */ /* 0x000fe2000fffe03f */
[----:B------:R1:W-:Y:S04]  /*42f20*/  STL.64 [R1+0x970], R164 ;  /* 0x000970a401007387 */ /* 0x0003e80000100a00 */
[----:B------:R2:W-:Y:S04]  /*42f30*/  STL.64 [R1+0x978], R166 ;  /* 0x000978a601007387 */ /* 0x0005e80000100a00 */
[----:B-1----:R-:W3:Y:S01]  /*42f40*/  LDL.LU R164, [R1+0x240] ;  /* 0x0002400001a47983 */ /* 0x002ee20000300800 */
[----:B----4-:R-:W-:-:S03]  /*42f50*/  IMAD.MOV.U32 R165, RZ, RZ, R3 ;  /* 0x000000ffffa57224 */ /* 0x010fc600078e0003 */
[----:B------:R-:W4:Y:S01]  /*42f60*/  LDL.LU R3, [R1+0x2b38] ;  /* 0x002b380001037983 */ /* 0x000f220000300800 */
[C---:B------:R-:W-:Y:S03]  /*42f70*/  HMMA.1688.F32.TF32 R184, R220.reuse, R158, R184 ;  /* 0x0000009edcb8723c */ /* 0x040fe600000810b8 */
[----:B--2---:R-:W3:Y:S04]  /*42f80*/  LDL.LU R166, [R1+0x248] ;  /* 0x0002480001a67983 */ /* 0x004ee80000300800 */
[----:B------:R-:W3:Y:S01]  /*42f90*/  LDL.LU R167, [R1+0x24c] ;  /* 0x00024c0001a77983 */ /* 0x000ee20000300800 */
[----:B------:R-:W-:Y:S11]  /*42fa0*/  HMMA.1688.F32.TF32 R200, R220, R178, R200 ;  /* 0x000000b2dcc8723c */ /* 0x000ff600000810c8 */
[----:B------:R-:W-:Y:S04]  /*42fb0*/  @!UPT UIADD3 URZ, URZ, URZ, URZ ;  /* 0x0000003f3f3ff290 */ /* 0x000fe8000fffe03f */
[----:B------:R1:W-:Y:S04]  /*42fc0*/  STL.64 [R1+0x990], R184 ;  /* 0x000990b801007387 */ /* 0x0003e80000100a00 */
[----:B------:R4:W-:Y:S04]  /*42fd0*/  STL.64 [R1+0x998], R186 ;  /* 0x000998ba01007387 */ /* 0x0009e80000100a00 */
[----:B-1----:R-:W2:Y:S04]  /*42fe0*/  LDL.LU R184, [R1+0x2e0] ;  /* 0x0002e00001b87983 */ /* 0x002ea80000300800 */
[----:B------:R-:W2:Y:S01]  /*42ff0*/  LDL.LU R185, [R1+0x2e4] ;  /* 0x0002e40001b97983 */ /* 0x000ea20000300800 */
[----:B----4-:R-:W-:-:S03]  /*43000*/  IMAD.MOV.U32 R186, RZ, RZ, R3 ;  /* 0x000000ffffba7224 */ /* 0x010fc600078e0003 */
[----:B------:R-:W4:Y:S04]  /*43010*/  LDL.LU R3, [R1+0x2b34] ;  /* 0x002b340001037983 */ /* 0x000f280000300800 */
[----:B------:R-:W2:Y:S04]  /*43020*/  LDL.LU R187, [R1+0x2ec] ;  /* 0x0002ec0001bb7983 */ /* 0x000ea80000300800 */
[----:B------:R1:W-:Y:S04]  /*43030*/  STL.64 [R1+0x9a0], R200 ;  /* 0x0009a0c801007387 */ /* 0x0003e80000100a00 */
[----:B------:R3:W-:Y:S04]  /*43040*/  STL.64 [R1+0x9a8], R202 ;  /* 0x0009a8ca01007387 */ /* 0x0007e80000100a00 */
[----:B-1----:R-:W2:Y:S04]  /*43050*/  LDL.LU R200, [R1+0x320] ;  /* 0x0003200001c87983 */ /* 0x002ea80000300800 */
[----:B------:R-:W2:Y:S04]  /*43060*/  LDL.LU R201, [R1+0x324] ;  /* 0x0003240001c97983 */ /* 0x000ea80000300800 */
[----:B---3--:R-:W3:Y:S01]  /*43070*/  LDL.LU R202, [R1+0x328] ;  /* 0x0003280001ca7983 */ /* 0x008ee20000300800 */
[----:B------:R-:W-:Y:S11]  /*43080*/  HMMA.1688.F32.TF32 R28, R220, R210, R28 ;  /* 0x000000d2dc1c723c */ /* 0x000ff6000008101c */
[----:B------:R-:W-:Y:S11]  /*43090*/  @!UPT UIADD3 URZ, URZ, URZ, URZ ;  /* 0x0000003f3f3ff290 */ /* 0x000ff6000fffe03f */
[----:B------:R-:W-:Y:S01]  /*430a0*/  @!UPT UIADD3 URZ, URZ, URZ, URZ ;  /* 0x0000003f3f3ff290 */ /* 0x000fe2000fffe03f */
[----:B------:R-:W-:Y:S04]  /*430b0*/  STL.64 [R1+0x9b0], R28 ;  /* 0x0009b01c01007387 */ /* 0x000fe80000100a00 */
[----:B------:R1:W-:Y:S02]  /*430c0*/  STL.64 [R1+0x9b8], R30 ;  /* 0x0009b81e01007387 */ /* 0x0003e40000100a00 */
[C---:B-1----:R-:W-:Y:S08]  /*430d0*/  HMMA.1688.F32.TF32 R28, R224.reuse, R6, R164 ;  /* 0x00000006e01c723c */ /* 0x042ff000000810a4 */
[C---:B-----5:R-:W-:Y:S08]  /*430e0*/  HMMA.1688.F32.TF32 R164, R224.reuse, R10, R144 ;  /* 0x0000000ae0a4723c */ /* 0x060ff00000081090 */
[C---:B------:R-:W-:Y:S08]  /*430f0*/  HMMA.1688.F32.TF32 R144, R224.reuse, R14, R124 ;  /* 0x0000000ee090723c */ /* 0x040ff0000008107c */
[C---:B------:R-:W-:Y:S08]  /*43100*/  HMMA.1688.F32.TF32 R124, R224.reuse, R38, R248 ;  /* 0x00000026e07c723c */ /* 0x040ff000000810f8 */
[----:B------:R-:W-:Y:S01]  /*43110*/  HMMA.1688.F32.TF32 R32, R224, R210, R32 ;  /* 0x000000d2e020723c */ /* 0x000fe20000081020 */
[----:B----4-:R-:W-:-:S07]  /*43120*/  MOV R203, R3 ;  /* 0x0000000300cb7202 */ /* 0x010fce0000000f00 */
[C---:B--2---:R-:W-:Y:S08]  /*43130*/  HMMA.1688.F32.TF32 R184, R224.reuse, R238, R184 ;  /* 0x000000eee0b8723c */ /* 0x044ff000000810b8 */
[C---:B---3--:R-:W-:Y:S11]  /*43140*/  HMMA.1688.F32.TF32 R200, R224.reuse, R218, R200 ;  /* 0x000000dae0c8723c */ /* 0x048ff600000810c8 */
        /* <DEDUP_REMOVED lines=10> */
[----:B------:R-:W-:Y:S04]  /*431f0*/  STL.64 [R1+0x2e8], R166 ;  /* 0x0002e8a601007387 */ /* 0x000fe80000100a00 */
[----:B------:R-:W-:Y:S01]  /*43200*/  STL.64 [R1+0x340], R144 ;  /* 0x0003409001007387 */ /* 0x000fe20000100a00 */
[C---:B------:R-:W-:Y:S03]  /*43210*/  HMMA.1688.F32.TF32 R104, R224.reuse, R42, R44 ;  /* 0x0000002ae068723c */ /* 0x040fe6000008102c */
[----:B------:R-:W-:Y:S09]  /*43220*/  STL.64 [R1+0x348], R146 ;  /* 0x0003489201007387 */ /* 0x000ff20000100a00 */
[----:B------:R-:W-:Y:S04]  /*43230*/  STL.64 [R1+0x390], R28 ;  /* 0x0003901c01007387 */ /* 0x000fe80000100a00 */
[----:B------:R1:W-:Y:S02]  /*43240*/  STL.64 [R1+0x398], R30 ;  /* 0x0003981e01007387 */ /* 0x0003e40000100a00 */
[C---:B-1----:R-:W-:Y:S02]  /*43250*/  HMMA.1688.F32.TF32 R28, R224.reuse, R50, R56 ;  /* 0x00000032e01c723c */ /* 0x042fe40000081038 */
[----:B------:R-:W-:Y:S04]  /*43260*/  STL.64 [R1+0x4f0], R124 ;  /* 0x0004f07c01007387 */ /* 0x000fe80000100a00 */
[----:B------:R-:W-:Y:S02]  /*43270*/  STL.64 [R1+0x4f8], R126 ;  /* 0x0004f87e01007387 */ /* 0x000fe40000100a00 */
[C---:B------:R-:W-:Y:S02]  /*43280*/  HMMA.1688.F32.TF32 R44, R224.reuse, R70, R76 ;  /* 0x00000046e02c723c */ /* 0x040fe4000008104c */
[----:B------:R-:W-:Y:S04]  /*43290*/  STL.64 [R1+0x6e0], R104 ;  /* 0x0006e06801007387 */ /* 0x000fe80000100a00 */
[----:B------:R-:W-:Y:S02]  /*432a0*/  STL.64 [R1+0x6e8], R106 ;  /* 0x0006e86a01007387 */ /* 0x000fe40000100a00 */
[C---:B------:R-:W-:Y:S07]  /*432b0*/  HMMA.1688.F32.TF32 R56, R224.reuse, R90, R100 ;  /* 0x0000005ae038723c */ /* 0x040fee0000081064 */
        /* <DEDUP_REMOVED lines=9> */
[C---:B--2---:R-:W-:Y:S03]  /*43350*/  HMMA.1688.F32.TF32 R56, R224.reuse, R138, R160 ;  /* 0x0000008ae038723c */ /* 0x044fe600000810a0 */
[----:B------:R1:W-:Y:S05]  /*43360*/  STL.64 [R1+0x8b8], R30 ;  /* 0x0008b81e01007387 */ /* 0x0003ea0000100a00 */
[C---:B-1----:R-:W-:Y:S06]  /*43370*/  HMMA.1688.F32.TF32 R28, R224.reuse, R158, R180 ;  /* 0x0000009ee01c723c */ /* 0x042fec00000810b4 */
[----:B------:R-:W-:Y:S04]  /*43380*/  STL.64 [R1+0x8e0], R44 ;  /* 0x0008e02c01007387 */ /* 0x000fe80000100a00 */
[----:B------:R1:W-:Y:S05]  /*43390*/  STL.64 [R1+0x8e8], R46 ;  /* 0x0008e82e01007387 */ /* 0x0003ea0000100a00 */
[----:B------:R-:W-:Y:S04]  /*433a0*/  STL.64 [R1+0x910], R56 ;  /* 0x0009103801007387 */ /* 0x000fe80000100a00 */
[----:B------:R-:W-:Y:S01]  /*433b0*/  STL.64 [R1+0x918], R58 ;  /* 0x0009183a01007387 */ /* 0x000fe20000100a00 */
[----:B-1----:R-:W-:Y:S03]  /*433c0*/  HMMA.1688.F32.TF32 R44, R224, R178, R196 ;  /* 0x000000b2e02c723c */ /* 0x002fe600000810c4 */
[----:B------:R-:W-:Y:S04]  /*433d0*/  STL.64 [R1+0x940], R28 ;  /* 0x0009401c01007387 */ /* 0x000fe80000100a00 */
[----:B------:R1:W-:Y:S02]  /*433e0*/  STL.64 [R1+0x948], R30 ;  /* 0x0009481e01007387 */ /* 0x0003e40000100a00 */
[----:B-1----:R-:W-:Y:S11]  /*433f0*/  HMMA.1688.F32.TF32 R28, R228, R218, R80 ;  /* 0x000000dae41c723c */ /* 0x002ff60000081050 */
[----:B------:R-:W-:Y:S03]  /*43400*/  @!UPT UIADD3 URZ, URZ, URZ, URZ ;  /* 0x0000003f3f3ff290 */ /* 0x000fe6000fffe03f */
[----:B------:R-:W-:Y:S04]  /*43410*/  STL.64 [R1+0x960], R44 ;  /* 0x0009602c01007387 */ /* 0x000fe80000100a00 */
[----:B------:R-:W-:Y:S05]  /*43420*/  STL.64 [R1+0x968], R46 ;  /* 0x0009682e01007387 */ /* 0x000fea0000100a00 */
[----:B------:R-:W-:Y:S04]  /*43430*/  STL.64 [R1+0xb0], R28 ;  /* 0x0000b01c01007387 */ /* 0x000fe80000100a00 */
[----:B------:R-:W-:Y:S01]  /*43440*/  STL.64 [R1+0x980], R32 ;  /* 0x0009802001007387 */ /* 0x000fe20000100a00 */
[----:B------:R-:W-:-:S03]  /*43450*/  IMAD.MOV.U32 R3, RZ, RZ, R31 ;  /* 0x000000ffff037224 */ /* 0x000fc600078e001f */
[----:B------:R1:W-:Y:S04]  /*43460*/  STL.64 [R1+0x988], R34 ;  /* 0x0009882201007387 */ /* 0x0003e80000100a00 */
[----:B------:R2:W-:Y:S01]  /*43470*/  STL [R1+0xb8], R30 ;  /* 0x0000b81e01007387 */ /* 0x0005e20000100800 */
[C---:B-1----:R-:W-:Y:S08]  /*43480*/  HMMA.1688.F32.TF32 R32, R228.reuse, R238, R60 ;  /* 0x000000eee420723c */ /* 0x042ff0000008103c */
[----:B--2---:R-:W-:Y:S01]  /*43490*/  HMMA.1688.F32.TF32 R28, R228, R6, R244 ;  /* 0x00000006e41c723c */ /* 0x004fe200000810f4 */
[----:B------:R-:W-:Y:S01]  /*434a0*/  IMAD.MOV.U32 R60, RZ, RZ, R236 ;  /* 0x000000ffff3c7224 */ /* 0x000fe200078e00ec */
[----:B------:R-:W-:Y:S01]  /*434b0*/  MOV R62, R9 ;  /* 0x00000009003e7202 */ /* 0x000fe20000000f00 */
[----:B------:R-:W-:-:S02]  /*434c0*/  IMAD.MOV.U32 R61, RZ, RZ, R237 ;  /* 0x000000ffff3d7224 */ /* 0x000fc400078e00ed */
[----:B------:R-:W-:Y:S02]  /*434d0*/  IMAD.MOV.U32 R63, RZ, RZ, R8 ;  /* 0x000000ffff3f7224 */ /* 0x000fe400078e0008 */
[----:B------:R-:W-:-:S08]  /*434e0*/  IMAD.MOV.U32 R200, RZ, RZ, R5 ;  /* 0x000000ffffc87224 */ /* 0x000fd000078e0005 */
[----:B------:R-:W-:Y:S04]  /*434f0*/  STL.64 [R1+0xd0], R32 ;  /* 0x0000d02001007387 */ /* 0x000fe80000100a00 */
[----:B------:R-:W-:Y:S04]  /*43500*/  STL.64 [R1+0xd8], R34 ;  /* 0x0000d82201007387 */ /* 0x000fe80000100a00 */
[----:B------:R-:W2:Y:S04]  /*43510*/  LDL.LU R236, [R1+0x2b30] ;  /* 0x002b300001ec7983 */ /* 0x000ea80000300800 */
[----:B------:R-:W-:Y:S04]  /*43520*/  STL.64 [R1+0xf0], R28 ;  /* 0x0000f01c01007387 */ /* 0x000fe80000100a00 */
[----:B------:R1:W-:Y:S01]  /*43530*/  STL.64 [R1+0xf8], R30 ;  /* 0x0000f81e01007387 */ /* 0x0003e20000100a00 */
[----:B------:R-:W-:-:S03]  /*43540*/  IMAD.MOV.U32 R201, RZ, RZ, R0 ;  /* 0x000000ffffc97224 */ /* 0x000fc600078e0000 */
[----:B------:R-:W3:Y:S01]  /*43550*/  LDL.LU R237, [R1+0x2b2c] ;  /* 0x002b2c0001ed7983 */ /* 0x000ee20000300800 */
[----:B------:R-:W-:-:S03]  /*43560*/  MOV R202, R252 ;  /* 0x000000fc00ca7202 */ /* 0x000fc60000000f00 */
[----:B------:R-:W4:Y:S01]  /*43570*/  LDL.LU R9, [R1+0x2b28] ;  /* 0x002b280001097983 */ /* 0x000f220000300800 */
[----:B------:R-:W-:-:S03]  /*43580*/  IMAD.MOV.U32 R203, RZ, RZ, R4 ;  /* 0x000000ffffcb7224 */ /* 0x000fc600078e0004 */
[----:B------:R-:W5:Y:S04]  /*43590*/  LDL.LU R8, [R1+0x2b24] ;  /* 0x002b240001087983 */ /* 0x000f680000300800 */
[----:B------:R-:W1:Y:S04]  /*435a0*/  LDL.LU R5, [R1+0x2b20] ;  /* 0x002b200001057983 */ /* 0x000e680000300800 */
[----:B------:R-:W2:Y:S04]  /*435b0*/  LDL.LU R0, [R1+0x2b1c] ;  /* 0x002b1c0001007983 */ /* 0x000ea80000300800 */
[----:B------:R-:W3:Y:S04]  /*435c0*/  LDL.LU R252, [R1+0x2b18] ;  /* 0x002b180001fc7983 */ /* 0x000ee80000300800 */
        /* <DEDUP_REMOVED lines=9> */
[----:B-1----:R-:W-:Y:S01]  /*43660*/  IMAD.MOV.U32 R31, RZ, RZ, R5 ;  /* 0x000000ffff1f7224 */ /* 0x002fe200078e0005 */
[----:B--2---:R-:W-:Y:S01]  /*43670*/  MOV R30, R0 ;  /* 0x00000000001e7202 */ /* 0x004fe20000000f00 */
[----:B---3--:R-:W-:-:S02]  /*43680*/  IMAD.MOV.U32 R29, RZ, RZ, R252 ;  /* 0x000000ffff1d7224 */ /* 0x008fc400078e00fc */
[----:B----4-:R-:W-:Y:S02]  /*43690*/  IMAD.MOV.U32 R28, RZ, RZ, R4 ;  /* 0x000000ffff1c7224 */ /* 0x010fe400078e0004 */
[----:B------:R-:W2:Y:S04]  /*436a0*/  LDL.LU R4, [R1+0x2b10] ;  /* 0x002b100001047983 */ /* 0x000ea80000300800 */
[----:B------:R-:W3:Y:S04]  /*436b0*/  LDL.LU R252, [R1+0x2b0c] ;  /* 0x002b0c0001fc7983 */ /* 0x000ee80000300800 */
[----:B------:R-:W4:Y:S04]  /*436c0*/  LDL.LU R0, [R1+0x2b08] ;  /* 0x002b080001007983 */ /* 0x000f280000300800 */
        /* <DEDUP_REMOVED lines=21> */
[C---:B-----5:R-:W-:Y:S08]  /*43820*/  HMMA.1688.F32.TF32 R32, R228.reuse, R10, R248 ;  /* 0x0000000ae420723c */ /* 0x060ff000000810f8 */
[C---:B------:R-:W-:Y:S08]  /*43830*/  HMMA.1688.F32.TF32 R44, R228.reuse, R14, R220 ;  /* 0x0000000ee42c723c */ /* 0x040ff000000810dc */
[----:B------:R-:W-:Y:S01]  /*43840*/  HMMA.1688.F32.TF32 R28, R228, R22, R28 ;  /* 0x00000016e41c723c */ /* 0x000fe2000008101c */
[----:B------:R-:W-:-:S02]  /*43850*/  IMAD.MOV.U32 R80, RZ, RZ, R8 ;  /* 0x000000ffff507224 */ /* 0x000fc400078e0008 */
[----:B------:R-:W5:Y:S01]  /*43860*/  LDL.LU R8, [R1+0x2b00] ;  /* 0x002b000001087983 */ /* 0x000f620000300800 */
[----:B------:R-:W-:-:S03]  /*43870*/  IMAD.MOV.U32 R81, RZ, RZ, R9 ;  /* 0x000000ffff517224 */ /* 0x000fc600078e0009 */
[----:B------:R-:W4:Y:S04]  /*43880*/  LDL.LU R9, [R1+0x2afc] ;  /* 0x002afc0001097983 */ /* 0x000f280000300800 */
[----:B------:R-:W-:Y:S04]  /*43890*/  STL.64 [R1+0x130], R32 ;  /* 0x0001302001007387 */ /* 0x000fe80000100a00 */
[----:B------:R1:W-:Y:S04]  /*438a0*/  STL.64 [R1+0x138], R34 ;  /* 0x0001382201007387 */ /* 0x0003e80000100a00 */
[----:B------:R-:W-:Y:S04]  /*438b0*/  STL.64 [R1+0x190], R44 ;  /* 0x0001902c01007387 */ /* 0x000fe80000100a00 */
[----:B------:R1:W-:Y:S02]  /*438c0*/  STL.64 [R1+0x198], R46 ;  /* 0x0001982e01007387 */ /* 0x0003e40000100a00 */
[C---:B-1----:R-:W-:Y:S02]  /*438d0*/  HMMA.1688.F32.TF32 R32, R228.reuse, R38, R200 ;  /* 0x00000026e420723c */ /* 0x042fe400000810c8 */
[----:B------:R-:W-:Y:S04]  /*438e0*/  STL.64 [R1+0x230], R28 ;  /* 0x0002301c01007387 */ /* 0x000fe80000100a00 */
[----:B------:R1:W-:Y:S02]  /*438f0*/  STL.64 [R1+0x238], R30 ;  /* 0x0002381e01007387 */ /* 0x0003e40000100a00 */
[C---:B------:R-:W-:Y:S08]  /*43900*/  HMMA.1688.F32.TF32 R44, R228.reuse, R42, R240 ;  /* 0x0000002ae42c723c */ /* 0x040ff000000810f0 */
[----:B-1----:R-:W-:Y:S01]  /*43910*/  HMMA.1688.F32.TF32 R28, R228, R50, R64 ;  /* 0x00000032e41c723c */ /* 0x002fe20000081040 */
[----:B------:R-:W-:-:S06]  /*43920*/  IMAD.MOV.U32 R83, RZ, RZ, R236 ;  /* 0x000000ffff537224 */ /* 0x000fcc00078e00ec */
[----:B------:R-:W-:Y:S04]  /*43930*/  STL.64 [R1+0x250], R32 ;  /* 0x0002502001007387 */ /* 0x000fe80000100a00 */
[----:B------:R1:W-:Y:S04]  /*43940*/  STL.64 [R1+0x258], R34 ;  /* 0x0002582201007387 */ /* 0x0003e80000100a00 */
[----:B------:R-:W-:Y:S04]  /*43950*/  STL.64 [R1+0x2d0], R44 ;  /* 0x0002d02c01007387 */ /* 0x000fe80000100a00 */
[----:B------:R-:W-:Y:S01]  /*43960*/  STL.64 [R1+0x2d8], R46 ;  /* 0x0002d82e01007387 */ /* 0x000fe20000100a00 */
[C---:B-1----:R-:W-:Y:S03]  /*43970*/  HMMA.1688.F32.TF32 R32, R228.reuse, R70, R84 ;  /* 0x00000046e420723c */ /* 0x042fe60000081054 */
[----:B------:R-:W5:Y:S04]  /*43980*/  LDL R236, [R1+0x9c0] ;  /* 0x0009c00001ec7983 */ /* 0x000f680000100800 */
[----:B------:R-:W-:Y:S04]  /*43990*/  STL.64 [R1+0x320], R28 ;  /* 0x0003201c01007387 */ /* 0x000fe80000100a00 */
[----:B------:R1:W-:Y:S02]  /*439a0*/  STL.64 [R1+0x328], R30 ;  /* 0x0003281e01007387 */ /* 0x0003e40000100a00 */
[----:B-1----:R-:W-:Y:S01]  /*439b0*/  HMMA.1688.F32.TF32 R28, R228, R90, R116 ;  /* 0x0000005ae41c723c */ /* 0x002fe20000081074 */
[----:B------:R-:W-:-:S09]  /*439c0*/  MOV R82, R237 ;  /* 0x000000ed00527202 */ /* 0x000fd20000000f00 */
[----:B------:R-:W-:Y:S04]  /*439d0*/  STL.64 [R1+0x6c0], R32 ;  /* 0x0006c02001007387 */ /* 0x000fe80000100a00 */
[----:B------:R1:W-:Y:S04]  /*439e0*/  STL.64 [R1+0x6c8], R34 ;  /* 0x0006c82201007387 */ /* 0x0003e80000100a00 */
[----:B------:R-:W5:Y:S01]  /*439f0*/  LDL R237, [R1+0x9c4] ;  /* 0x0009c40001ed7983 */ /* 0x000f620000100800 */
[C---:B-1----:R-:W-:Y:S04]  /*43a00*/  HMMA.1688.F32.TF32 R32, R228.reuse, R98, R132 ;  /* 0x00000062e420723c */ /* 0x042fe80000081084 */
[----:B------:R-:W-:Y:S04]  /*43a10*/  STL.64 [R1+0x710], R28 ;  /* 0x0007101c01007387 */ /* 0x000fe80000100a00 */
[----:B------:R1:W-:Y:S01]  /*43a20*/  STL.64 [R1+0x718], R30 ;  /* 0x0007181e01007387 */ /* 0x0003e20000100a00 */
[C---:B------:R-:W-:Y:S03]  /*43a30*/  HMMA.1688.F32.TF32 R44, R228.reuse, R138, R172 ;  /* 0x0000008ae42c723c */ /* 0x040fe600000810ac */
[----:B------:R-:W5:Y:S05]  /*43a40*/  LDL R2, [R1+0x9c8] ;  /* 0x0009c80001027983 */ /* 0x000f6a0000100800 */
[C---:B-1----:R-:W-:Y:S06]  /*43a50*/  HMMA.1688.F32.TF32 R28, R228.reuse, R114, R152 ;  /* 0x00000072e41c723c */ /* 0x042fec0000081098 */
[----:B------:R-:W-:Y:S04]  /*43a60*/  STL.64 [R1+0x7f0], R32 ;  /* 0x0007f02001007387 */ /* 0x000fe80000100a00 */
[----:B------:R1:W-:Y:S01]  /*43a70*/  STL.64 [R1+0x7f8], R34 ;  /* 0x0007f82201007387 */ /* 0x0003e20000100a00 */
[C---:B------:R-:W-:Y:S08]  /*43a80*/  HMMA.1688.F32.TF32 R16, R228.reuse, R210, R16 ;  /* 0x000000d2e410723c */ /* 0x040ff00000081010 */
[C---:B-1----:R-:W-:Y:S04]  /*43a90*/  HMMA.1688.F32.TF32 R32, R228.reuse, R158, R192 ;  /* 0x0000009ee420723c */ /* 0x042fe800000810c0 */
[----:B------:R-:W-:Y:S04]  /*43aa0*/  STL.64 [R1+0x850], R28 ;  /* 0x0008501c01007387 */ /* 0x000fe80000100a00 */
[----:B------:R1:W-:Y:S02]  /*43ab0*/  STL.64 [R1+0x858], R30 ;  /* 0x0008581e01007387 */ /* 0x0003e40000100a00 */
[----:B-1----:R-:W-:Y:S02]  /*43ac0*/  HMMA.1688.F32.TF32 R28, R228, R178, R204 ;  /* 0x000000b2e41c723c */ /* 0x002fe400000810cc */
[----:B------:R-:W-:Y:S04]  /*43ad0*/  STL.64 [R1+0x8a0], R44 ;  /* 0x0008a02c01007387 */ /* 0x000fe80000100a00 */
[----:B------:R-:W-:Y:S07]  /*43ae0*/  STL.64 [R1+0x8a8], R46 ;  /* 0x0008a82e01007387 */ /* 0x000fee0000100a00 */
[----:B------:R-:W-:Y:S04]  /*43af0*/  STL.64 [R1+0x8d0], R32 ;  /* 0x0008d02001007387 */ /* 0x000fe80000100a00 */
[----:B------:R-:W-:Y:S06]  /*43b00*/  STL.64 [R1+0x8d8], R34 ;  /* 0x0008d82201007387 */ /* 0x000fec0000100a00 */
[----:B------:R-:W-:Y:S04]  /*43b10*/  STL.64 [R1+0x900], R28 ;  /* 0x0009001c01007387 */ /* 0x000fe80000100a00 */
[----:B------:R-:W-:Y:S01]  /*43b20*/  STL.64 [R1+0x908], R30 ;  /* 0x0009081e01007387 */ /* 0x000fe20000100a00 */
[C---:B------:R-:W-:Y:S08]  /*43b30*/  HMMA.1688.F32.TF32 R248, R232.reuse, R22, R80 ;  /* 0x00000016e8f8723c */ /* 0x040ff00000081050 */
[C---:B--2---:R-:W-:Y:S11]  /*43b40*/  HMMA.1688.F32.TF32 R224, R232.reuse, R218, R184 ;  /* 0x000000dae8e0723c */ /* 0x044ff600000810b8 */
[----:B------:R-:W-:Y:S11]  /*43b50*/  @!UPT UIADD3 URZ, URZ, URZ, URZ ;  /* 0x0000003f3f3ff290 */ /* 0x000ff6000fffe03f */
[----:B------:R-:W-:Y:S01]  /*43b60*/  @!UPT UIADD3 URZ, URZ, URZ, URZ ;  /* 0x0000003f3f3ff290 */ /* 0x000fe2000fffe03f */
[----:B------:R-:W-:Y:S04]  /*43b70*/  STL.64 [R1+0x2a80], R226 ;  /* 0x002a80e201007387 */ /* 0x000fe80000100a00 */
[----:B------:R-:W-:Y:S04]  /*43b80*/  STL.64 [R1+0x920], R16 ;  /* 0x0009201001007387 */ /* 0x000fe80000100a00 */
[----:B------:R3:W-:Y:S02]  /*43b90*/  STL.64 [R1+0x928], R18 ;  /* 0x0009281201007387 */ /* 0x0007e40000100a00 */
[C---:B---3--:R-:W-:Y:S02]  /*43ba0*/  HMMA.1688.F32.TF32 R16, R232.reuse, R238, R164 ;  /* 0x000000eee810723c */ /* 0x048fe400000810a4 */
[----:B------:R-:W-:Y:S06]  /*43bb0*/  STL.64 [R1+0x2a78], R224 ;  /* 0x002a78e001007387 */ /* 0x000fec0000100a00 */
[C---:B------:R-:W-:Y:S08]  /*43bc0*/  HMMA.1688.F32.TF32 R32, R232.reuse, R6, R144 ;  /* 0x00000006e820723c */ /* 0x040ff00000081090 */
[----:B------:R-:W-:Y:S07]  /*43bd0*/  HMMA.1688.F32.TF32 R28, R232, R10, R124 ;  /* 0x0000000ae81c723c */ /* 0x000fee000008107c */
[----:B------:R1:W-:Y:S01]  /*43be0*/  STL.64 [R1+0x30], R16 ;  /* 0x0000301001007387 */ /* 0x0003e20000100a00 */
[----:B------:R-:W-:-:S02]  /*43bf0*/  IMAD.MOV.U32 R239, RZ, RZ, R18 ;  /* 0x000000ffffef7224 */ /* 0x000fc400078e0012 */
[----:B------:R-:W-:Y:S02]  /*43c00*/  IMAD.MOV.U32 R238, RZ, RZ, R19 ;  /* 0x000000ffffee7224 */ /* 0x000fe400078e0013 */
[----:B-1----:R-:W-:Y:S01]  /*43c10*/  HMMA.1688.F32.TF32 R16, R232, R14, R104 ;  /* 0x0000000ee810723c */ /* 0x002fe20000081068 */
[----:B------:R-:W-:Y:S01]  /*43c20*/  IMAD.MOV.U32 R244, RZ, RZ, R41 ;  /* 0x000000fffff47224 */ /* 0x000fe200078e0029 */
[----:B------:R-:W-:Y:S01]  /*43c30*/  MOV R246, R37 ;  /* 0x0000002500f67202 */ /* 0x000fe20000000f00 */
[----:B------:R-:W-:Y:S01]  /*43c40*/  IMAD.MOV.U32 R245, RZ, RZ, R40 ;  /* 0x000000fffff57224 */ /* 0x000fe200078e0028 */
[----:B------:R-:W-:Y:S01]  /*43c50*/  STL.64 [R1+0x20], R32 ;  /* 0x0000202001007387 */ /* 0x000fe20000100a00 */
[----:B------:R-:W-:-:S03]  /*43c60*/  IMAD.MOV.U32 R247, RZ, RZ, R36 ;  /* 0x000000fffff77224 */ /* 0x000fc600078e0024 */
[----:B------:R-:W-:Y:S04]  /*43c70*/  STL.64 [R1+0x28], R34 ;  /* 0x0000282201007387 */ /* 0x000fe80000100a00 */
[----:B------:R-:W-:Y:S04]  /*43c80*/  STL.64 [R1+0x10], R28 ;  /* 0x0000101c01007387 */ /* 0x000fe80000100a00 */
[----:B------:R1:W-:Y:S04]  /*43c90*/  STL.64 [R1+0x18], R30 ;  /* 0x0000181e01007387 */ /* 0x0003e80000100a00 */
[----:B------:R-:W-:Y:S04]  /*43ca0*/  STL.64 [R1+0x2a50], R250 ;  /* 0x002a50fa01007387 */ /* 0x000fe80000100a00 */
[----:B------:R-:W-:Y:S01]  /*43cb0*/  STL.64 [R1], R16 ;  /* 0x0000001001007387 */ /* 0x000fe20000100a00 */
[----:B-1----:R-:W-:Y:S03]  /*43cc0*/  HMMA.1688.F32.TF32 R28, R232, R38, R60 ;  /* 0x00000026e81c723c */ /* 0x002fe6000008103c */
[----:B------:R1:W-:Y:S01]  /*43cd0*/  STL.64 [R1+0x8], R18 ;  /* 0x0000081201007387 */ /* 0x0003e20000100a00 */
[----:B------:R-:W-:Y:S01]  /*43ce0*/  MOV R124, R13 ;  /* 0x0000000d007c7202 */ /* 0x000fe20000000f00 */
[----:B------:R-:W-:-:S02]  /*43cf0*/  IMAD.MOV.U32 R125, RZ, RZ, R12 ;  /* 0x000000ffff7d7224 */ /* 0x000fc400078e000c */
[----:B----4-:R-:W-:Y:S02]  /*43d00*/  IMAD.MOV.U32 R146, RZ, RZ, R9 ;  /* 0x000000ffff927224 */ /* 0x010fe400078e0009 */
[----:B-----5:R-:W-:Y:S02]  /*43d10*/  IMAD.MOV.U32 R147, RZ, RZ, R8 ;  /* 0x000000ffff937224 */ /* 0x020fe400078e0008 */
[----:B------:R-:W-:Y:S01]  /*43d20*/  IMAD.MOV.U32 R126, RZ, RZ, R21 ;  /* 0x000000ffff7e7224 */ /* 0x000fe200078e0015 */
[----:B------:R-:W-:Y:S01]  /*43d30*/  LDS R7, [R236+0x22400] ;  /* 0x02240000ec077984 */ /* 0x000fe20000000800 */
[----:B-1----:R-:W-:Y:S03]  /*43d40*/  HMMA.1688.F32.TF32 R16, R232, R42, R244 ;  /* 0x0000002ae810723c */ /* 0x002fe600000810f4 */
[----:B------:R-:W-:Y:S01]  /*43d50*/  STL.64 [R1+0x2a48], R248 ;  /* 0x002a48f801007387 */ /* 0x000fe20000100a00 */
[----:B------:R-:W-:-:S03]  /*43d60*/  IMAD.MOV.U32 R127, RZ, RZ, R20 ;  /* 0x000000ffff7f7224 */ /* 0x000fc600078e0014 */
[----:B------:R-:W-:Y:S01]  /*43d70*/  LDS R15, [R236+0x22480] ;  /* 0x02248000ec0f7984 */ /* 0x000fe20000000800 */
[C---:B------:R-:W-:Y:S03]  /*43d80*/  HMMA.1688.F32.TF32 R32, R232.reuse, R50, R52 ;  /* 0x00000032e820723c */ /* 0x040fe60000081034 */
[----:B------:R-:W-:Y:S04]  /*43d90*/  STL.64 [R1+0x80], R28 ;  /* 0x0000801c01007387 */ /* 0x000fe80000100a00 */
[----:B------:R1:W-:Y:S08]  /*43da0*/  STL.64 [R1+0x88], R30 ;  /* 0x0000881e01007387 */ /* 0x0003f00000100a00 */
[----:B------:R-:W-:Y:S01]  /*43db0*/  STL.64 [R1+0x90], R16 ;  /* 0x0000901001007387 */ /* 0x000fe20000100a00 */
[C---:B-1----:R-:W-:Y:S03]  /*43dc0*/  HMMA.1688.F32.TF32 R28, R232.reuse, R70, R72 ;  /* 0x00000046e81c723c */ /* 0x042fe60000081048 */
[----:B------:R1:W-:Y:S04]  /*43dd0*/  STL.64 [R1+0x98], R18 ;  /* 0x0000981201007387 */ /* 0x0003e80000100a00 */
[----:B------:R-:W-:Y:S01]  /*43de0*/  LDS R10, [R237+0x22400] ;  /* 0x02240000ed0a7984 */ /* 0x000fe20000000800 */
[C---:B-1----:R-:W-:Y:S03]  /*43df0*/  HMMA.1688.F32.TF32 R16, R232.reuse, R90, R92 ;  /* 0x0000005ae810723c */ /* 0x042fe6000008105c */
[----:B------:R-:W-:Y:S04]  /*43e00*/  STL.64 [R1+0x110], R32 ;  /* 0x0001102001007387 */ /* 0x000fe80000100a00 */
[----:B------:R1:W-:Y:S04]  /*43e10*/  STL.64 [R1+0x118], R34 ;  /* 0x0001182201007387 */ /* 0x0003e80000100a00 */
[----:B------:R-:W-:Y:S04]  /*43e20*/  LDS R11, [R2+0x22400] ;  /* 0x02240000020b7984 */ /* 0x000fe80000000800 */
        /* <DEDUP_REMOVED lines=16> */
[----:B------:R-:W-:Y:S04]  /*43f30*/  STL.64 [R1+0x770], R32 ;  /* 0x0007702001007387 */ /* 0x000fe80000100a00 */
[----:B------:R-:W-:Y:S08]  /*43f40*/  STL.64 [R1+0x778], R34 ;  /* 0x0007782201007387 */ /* 0x000ff00000100a00 */
[----:B------:R-:W-:Y:S04]  /*43f50*/  STL.64 [R1+0x7d0], R28 ;  /* 0x0007d01c01007387 */ /* 0x000fe80000100a00 */
[----:B------:R-:W-:Y:S04]  /*43f60*/  STL.64 [R1+0x7d8], R30 ;  /* 0x0007d81e01007387 */ /* 0x000fe80000100a00 */
[----:B------:R-:W2:Y:S04]  /*43f70*/  LDL.LU R13, [R1+0x2af8] ;  /* 0x002af800010d7983 */ /* 0x000ea80000300800 */
[----:B------:R-:W-:Y:S04]  /*43f80*/  STL.64 [R1+0x800], R16 ;  /* 0x0008001001007387 */ /* 0x000fe80000100a00 */
[----:B------:R-:W-:Y:S04]  /*43f90*/  STL.64 [R1+0x808], R18 ;  /* 0x0008081201007387 */ /* 0x000fe80000100a00 */
[----:B------:R-:W3:Y:S01]  /*43fa0*/  LDL.LU R12, [R1+0x2af4] ;  /* 0x002af400010c7983 */ /* 0x000ee20000300800 */
[----:B------:R-:W-:Y:S01]  /*43fb0*/  MOV R104, R5 ;  /* 0x0000000500687202 */ /* 0x000fe20000000f00 */
[----:B------:R-:W-:-:S02]  /*43fc0*/  IMAD.MOV.U32 R105, RZ, RZ, R0 ;  /* 0x000000ffff697224 */ /* 0x000fc400078e0000 */
[----:B------:R-:W4:Y:S01]  /*43fd0*/  LDL.LU R5, [R1+0x2af0] ;  /* 0x002af00001057983 */ /* 0x000f220000300800 */
[----:B------:R-:W-:Y:S02]  /*43fe0*/  IMAD.MOV.U32 R106, RZ, RZ, R252 ;  /* 0x000000ffff6a7224 */ /* 0x000fe400078e00fc */
[----:B------:R-:W-:Y:S01]  /*43ff0*/  IMAD.MOV.U32 R107, RZ, RZ, R4 ;  /* 0x000000ffff6b7224 */ /* 0x000fe200078e0004 */
[----:B------:R-:W5:Y:S04]  /*44000*/  LDL.LU R0, [R1+0x2aec] ;  /* 0x002aec0001007983 */ /* 0x000f680000300800 */
[----:B------:R-:W4:Y:S04]  /*44010*/  LDL.LU R252, [R1+0x2ae8] ;  /* 0x002ae80001fc7983 */ /* 0x000f280000300800 */
[----:B------:R-:W5:Y:S04]  /*44020*/  LDL.LU R4, [R1+0x2ae4] ;  /* 0x002ae40001047983 */ /* 0x000f680000300800 */
[----:B------:R-:W-:Y:S04]  /*44030*/  LDS R16, [R237+0x22080] ;  /* 0x02208000ed107984 */ /* 0x000fe80000000800 */
[----:B------:R-:W-:Y:S04]  /*44040*/  LDS R18, [R237+0x22480] ;  /* 0x02248000ed127984 */ /* 0x000fe80000000800 */
[----:B------:R-:W-:Y:S04]  /*44050*/  LDS R17, [R2+0x22080] ;  /* 0x0220800002117984 */ /* 0x000fe80000000800 */
[----:B------:R-:W-:Y:S01]  /*44060*/  LDS R19, [R2+0x22480] ;  /* 0x0224800002137984 */ /* 0x000fe20000000800 */
[----:B--2---:R-:W-:Y:S01]  /*44070*/  IMAD.MOV.U32 R145, RZ, RZ, R13 ;  /* 0x000000ffff917224 */ /* 0x004fe200078e000d */
[----:B---3--:R-:W-:-:S02]  /*44080*/  MOV R144, R12 ;  /* 0x0000000c00907202 */ /* 0x008fc40000000f00 */
[----:B------:R-:W2:Y:S04]  /*44090*/  LDL.LU R12, [R1+0x2ae0] ;  /* 0x002ae000010c7983 */ /* 0x000ea80000300800 */
[----:B------:R-:W3:Y:S04]  /*440a0*/  LDL.LU R13, [R1+0x2adc] ;  /* 0x002adc00010d7983 */ /* 0x000ee80000300800 */
[----:B------:R-:W2:Y:S04]  /*440b0*/  LDL.LU R9, [R1+0x2ad8] ;  /* 0x002ad80001097983 */ /* 0x000ea80000300800 */
[----:B------:R-:W3:Y:S01]  /*440c0*/  LDL.LU R8, [R1+0x2ad4] ;  /* 0x002ad40001087983 */ /* 0x000ee20000300800 */
[----:B----4-:R-:W-:Y:S01]  /*440d0*/  MOV R164, R252 ;  /* 0x000000fc00a47202 */ /* 0x010fe20000000f00 */
[----:B-----5:R-:W-:-:S02]  /*440e0*/  IMAD.MOV.U32 R165, RZ, RZ, R4 ;  /* 0x000000ffffa57224 */ /* 0x020fc400078e0004 */
[----:B------:R-:W4:Y:S04]  /*440f0*/  LDL.LU R252, [R1+0x2ad0] ;  /* 0x002ad00001fc7983 */ /* 0x000f280000300800 */
[----:B------:R-:W5:Y:S01]  /*44100*/  LDL.LU R4, [R1+0x2acc] ;  /* 0x002acc0001047983 */ /* 0x000f620000300800 */
[----:B------:R-:W-:Y:S02]  /*44110*/  IMAD.MOV.U32 R166, RZ, RZ, R0 ;  /* 0x000000ffffa67224 */ /* 0x000fe400078e0000 */
[----:B------:R-:W-:Y:S01]  /*44120*/  IMAD.MOV.U32 R167, RZ, RZ, R5 ;  /* 0x000000ffffa77224 */ /* 0x000fe200078e0005 */
[----:B------:R-:W5:Y:S04]  /*44130*/  LDL.LU R0, [R1+0x2ac8] ;  /* 0x002ac80001007983 */ /* 0x000f680000300800 */
[----:B------:R-:W5:Y:S01]  /*44140*/  LDL.LU R5, [R1+0x2ac4] ;  /* 0x002ac40001057983 */ /* 0x000f620000300800 */
[----:B--2---:R-:W-:-:S03]  /*44150*/  MOV R80, R9 ;  /* 0x0000000900507202 */ /* 0x004fc60000000f00 */
[----:B------:R-:W2:Y:S01]  /*44160*/  LDL.LU R9, [R1+0x2ac0] ;  /* 0x002ac00001097983 */ /* 0x000ea20000300800 */
[----:B---3--:R-:W-:-:S03]  /*44170*/  IMAD.MOV.U32 R81, RZ, RZ, R8 ;  /* 0x000000ffff517224 */ /* 0x008fc600078e0008 */
[----:B------:R-:W3:Y:S01]  /*44180*/  LDL.LU R8, [R1+0x2abc] ;  /* 0x002abc0001087983 */ /* 0x000ee20000300800 */
[----:B----4-:R-:W-:-:S03]  /*44190*/  IMAD.MOV.U32 R187, RZ, RZ, R252 ;  /* 0x000000ffffbb7224 */ /* 0x010fc600078e00fc */
[----:B------:R-:W4:Y:S01]  /*441a0*/  LDL.LU R184, [R1+0x620] ;  /* 0x0006200001b87983 */ /* 0x000f220000300800 */
[----:B-----5:R-:W-:-:S03]  /*441b0*/  MOV R186, R4 ;  /* 0x0000000400ba7202 */ /* 0x020fc60000000f00 */
[----:B------:R-:W4:Y:S04]  /*441c0*/  LDL.LU R185, [R1+0x624] ;  /* 0x0006240001b97983 */ /* 0x000f280000300800 */
[----:B------:R-:W5:Y:S04]  /*441d0*/  LDL.LU R4, [R1+0x2ab8] ;  /* 0x002ab80001047983 */ /* 0x000f680000300800 */
[----:B------:R-:W4:Y:S01]  /*441e0*/  LDL.LU R252, [R1+0x2ab4] ;  /* 0x002ab40001fc7983 */ /* 0x000f220000300800 */
[----:B------:R-:W-:Y:S01]  /*441f0*/  MOV R202, R5 ;  /* 0x0000000500ca7202 */ /* 0x000fe20000000f00 */
[----:B------:R-:W-:-:S02]  /*44200*/  IMAD.MOV.U32 R203, RZ, RZ, R0 ;  /* 0x000000ffffcb7224 */ /* 0x000fc400078e0000 */
[----:B--2---:R-:W-:Y:S02]  /*44210*/  IMAD.MOV.U32 R201, RZ, RZ, R9 ;  /* 0x000000ffffc97224 */ /* 0x004fe400078e0009 */
[----:B---3--:R-:W-:Y:S02]  /*44220*/  IMAD.MOV.U32 R200, RZ, RZ, R8 ;  /* 0x000000ffffc87224 */ /* 0x008fe400078e0008 */
[----:B------:R-:W2:Y:S04]  /*44230*/  LDL.LU R8, [R1+0x2ab0] ;  /* 0x002ab00001087983 */ /* 0x000ea80000300800 */
[----:B------:R-:W3:Y:S04]  /*44240*/  LDL.LU R9, [R1+0x2aac] ;  /* 0x002aac0001097983 */ /* 0x000ee80000300800 */
[----:B------:R-:W2:Y:S04]  /*44250*/  LDL.LU R5, [R1+0x2aa8] ;  /* 0x002aa80001057983 */ /* 0x000ea80000300800 */
[----:B------:R-:W3:Y:S01]  /*44260*/  LDL.LU R0, [R1+0x2aa4] ;  /* 0x002aa40001007983 */ /* 0x000ee20000300800 */
[----:B----4-:R-:W-:-:S03]  /*44270*/  IMAD.MOV.U32 R222, RZ, RZ, R252 ;  /* 0x000000ffffde7224 */ /* 0x010fc600078e00fc */
[----:B------:R-:W4:Y:S04]  /*44280*/  LDL.LU R220, [R1+0x640] ;  /* 0x0006400001dc7983 */ /* 0x000f280000300800 */
[----:B------:R-:W4:Y:S04]  /*44290*/  LDL.LU R221, [R1+0x644] ;  /* 0x0006440001dd7983 */ /* 0x000f280000300800 */
[----:B------:R-:W4:Y:S01]  /*442a0*/  LDL.LU R252, [R1+0x2aa0] ;  /* 0x002aa00001fc7983 */ /* 0x000f220000300800 */
[----:B-----5:R-:W-:-:S03]  /*442b0*/  IMAD.MOV.U32 R223, RZ, RZ, R4 ;  /* 0x000000ffffdf7224 */ /* 0x020fc600078e0004 */
[----:B------:R-:W5:Y:S01]  /*442c0*/  LDL.LU R4, [R1+0x2a9c] ;  /* 0x002a9c0001047983 */ /* 0x000f620000300800 */
[----:B--2---:R-:W-:-:S03]  /*442d0*/  MOV R76, R5 ;  /* 0x00000005004c7202 */ /* 0x004fc60000000f00 */
[----:B------:R-:W2:Y:S01]  /*442e0*/  LDL.LU R5, [R1+0x2a98] ;  /* 0x002a980001057983 */ /* 0x000ea20000300800 */
[----:B---3--:R-:W-:-:S03]  /*442f0*/  IMAD.MOV.U32 R77, RZ, RZ, R0 ;  /* 0x000000ffff4d7224 */ /* 0x008fc600078e0000 */
[----:B------:R-:W3:Y:S04]  /*44300*/  LDL.LU R0, [R1+0x2a94] ;  /* 0x002a940001007983 */ /* 0x000ee80000300800 */
[----:B------:R-:W2:Y:S04]  /*44310*/  LDL.LU R60, [R1+0x670] ;  /* 0x00067000013c7983 */ /* 0x000ea80000300800 */
[----:B------:R-:W2:Y:S01]  /*44320*/  LDL.LU R61, [R1+0x674] ;  /* 0x00067400013d7983 */ /* 0x000ea20000300800 */
[----:B----4-:R-:W-:-:S03]  /*44330*/  MOV R63, R252 ;  /* 0x000000fc003f7202 */ /* 0x010fc60000000f00 */
[----:B------:R-:W4:Y:S04]  /*44340*/  LDL.LU R62, [R1+0x678] ;  /* 0x00067800013e7983 */ /* 0x000f280000300800 */
[----:B------:R-:W2:Y:S04]  /*44350*/  LDL.LU R252, [R1+0x2a90] ;  /* 0x002a900001fc7983 */ /* 0x000ea80000300800 */
        /* <DEDUP_REMOVED lines=21> */
[----:B---3--:R-:W-:-:S02]  /*444b0*/  IMAD.MOV.U32 R57, RZ, RZ, R0 ;  /* 0x000000ffff397224 */ /* 0x008fc400078e0000 */
[----:B--2---:R-:W-:Y:S02]  /*444c0*/  IMAD.MOV.U32 R121, RZ, RZ, R252 ;  /* 0x000000ffff797224 */ /* 0x004fe400078e00fc */
[----:B------:R-:W2:Y:S04]  /*444d0*/  LDL.LU R252, [R1+0x2a8c] ;  /* 0x002a8c0001fc7983 */ /* 0x000ea80000300800 */
[----:B------:R-:W3:Y:S04]  /*444e0*/  LDL.LU R122, [R1+0x6b8] ;  /* 0x0006b800017a7983 */ /* 0x000ee80000300800 */
[----:B------:R-:W3:Y:S04]  /*444f0*/  LDL.LU R123, [R1+0x6bc] ;  /* 0x0006bc00017b7983 */ /* 0x000ee80000300800 */
[----:B------:R-:W3:Y:S04]  /*44500*/  LDL.LU R56, [R1+0x680] ;  /* 0x0006800001387983 */ /* 0x000ee80000300800 */
[----:B------:R-:W3:Y:S01]  /*44510*/  LDL.LU R0, [R1+0x2a88] ;  /* 0x002a880001007983 */ /* 0x000ee20000300800 */
[----:B------:R-:W-:Y:S01]  /*44520*/  IMAD.MOV.U32 R58, RZ, RZ, R5 ;  /* 0x000000ffff3a7224 */ /* 0x000fe200078e0005 */
[----:B-----5:R-:W-:-:S02]  /*44530*/  MOV R59, R4 ;  /* 0x00000004003b7202 */ /* 0x020fc40000000f00 */
[----:B------:R-:W-:Y:S01]  /*44540*/  LDS R5, [R236+0x22000] ;  /* 0x02200000ec057984 */ /* 0x000fe20000000800 */
[----:B------:R-:W-:Y:S02]  /*44550*/  IMAD.MOV.U32 R78, RZ, RZ, R9 ;  /* 0x000000ffff4e7224 */ /* 0x000fe400078e0009 */
[----:B------:R-:W-:Y:S01]  /*44560*/  IMAD.MOV.U32 R79, RZ, RZ, R8 ;  /* 0x000000ffff4f7224 */ /* 0x000fe200078e0008 */
[----:B------:R-:W-:Y:S04]  /*44570*/  LDS R9, [R2+0x22000] ;  /* 0x0220000002097984 */ /* 0x000fe80000000800 */
[----:B------:R-:W-:Y:S01]  /*44580*/  LDS R8, [R237+0x22000] ;  /* 0x02200000ed087984 */ /* 0x000fe20000000800 */
[----:B------:R-:W-:Y:S02]  /*44590*/  IMAD.MOV.U32 R82, RZ, RZ, R13 ;  /* 0x000000ffff527224 */ /* 0x000fe400078e000d */
[----:B------:R-:W-:Y:S01]  /*445a0*/  IMAD.MOV.U32 R83, RZ, RZ, R12 ;  /* 0x000000ffff537224 */ /* 0x000fe200078e000c */
[----:B------:R-:W-:Y:S04]  /*445b0*/  LDS R13, [R236+0x22080] ;  /* 0x02208000ec0d7984 */ /* 0x000fe80000000800 */
[----:B--2---:R-:W-:Y:S04]  /*445c0*/  LDS R4, [R252+0x22000] ;  /* 0x02200000fc047984 */ /* 0x004fe80000000800 */
[----:B------:R-:W-:Y:S04]  /*445d0*/  LDS R6, [R252+0x22400] ;  /* 0x02240000fc067984 */ /* 0x000fe80000000800 */
[----:B------:R-:W-:Y:S04]  /*445e0*/  LDS R12, [R252+0x22080] ;  /* 0x02208000fc0c7984 */ /* 0x000fe80000000800 */
[----:B------:R-:W-:Y:S04]  /*445f0*/  LDS R14, [R252+0x22480] ;  /* 0x02248000fc0e7984 */ /* 0x000fe80000000800 */
[----:B---3--:R-:W4:Y:S04]  /*44600*/  LDSM.16.M88.4 R20, [R0+0x80] ;  /* 0x000080000014783b */ /* 0x008f280000000200 */
[----:B------:R-:W1:Y:S04]  /*44610*/  LDSM.16.M88.4 R24, [R0+0x880] ;  /* 0x000880000018783b */ /* 0x000e680000000200 */
[----:B------:R-:W-:Y:S04]  /*44620*/  LDSM.16.M88.4 R116, [R0+0x4880] ;  /* 0x004880000074783b */ /* 0x000fe80000000200 */
[----:B------:R-:W2:Y:S04]  /*44630*/  LDSM.16.M88.4 R28, [R0+0x1080] ;  /* 0x00108000001c783b */ /* 0x000ea80000000200 */
[----:B------:R-:W3:Y:S04]  /*44640*/  LDSM.16.M88.4 R32, [R0+0x1880] ;  /* 0x001880000020783b */ /* 0x000ee80000000200 */
[----:B------:R-:W5:Y:S04]  /*44650*/  LDSM.16.M88.4 R96, [R0+0x2080] ;  /* 0x002080000060783b */ /* 0x000f680000000200 */
[----:B------:R-:W3:Y:S04]  /*44660*/  LDSM.16.M88.4 R108, [R0+0x3880] ;  /* 0x00388000006c783b */ /* 0x000ee80000000200 */
[----:B------:R-:W3:Y:S01]  /*44670*/  LDSM.16.M88.4 R112, [R0+0x4080] ;  /* 0x004080000070783b */ /* 0x000ee20000000200 */
[C---:B----4-:R-:W-:Y:S08]  /*44680*/  HMMA.1688.F32.TF32 R244, R4.reuse, R20, R244 ;  /* 0x0000001404f4723c */ /* 0x050ff000000810f4 */
[----:B-1----:R-:W-:Y:S08]  /*44690*/  HMMA.1688.F32.TF32 R48, R4, R24, R120 ;  /* 0x000000180430723c */ /* 0x002ff00000081078 */
[-C--:B--2---:R-:W-:Y:S07]  /*446a0*/  HMMA.1688.F32.TF32 R68, R8, R28.reuse, R220 ;  /* 0x0000001c0844723c */ /* 0x084fee00000810dc */
[----:B------:R-:W-:Y:S04]  /*446b0*/  STL.64 [R1+0x2a70], R246 ;  /* 0x002a70f601007387 */ /* 0x000fe80000100a00 */
[----:B------:R-:W-:Y:S04]  /*446c0*/  STL.64 [R1+0x2a68], R244 ;  /* 0x002a68f401007387 */ /* 0x000fe80000100a00 */
[----:B------:R-:W-:Y:S04]  /*446d0*/  STL.64 [R1+0x2a60], R50 ;  /* 0x002a603201007387 */ /* 0x000fe80000100a00 */
[----:B------:R1:W-:Y:S04]  /*446e0*/  STL.64 [R1+0x2a58], R48 ;  /* 0x002a583001007387 */ /* 0x0003e80000100a00 */
[----:B------:R-:W-:Y:S04]  /*446f0*/  STL [R1+0x29b8], R118 ;  /* 0x0029b87601007387 */ /* 0x000fe80000100800 */
[----:B------:R-:W-:Y:S04]  /*44700*/  STL [R1+0x29b4], R119 ;  /* 0x0029b47701007387 */ /* 0x000fe80000100800 */
[----:B------:R-:W2:Y:S04]  /*44710*/  LDL.LU R220, [R1+0x3c0] ;  /* 0x0003c00001dc7983 */ /* 0x000ea80000300800 */
[----:B------:R-:W2:Y:S04]  /*44720*/  LDL.LU R221, [R1+0x3c4] ;  /* 0x0003c40001dd7983 */ /* 0x000ea80000300800 */
[----:B------:R-:W2:Y:S04]  /*44730*/  LDL.LU R222, [R1+0x3c8] ;  /* 0x0003c80001de7983 */ /* 0x000ea80000300800 */
[----:B------:R-:W2:Y:S04]  /*44740*/  LDL.LU R223, [R1+0x3cc] ;  /* 0x0003cc0001df7983 */ /* 0x000ea80000300800 */
[----:B------:R-:W4:Y:S04]  /*44750*/  LDL.LU R192, [R1+0x430] ;  /* 0x0004300001c07983 */ /* 0x000f280000300800 */
[----:B------:R-:W4:Y:S04]  /*44760*/  LDL.LU R193, [R1+0x434] ;  /* 0x0004340001c17983 */ /* 0x000f280000300800 */
[----:B------:R-:W4:Y:S01]  /*44770*/  LDL.LU R194, [R1+0x438] ;  /* 0x0004380001c27983 */ /* 0x000f220000300800 */
[-C--:B------:R-:W-:Y:S03]  /*44780*/  HMMA.1688.F32.TF32 R64, R4, R28.reuse, R76 ;  /* 0x0000001c0440723c */ /* 0x080fe6000008104c */
[----:B------:R-:W4:Y:S04]  /*44790*/  LDL.LU R195, [R1+0x43c] ;  /* 0x00043c0001c37983 */ /* 0x000f280000300800 */
[----:B------:R-:W2:Y:S01]  /*447a0*/  LDL.LU R228, [R1+0x440] ;  /* 0x0004400001e47983 */ /* 0x000ea20000300800 */
[----:B------:R-:W-:Y:S03]  /*447b0*/  HMMA.1688.F32.TF32 R76, R16, R28, R184 ;  /* 0x0000001c104c723c */ /* 0x000fe600000810b8 */
        /* <DEDUP_REMOVED lines=11> */
[----:B------:R-:W4:Y:S04]  /*44870*/  LDL.LU R172, [R1+0x4b0] ;  /* 0x0004b00001ac7983 */ /* 0x000f280000300800 */
[----:B------:R-:W4:Y:S04]  /*44880*/  LDL.LU R173, [R1+0x4b4] ;  /* 0x0004b40001ad7983 */ /* 0x000f280000300800 */
[----:B------:R-:W4:Y:S04]  /*44890*/  LDL.LU R174, [R1+0x4b8] ;  /* 0x0004b80001ae7983 */ /* 0x000f280000300800 */
[----:B------:R-:W4:Y:S01]  /*448a0*/  LDL.LU R175, [R1+0x4bc] ;  /* 0x0004bc0001af7983 */ /* 0x000f220000300800 */
        /* <DEDUP_REMOVED lines=13> */
[----:B---3--:R-:W-:Y:S03]  /*44980*/  HMMA.1688.F32.TF32 R88, R12, R32, R144 ;  /* 0x000000200c58723c */ /* 0x008fe60000081090 */
[----:B------:R-:W3:Y:S04]  /*44990*/  LDL.LU R152, [R1+0x530] ;  /* 0x0005300001987983 */ /* 0x000ee80000300800 */
[----:B------:R-:W3:Y:S04]  /*449a0*/  LDL.LU R153, [R1+0x534] ;  /* 0x0005340001997983 */ /* 0x000ee80000300800 */
[----:B------:R-:W3:Y:S04]  /*449b0*/  LDL.LU R154, [R1+0x538] ;  /* 0x00053800019a7983 */ /* 0x000ee80000300800 */
        /* <DEDUP_REMOVED lines=14> */
[----:B-----5:R-:W-:Y:S03]  /*44aa0*/  HMMA.1688.F32.TF32 R120, R4, R96, R124 ;  /* 0x000000600478723c */ /* 0x020fe6000008107c */
[----:B------:R-:W5:Y:S04]  /*44ab0*/  LDL.LU R128, [R1+0x5f0] ;  /* 0x0005f00001807983 */ /* 0x000f680000300800 */
[----:B------:R-:W5:Y:S04]  /*44ac0*/  LDL.LU R129, [R1+0x5f4] ;  /* 0x0005f40001817983 */ /* 0x000f680000300800 */
[----:B------:R-:W5:Y:S04]  /*44ad0*/  LDL.LU R130, [R1+0x5f8] ;  /* 0x0005f80001827983 */ /* 0x000f680000300800 */
        /* <DEDUP_REMOVED lines=26> */
[----:B------:R-:W1:Y:S04]  /*44c80*/  LDL.LU R204, [R1+0x3f0] ;  /* 0x0003f00001cc7983 */ /* 0x000e680000300800 */
[----:B------:R-:W1:Y:S04]  /*44c90*/  LDL.LU R205, [R1+0x3f4] ;  /* 0x0003f40001cd7983 */ /* 0x000e680000300800 */
[----:B------:R-:W1:Y:S04]  /*44ca0*/  LDL.LU R206, [R1+0x3f8] ;  /* 0x0003f80001ce7983 */ /* 0x000e680000300800 */
[----:B------:R-:W1:Y:S04]  /*44cb0*/  LDL.LU R207, [R1+0x3fc] ;  /* 0x0003fc0001cf7983 */ /* 0x000e680000300800 */
[----:B------:R-:W3:Y:S01]  /*44cc0*/  LDL.LU R240, [R1+0x3d0] ;  /* 0x0003d00001f07983 */ /* 0x000ee20000300800 */
[C---:B------:R-:W-:Y:S03]  /*44cd0*/  HMMA.1688.F32.TF32 R72, R12.reuse, R28, R200 ;  /* 0x0000001c0c48723c */ /* 0x040fe600000810c8 */
        /* <DEDUP_REMOVED lines=11> */
[----:B------:R-:W2:Y:S01]  /*44d90*/  LDL.LU R227, [R1+0x4cc] ;  /* 0x0004cc0001e37983 */ /* 0x000ea20000300800 */
[----:B------:R-:W-:Y:S03]  /*44da0*/  HMMA.1688.F32.TF32 R188, R8, R112, R228 ;  /* 0x0000007008bc723c */ /* 0x000fe600000810e4 */
[----:B------:R-:W2:Y:S05]  /*44db0*/  LDL.LU R228, [R1+0xe0] ;  /* 0x0000e00001e47983 */ /* 0x000eaa0000300800 */
[-C--:B-1----:R-:W-:Y:S11]  /*44dc0*/  HMMA.1688.F32.TF32 R48, R4, R116.reuse, R204 ;  /* 0x000000740430723c */ /* 0x082ff600000810cc */
[----:B------:R-:W-:Y:S11]  /*44dd0*/  @!UPT UIADD3 URZ, URZ, URZ, URZ ;  /* 0x0000003f3f3ff290 */ /* 0x000ff6000fffe03f */
[----:B------:R-:W-:Y:S01]  /*44de0*/  @!UPT UIADD3 URZ, URZ, URZ, URZ ;  /* 0x0000003f3f3ff290 */ /* 0x000fe2000fffe03f */
[----:B------:R-:W-:Y:S04]  /*44df0*/  STL.64 [R1+0x70], R48 ;  /* 0x0000703001007387 */ /* 0x000fe80000100a00 */
[----:B------:R1:W-:Y:S04]  /*44e00*/  STL.64 [R1+0x78], R50 ;  /* 0x0000783201007387 */ /* 0x0003e80000100a00 */
[----:B------:R-:W5:Y:S04]  /*44e10*/  LDL.LU R229, [R1+0xe4] ;  /* 0x0000e40001e57983 */ /* 0x000f680000300800 */
[----:B------:R-:W5:Y:S04]  /*44e20*/  LDL.LU R230, [R1+0xe8] ;  /* 0x0000e80001e67983 */ /* 0x000f680000300800 */
[----:B------:R-:W5:Y:S01]  /*44e30*/  LDL.LU R231, [R1+0xec] ;  /* 0x0000ec0001e77983 */ /* 0x000f620000300800 */
[-C--:B---3--:R-:W-:Y:S08]  /*44e40*/  HMMA.1688.F32.TF32 R208, R8, R116.reuse, R240 ;  /* 0x0000007408d0723c */ /* 0x088ff000000810f0 */
[-C--:B------:R-:W-:Y:S01]  /*44e50*/  HMMA.1688.F32.TF32 R204, R12, R116.reuse, R220 ;  /* 0x000000740ccc723c */ /* 0x080fe200000810dc */
[----:B------:R-:W-:Y:S07]  /*44e60*/  LDSM.16.M88.4 R220, [R0+0x7880] ;  /* 0x0078800000dc783b */ /* 0x000fee0000000200 */
[C---:B-1----:R-:W-:Y:S01]  /*44e70*/  HMMA.1688.F32.TF32 R48, R16.reuse, R116, R200 ;  /* 0x000000741030723c */ /* 0x042fe200000810c8 */
[----:B------:R-:W2:Y:S06]  /*44e80*/  LDSM.16.M88.4 R200, [R0+0x5080] ;  /* 0x0050800000c8783b */ /* 0x000eac0000000200 */
[----:B------:R-:W-:Y:S04]  /*44e90*/  STL.64 [R1+0x60], R208 ;  /* 0x000060d001007387 */ /* 0x000fe80000100a00 */
[----:B------:R-:W-:Y:S04]  /*44ea0*/  STL.64 [R1+0x68], R210 ;  /* 0x000068d201007387 */ /* 0x000fe80000100a00 */
[----:B------:R-:W3:Y:S04]  /*44eb0*/  LDL.LU R240, [R1+0x470] ;  /* 0x0004700001f07983 */ /* 0x000ee80000300800 */
[----:B------:R-:W-:Y:S04]  /*44ec0*/  STL.64 [R1+0x50], R204 ;  /* 0x000050cc01007387 */ /* 0x000fe80000100a00 */
[----:B------:R-:W-:Y:S04]  /*44ed0*/  STL.64 [R1+0x58], R206 ;  /* 0x000058ce01007387 */ /* 0x000fe80000100a00 */
[----:B------:R-:W-:Y:S04]  /*44ee0*/  STL.64 [R1+0x40], R48 ;  /* 0x0000403001007387 */ /* 0x000fe80000100a00 */
[----:B------:R2:W-:Y:S04]  /*44ef0*/  STL.64 [R1+0x48], R50 ;  /* 0x0000483201007387 */ /* 0x0005e80000100a00 */
[----:B------:R-:W3:Y:S04]  /*44f00*/  LDL.LU R241, [R1+0x474] ;  /* 0x0004740001f17983 */ /* 0x000ee80000300800 */
[----:B------:R-:W3:Y:S04]  /*44f10*/  LDL.LU R242, [R1+0x478] ;  /* 0x0004780001f27983 */ /* 0x000ee80000300800 */
[----:B------:R-:W3:Y:S01]  /*44f20*/  LDL.LU R243, [R1+0x47c] ;  /* 0x00047c0001f37983 */ /* 0x000ee20000300800 */
[----:B------:R-:W-:Y:S03]  /*44f30*/  HMMA.1688.F32.TF32 R92, R16, R32, R104 ;  /* 0x00000020105c723c */ /* 0x000fe60000081068 */
[----:B------:R-:W4:Y:S04]  /*44f40*/  LDSM.16.M88.4 R104, [R0+0x3080] ;  /* 0x003080000068783b */ /* 0x000f280000000200 */
[----:B------:R-:W1:Y:S04]  /*44f50*/  LDSM.16.M88.4 R204, [R0+0x5880] ;  /* 0x0058800000cc783b */ /* 0x000e680000000200 */
[----:B------:R-:W1:Y:S01]  /*44f60*/  LDSM.16.M88.4 R208, [R0+0x6080] ;  /* 0x0060800000d0783b */ /* 0x000e620000000200 */
[----:B--2---:R-:W-:Y:S08]  /*44f70*/  HMMA.1688.F32.TF32 R48, R4, R200, R224 ;  /* 0x000000c80430723c */ /* 0x004ff000000810e0 */
[----:B----4-:R-:W-:Y:S08]  /*44f80*/  HMMA.1688.F32.TF32 R156, R8, R104, R168 ;  /* 0x00000068089c723c */ /* 0x010ff000000810a8 */
[----:B------:R-:W-:Y:S07]  /*44f90*/  HMMA.1688.F32.TF32 R168, R4, R108, R248 ;  /* 0x0000006c04a8723c */ /* 0x000fee00000810f8 */
[----:B------:R-:W-:Y:S01]  /*44fa0*/  IMAD.MOV.U32 R250, RZ, RZ, R213 ;  /* 0x000000fffffa7224 */ /* 0x000fe200078e00d5 */
[----:B------:R-:W-:-:S02]  /*44fb0*/  MOV R251, R212 ;  /* 0x000000d400fb7202 */ /* 0x000fc40000000f00 */
[----:B------:R-:W2:Y:S04]  /*44fc0*/  LDSM.16.M88.4 R212, [R0+0x6880] ;  /* 0x0068800000d4783b */ /* 0x000ea80000000200 */
[----:B------:R-:W-:Y:S04]  /*44fd0*/  STL [R1+0x29c0], R202 ;  /* 0x0029c0ca01007387 */ /* 0x000fe80000100800 */
[----:B------:R-:W-:Y:S04]  /*44fe0*/  STL [R1+0x29bc], R203 ;  /* 0x0029bccb01007387 */ /* 0x000fe80000100800 */
[----:B-1----:R-:W-:Y:S04]  /*44ff0*/  STL [R1+0x29c8], R206 ;  /* 0x0029c8ce01007387 */ /* 0x002fe80000100800 */
[----:B------:R-:W-:Y:S04]  /*45000*/  STL [R1+0x29c4], R207 ;  /* 0x0029c4cf01007387 */ /* 0x000fe80000100800 */
[----:B------:R-:W-:Y:S04]  /*45010*/  STL [R1+0x29d0], R210 ;  /* 0x0029d0d201007387 */ /* 0x000fe80000100800 */
[----:B------:R-:W-:Y:S04]  /*45020*/  STL [R1+0x29cc], R211 ;  /* 0x0029ccd301007387 */ /* 0x000fe80000100800 */
[----:B--2---:R-:W-:Y:S04]  /*45030*/  STL [R1+0x2968], R214 ;  /* 0x002968d601007387 */ /* 0x004fe80000100800 */
[----:B------:R-:W-:Y:S04]  /*45040*/  STL [R1+0x2964], R215 ;  /* 0x002964d701007387 */ /* 0x000fe80000100800 */
[----:B------:R-:W2:Y:S04]  /*45050*/  LDL.LU R224, [R1+0x490] ;  /* 0x0004900001e07983 */ /* 0x000ea80000300800 */
[----:B------:R-:W-:Y:S04]  /*45060*/  STL.64 [R1+0x100], R48 ;  /* 0x0001003001007387 */ /* 0x000fe80000100a00 */
[----:B------:R5:W-:Y:S04]  /*45070*/  STL.64 [R1+0x108], R50 ;  /* 0x0001083201007387 */ /* 0x000be80000100a00 */
[----:B------:R-:W2:Y:S04]  /*45080*/  LDL.LU R225, [R1+0x494] ;  /* 0x0004940001e17983 */ /* 0x000ea80000300800 */
[----:B------:R-:W2:Y:S04]  /*45090*/  LDL.LU R226, [R1+0x498] ;  /* 0x0004980001e27983 */ /* 0x000ea80000300800 */
[----:B------:R-:W2:Y:S01]  /*450a0*/  LDL.LU R227, [R1+0x49c] ;  /* 0x00049c0001e37983 */ /* 0x000ea20000300800 */
[----:B------:R-:W-:-:S02]  /*450b0*/  IMAD.MOV.U32 R248, RZ, RZ, R217 ;  /* 0x000000fffff87224 */ /* 0x000fc400078e00d9 */
[----:B------:R-:W-:Y:S01]  /*450c0*/  IMAD.MOV.U32 R249, RZ, RZ, R216 ;  /* 0x000000fffff97224 */ /* 0x000fe200078e00d8 */
[C---:B------:R-:W-:Y:S01]  /*450d0*/  HMMA.1688.F32.TF32 R172, R8.reuse, R108, R172 ;  /* 0x0000006c08ac723c */ /* 0x040fe200000810ac */
[----:B------:R-:W1:Y:S07]  /*450e0*/  LDSM.16.M88.4 R216, [R0+0x7080] ;  /* 0x0070800000d8783b */ /* 0x000e6e0000000200 */
[----:B-----5:R-:W-:Y:S01]  /*450f0*/  HMMA.1688.F32.TF32 R48, R8, R200, R228 ;  /* 0x000000c80830723c */ /* 0x020fe200000810e4 */
[----:B------:R-:W4:Y:S04]  /*45100*/  LDL.LU R228, [R1+0x170] ;  /* 0x0001700001e47983 */ /* 0x000f280000300800 */
[----:B------:R-:W4:Y:S04]  /*45110*/  LDL.LU R229, [R1+0x174] ;  /* 0x0001740001e57983 */ /* 0x000f280000300800 */
[----:B------:R-:W4:Y:S04]  /*45120*/  LDL.LU R230, [R1+0x178] ;  /* 0x0001780001e67983 */ /* 0x000f280000300800 */
[----:B------:R-:W4:Y:S11]  /*45130*/  LDL.LU R231, [R1+0x17c] ;  /* 0x00017c0001e77983 */ /* 0x000f360000300800 */
[----:B------:R-:W-:Y:S01]  /*45140*/  IMAD.MOV.U32 R206, RZ, RZ, R48 ;  /* 0x000000ffffce7224 */ /* 0x000fe200078e0030 */
[----:B------:R-:W-:Y:S01]  /*45150*/  MOV R203, R51 ;  /* 0x0000003300cb7202 */ /* 0x000fe20000000f00 */
[----:B------:R-:W-:-:S02]  /*45160*/  IMAD.MOV.U32 R207, RZ, RZ, R49 ;  /* 0x000000ffffcf7224 */ /* 0x000fc400078e0031 */
[----:B------:R-:W-:Y:S02]  /*45170*/  IMAD.MOV.U32 R202, RZ, RZ, R50 ;  /* 0x000000ffffca7224 */ /* 0x000fe400078e0032 */
[----:B------:R-:W-:Y:S01]  /*45180*/  HMMA.1688.F32.TF32 R48, R12, R200, R248 ;  /* 0x000000c80c30723c */ /* 0x000fe200000810f8 */
[----:B------:R-:W-:Y:S04]  /*45190*/  STL [R1+0x29e0], R203 ;  /* 0x0029e0cb01007387 */ /* 0x000fe80000100800 */
[----:B------:R-:W-:Y:S04]  /*451a0*/  STL [R1+0x29dc], R202 ;  /* 0x0029dcca01007387 */ /* 0x000fe80000100800 */
[----:B------:R-:W-:Y:S04]  /*451b0*/  STL [R1+0x29d8], R207 ;  /* 0x0029d8cf01007387 */ /* 0x000fe80000100800 */
[----:B------:R-:W-:Y:S11]  /*451c0*/  STL [R1+0x29d4], R206 ;  /* 0x0029d4ce01007387 */ /* 0x000ff60000100800 */
[----:B------:R-:W-:-:S02]  /*451d0*/  IMAD.MOV.U32 R211, RZ, RZ, R51 ;  /* 0x000000ffffd37224 */ /* 0x000fc400078e0033 */
[----:B------:R-:W-:Y:S01]  /*451e0*/  IMAD.MOV.U32 R210, RZ, RZ, R50 ;  /* 0x000000ffffd27224 */ /* 0x000fe200078e0032 */
[----:B------:R3:W-:Y:S04]  /*451f0*/  STL.64 [R1+0xc0], R48 ;  /* 0x0000c03001007387 */ /* 0x0007e80000100a00 */
[----:B------:R-:W-:Y:S04]  /*45200*/  STL [R1+0x29e8], R211 ;  /* 0x0029e8d301007387 */ /* 0x000fe80000100800 */
[----:B------:R5:W-:Y:S01]  /*45210*/  STL [R1+0x29e4], R210 ;  /* 0x0029e4d201007387 */ /* 0x000be20000100800 */
[----:B---3--:R-:W-:Y:S03]  /*45220*/  HMMA.1688.F32.TF32 R48, R16, R200, R240 ;  /* 0x000000c81030723c */ /* 0x008fe600000810f0 */
[----:B------:R-:W2:Y:S04]  /*45230*/  LDL.LU R240, [R1+0x160] ;  /* 0x0001600001f07983 */ /* 0x000ea80000300800 */
[----:B------:R-:W2:Y:S04]  /*45240*/  LDL.LU R241, [R1+0x164] ;  /* 0x0001640001f17983 */ /* 0x000ea80000300800 */
[----:B------:R-:W2:Y:S04]  /*45250*/  LDL.LU R242, [R1+0x168] ;  /* 0x0001680001f27983 */ /* 0x000ea80000300800 */
[----:B------:R-:W2:Y:S09]  /*45260*/  LDL.LU R243, [R1+0x16c] ;  /* 0x00016c0001f37983 */ /* 0x000eb20000300800 */
[----:B------:R-:W-:Y:S01]  /*45270*/  IMAD.MOV.U32 R206, RZ, RZ, R51 ;  /* 0x000000ffffce7224 */ /* 0x000fe200078e0033 */
[----:B------:R-:W-:Y:S01]  /*45280*/  MOV R202, R49 ;  /* 0x0000003100ca7202 */ /* 0x000fe20000000f00 */
[----:B------:R-:W-:-:S02]  /*45290*/  IMAD.MOV.U32 R207, RZ, RZ, R50 ;  /* 0x000000ffffcf7224 */ /* 0x000fc400078e0032 */
[----:B------:R-:W-:Y:S01]  /*452a0*/  IMAD.MOV.U32 R203, RZ, RZ, R48 ;  /* 0x000000ffffcb7224 */ /* 0x000fe200078e0030 */
[----:B------:R-:W-:Y:S04]  /*452b0*/  STL [R1+0x29f8], R206 ;  /* 0x0029f8ce01007387 */ /* 0x000fe80000100800 */
[----:B------:R-:W-:Y:S04]  /*452c0*/  STL [R1+0x29f4], R207 ;  /* 0x0029f4cf01007387 */ /* 0x000fe80000100800 */
[----:B------:R-:W-:Y:S04]  /*452d0*/  STL [R1+0x29f0], R202 ;  /* 0x0029f0ca01007387 */ /* 0x000fe80000100800 */
[----:B------:R1:W-:Y:S04]  /*452e0*/  STL [R1+0x29ec], R203 ;  /* 0x0029eccb01007387 */ /* 0x0003e80000100800 */
[----:B------:R-:W2:Y:S04]  /*452f0*/  LDL.LU R248, [R1+0x150] ;  /* 0x0001500001f87983 */ /* 0x000ea80000300800 */
[----:B------:R-:W2:Y:S04]  /*45300*/  LDL.LU R249, [R1+0x154] ;  /* 0x0001540001f97983 */ /* 0x000ea80000300800 */
[----:B------:R-:W2:Y:S04]  /*45310*/  LDL.LU R250, [R1+0x158] ;  /* 0x0001580001fa7983 */ /* 0x000ea80000300800 */
[----:B------:R-:W2:Y:S02]  /*45320*/  LDL.LU R251, [R1+0x15c] ;  /* 0x00015c0001fb7983 */ /* 0x000ea40000300800 */
[----:B--2---:R-:W-:Y:S11]  /*45330*/  HMMA.1688.F32.TF32 R48, R4, R204, R224 ;  /* 0x000000cc0430723c */ /* 0x004ff600000810e0 */
[----:B------:R-:W-:Y:S11]  /*45340*/  @!UPT UIADD3 URZ, URZ, URZ, URZ ;  /* 0x0000003f3f3ff290 */ /* 0x000ff6000fffe03f */
[----:B------:R-:W-:Y:S02]  /*45350*/  @!UPT UIADD3 URZ, URZ, URZ, URZ ;  /* 0x0000003f3f3ff290 */ /* 0x000fe4000fffe03f */
[----:B------:R-:W-:Y:S01]  /*45360*/  IMAD.MOV.U32 R118, RZ, RZ, R48 ;  /* 0x000000ffff767224 */ /* 0x000fe200078e0030 */
[----:B------:R-:W-:Y:S01]  /*45370*/  MOV R119, R49 ;  /* 0x0000003100777202 */ /* 0x000fe20000000f00 */
[----:B------:R-:W-:Y:S02]  /*45380*/  IMAD.MOV.U32 R117, RZ, RZ, R50 ;  /* 0x000000ffff757224 */ /* 0x000fe400078e0032 */
[----:B------:R-:W-:-:S05]  /*45390*/  IMAD.MOV.U32 R116, RZ, RZ, R51 ;  /* 0x000000ffff747224 */ /* 0x000fca00078e0033 */
[----:B------:R-:W-:Y:S04]  /*453a0*/  STL [R1+0x2a08], R116 ;  /* 0x002a087401007387 */ /* 0x000fe80000100800 */
[----:B------:R-:W-:Y:S04]  /*453b0*/  STL [R1+0x2a04], R117 ;  /* 0x002a047501007387 */ /* 0x000fe80000100800 */
[----:B------:R2:W-:Y:S04]  /*453c0*/  STL [R1+0x2a00], R119 ;  /* 0x002a007701007387 */ /* 0x0005e80000100800 */
[----:B------:R1:W-:Y:S04]  /*453d0*/  STL [R1+0x29fc], R118 ;  /* 0x0029fc7601007387 */ /* 0x0003e80000100800 */
[----:B------:R-:W3:Y:S04]  /*453e0*/  LDL.LU R224, [R1+0x210] ;  /* 0x0002100001e07983 */ /* 0x000ee80000300800 */
[----:B------:R-:W3:Y:S04]  /*453f0*/  LDL.LU R225, [R1+0x214] ;  /* 0x0002140001e17983 */ /* 0x000ee80000300800 */
[----:B------:R-:W3:Y:S04]  /*45400*/  LDL.LU R226, [R1+0x218] ;  /* 0x0002180001e27983 */ /* 0x000ee80000300800 */
[----:B------:R-:W3:Y:S01]  /*45410*/  LDL.LU R227, [R1+0x21c] ;  /* 0x00021c0001e37983 */ /* 0x000ee20000300800 */
[-C--:B----4-:R-:W-:Y:S11]  /*45420*/  HMMA.1688.F32.TF32 R48, R8, R204.reuse, R228 ;  /* 0x000000cc0830723c */ /* 0x090ff600000810e4 */
[----:B------:R-:W-:Y:S11]  /*45430*/  @!UPT UIADD3 URZ, URZ, URZ, URZ ;  /* 0x0000003f3f3ff290 */ /* 0x000ff6000fffe03f */
[----:B------:R-:W-:Y:S02]  /*45440*/  @!UPT UIADD3 URZ, URZ, URZ, URZ ;  /* 0x0000003f3f3ff290 */ /* 0x000fe4000fffe03f */
[----:B-----5:R-:W-:Y:S01]  /*45450*/  IMAD.MOV.U32 R210, RZ, RZ, R51 ;  /* 0x000000ffffd27224 */ /* 0x020fe200078e0033 */
[----:B-1----:R-:W-:Y:S01]  /*45460*/  MOV R203, R49 ;  /* 0x0000003100cb7202 */ /* 0x002fe20000000f00 */
[----:B------:R-:W-:Y:S02]  /*45470*/  IMAD.MOV.U32 R211, RZ, RZ, R50 ;  /* 0x000000ffffd37224 */ /* 0x000fe400078e0032 */
[----:B------:R-:W-:Y:S01]  /*45480*/  IMAD.MOV.U32 R202, RZ, RZ, R48 ;  /* 0x000000ffffca7224 */ /* 0x000fe200078e0030 */
[----:B------:R-:W-:Y:S04]  /*45490*/  STL [R1+0x2a18], R210 ;  /* 0x002a18d201007387 */ /* 0x000fe80000100800 */
[----:B------:R-:W-:Y:S04]  /*454a0*/  STL [R1+0x2a14], R211 ;  /* 0x002a14d301007387 */ /* 0x000fe80000100800 */
[----:B------:R-:W-:Y:S04]  /*454b0*/  STL [R1+0x2a10], R203 ;  /* 0x002a10cb01007387 */ /* 0x000fe80000100800 */
[----:B------:R1:W-:Y:S01]  /*454c0*/  STL [R1+0x2a0c], R202 ;  /* 0x002a0cca01007387 */ /* 0x0003e20000100800 */
[----:B--2---:R-:W-:Y:S03]  /*454d0*/  HMMA.1688.F32.TF32 R48, R12, R204, R240 ;  /* 0x000000cc0c30723c */ /* 0x004fe600000810f0 */
        /* <DEDUP_REMOVED lines=8> */
[----:B------:R-:W-:Y:S01]  /*45560*/  IMAD.MOV.U32 R119, RZ, RZ, R48 ;  /* 0x000000ffff777224 */ /* 0x000fe200078e0030 */
[----:B------:R-:W-:Y:S01]  /*45570*/  MOV R118, R49 ;  /* 0x0000003100767202 */ /* 0x000fe20000000f00 */
[----:B------:R-:W-:-:S02]  /*45580*/  IMAD.MOV.U32 R206, RZ, RZ, R50 ;  /* 0x000000ffffce7224 */ /* 0x000fc400078e0032 */
[----:B------:R-:W-:Y:S02]  /*45590*/  IMAD.MOV.U32 R207, RZ, RZ, R51 ;  /* 0x000000ffffcf7224 */ /* 0x000fe400078e0033 */
[----:B------:R-:W-:Y:S03]  /*455a0*/  HMMA.1688.F32.TF32 R48, R16, R204, R248 ;  /* 0x000000cc1030723c */ /* 0x000fe600000810f8 */
[----:B------:R-:W-:Y:S04]  /*455b0*/  STL [R1+0x2a28], R207 ;  /* 0x002a28cf01007387 */ /* 0x000fe80000100800 */
[----:B------:R-:W-:Y:S04]  /*455c0*/  STL [R1+0x2a24], R206 ;  /* 0x002a24ce01007387 */ /* 0x000fe80000100800 */
[----:B------:R5:W-:Y:S04]  /*455d0*/  STL [R1+0x2a20], R118 ;  /* 0x002a207601007387 */ /* 0x000be80000100800 */
[----:B------:R1:W-:Y:S09]  /*455e0*/  STL [R1+0x2a1c], R119 ;  /* 0x002a1c7701007387 */ /* 0x0003f20000100800 */
[----:B------:R-:W-:Y:S01]  /*455f0*/  IMAD.MOV.U32 R117, RZ, RZ, R51 ;  /* 0x000000ffff757224 */ /* 0x000fe200078e0033 */
[----:B-1----:R-:W-:Y:S01]  /*45600*/  MOV R202, R49 ;  /* 0x0000003100ca7202 */ /* 0x002fe20000000f00 */
[----:B------:R-:W-:-:S02]  /*45610*/  IMAD.MOV.U32 R116, RZ, RZ, R50 ;  /* 0x000000ffff747224 */ /* 0x000fc400078e0032 */
[----:B------:R-:W-:Y:S01]  /*45620*/  IMAD.MOV.U32 R203, RZ, RZ, R48 ;  /* 0x000000ffffcb7224 */ /* 0x000fe200078e0030 */
[----:B------:R-:W-:Y:S04]  /*45630*/  STL [R1+0x2a38], R117 ;  /* 0x002a387501007387 */ /* 0x000fe80000100800 */
[----:B------:R-:W-:Y:S04]  /*45640*/  STL [R1+0x2a34], R116 ;  /* 0x002a347401007387 */ /* 0x000fe80000100800 */
[----:B------:R1:W-:Y:S04]  /*45650*/  STL [R1+0x2a30], R202 ;  /* 0x002a30ca01007387 */ /* 0x0003e80000100800 */
[----:B------:R1:W-:Y:S04]  /*45660*/  STL [R1+0x2a2c], R203 ;  /* 0x002a2ccb01007387 */ /* 0x0003e80000100800 */
        /* <DEDUP_REMOVED lines=12> */
[-C--:B---3--:R-:W-:Y:S11]  /*45730*/  HMMA.1688.F32.TF32 R48, R4, R208.reuse, R224 ;  /* 0x000000d00430723c */ /* 0x088ff600000810e0 */
[----:B------:R-:W-:Y:S11]  /*45740*/  @!UPT UIADD3 URZ, URZ, URZ, URZ ;  /* 0x0000003f3f3ff290 */ /* 0x000ff6000fffe03f */
[----:B------:R-:W-:Y:S02]  /*45750*/  @!UPT UIADD3 URZ, URZ, URZ, URZ ;  /* 0x0000003f3f3ff290 */ /* 0x000fe4000fffe03f */
[----:B-----5:R-:W-:Y:S01]  /*45760*/  IMAD.MOV.U32 R118, RZ, RZ, R48 ;  /* 0x000000ffff767224 */ /* 0x020fe200078e0030 */
[----:B------:R-:W-:Y:S01]  /*45770*/  MOV R119, R49 ;  /* 0x0000003100777202 */ /* 0x000fe20000000f00 */
[----:B------:R-:W-:Y:S02]  /*45780*/  IMAD.MOV.U32 R210, RZ, RZ, R50 ;  /* 0x000000ffffd27224 */ /* 0x000fe400078e0032 */
[----:B------:R-:W-:Y:S02]  /*45790*/  IMAD.MOV.U32 R211, RZ, RZ, R51 ;  /* 0x000000ffffd37224 */ /* 0x000fe400078e0033 */
[----:B------:R3:W-:Y:S04]  /*457a0*/  STL [R1+0x2a40], R119 ;  /* 0x002a407701007387 */ /* 0x0007e80000100800 */
[----:B------:R5:W-:Y:S01]  /*457b0*/  STL [R1+0x2a3c], R118 ;  /* 0x002a3c7601007387 */ /* 0x000be20000100800 */
[-C--:B----4-:R-:W-:Y:S11]  /*457c0*/  HMMA.1688.F32.TF32 R48, R8, R208.reuse, R228 ;  /* 0x000000d00830723c */ /* 0x090ff600000810e4 */
[----:B------:R-:W-:Y:S11]  /*457d0*/  @!UPT UIADD3 URZ, URZ, URZ, URZ ;  /* 0x0000003f3f3ff290 */ /* 0x000ff6000fffe03f */
[----:B------:R-:W-:Y:S02]  /*457e0*/  @!UPT UIADD3 URZ, URZ, URZ, URZ ;  /* 0x0000003f3f3ff290 */ /* 0x000fe4000fffe03f */
[----:B-1----:R-:W-:Y:S01]  /*457f0*/  IMAD.MOV.U32 R202, RZ, RZ, R48 ;  /* 0x000000ffffca7224 */ /* 0x002fe200078e0030 */
[----:B------:R-:W-:Y:S01]  /*45800*/  MOV R203, R49 ;  /* 0x0000003100cb7202 */ /* 0x000fe20000000f00 */
[----:B------:R-:W-:Y:S02]  /*45810*/  IMAD.MOV.U32 R207, RZ, RZ, R50 ;  /* 0x000000ffffcf7224 */ /* 0x000fe400078e0032 */
[----:B------:R-:W-:Y:S02]  /*45820*/  IMAD.MOV.U32 R206, RZ, RZ, R51 ;  /* 0x000000ffffce7224 */ /* 0x000fe400078e0033 */
[-C--:B--2---:R-:W-:Y:S11]  /*45830*/  HMMA.1688.F32.TF32 R48, R12, R208.reuse, R240 ;  /* 0x000000d00c30723c */ /* 0x084ff600000810f0 */
[----:B------:R-:W-:Y:S11]  /*45840*/  @!UPT UIADD3 URZ, URZ, URZ, URZ ;  /* 0x0000003f3f3ff290 */ /* 0x000ff6000fffe03f */
[----:B------:R-:W-:Y:S02]  /*45850*/  @!UPT UIADD3 URZ, URZ, URZ, URZ ;  /* 0x0000003f3f3ff290 */ /* 0x000fe4000fffe03f */
[----:B---3--:R-:W-:Y:S01]  /*45860*/  IMAD.MOV.U32 R119, RZ, RZ, R48 ;  /* 0x000000ffff777224 */ /* 0x008fe200078e0030 */
[----:B-----5:R-:W-:Y:S01]  /*45870*/  MOV R118, R49 ;  /* 0x0000003100767202 */ /* 0x020fe20000000f00 */
[----:B------:R-:W2:Y:S01]  /*45880*/  LDL.LU R48, [R1+0x3b0] ;  /* 0x0003b00001307983 */ /* 0x000ea20000300800 */
[----:B------:R-:W-:Y:S02]  /*45890*/  IMAD.MOV.U32 R117, RZ, RZ, R50 ;  /* 0x000000ffff757224 */ /* 0x000fe400078e0032 */
[----:B------:R-:W-:Y:S01]  /*458a0*/  IMAD.MOV.U32 R116, RZ, RZ, R51 ;  /* 0x000000ffff747224 */ /* 0x000fe200078e0033 */
        /* <DEDUP_REMOVED lines=15> */
[C---:B------:R-:W-:Y:S08]  /*459a0*/  HMMA.1688.F32.TF32 R244, R16.reuse, R208, R244 ;  /* 0x000000d010f4723c */ /* 0x040ff000000810f4 */
[----:B------:R-:W-:Y:S08]  /*459b0*/  HMMA.1688.F32.TF32 R180, R16, R108, R180 ;  /* 0x0000006c10b4723c */ /* 0x000ff000000810b4 */
[-C--:B------:R-:W-:Y:S08]  /*459c0*/  HMMA.1688.F32.TF32 R184, R4, R112.reuse, R184 ;  /* 0x0000007004b8723c */ /* 0x080ff000000810b8 */
[----:B------:R-:W-:Y:S01]  /*459d0*/  HMMA.1688.F32.TF32 R192, R12, R112, R192 ;  /* 0x000000700cc0723c */ /* 0x000fe200000810c0 */
[----:B------:R-:W-:-:S02]  /*459e0*/  IMAD.MOV.U32 R109, RZ, RZ, R246 ;  /* 0x000000ffff6d7224 */ /* 0x000fc400078e00f6 */
[----:B------:R-:W-:-:S05]  /*459f0*/  IMAD.MOV.U32 R108, RZ, RZ, R247 ;  /* 0x000000ffff6c7224 */ /* 0x000fca00078e00f7 */
[----:B------:R-:W-:Y:S07]  /*45a00*/  HMMA.1688.F32.TF32 R196, R16, R112, R196 ;  /* 0x0000007010c4723c */ /* 0x000fee00000810c4 */
[----:B------:R-:W-:Y:S01]  /*45a10*/  IMAD.MOV.U32 R113, RZ, RZ, R244 ;  /* 0x000000ffff717224 */ /* 0x000fe200078e00f4 */
[----:B------:R-:W-:Y:S02]  /*45a20*/  MOV R112, R245 ;  /* 0x000000f500707202 */ /* 0x000fe40000000f00 */
[-C--:B------:R-:W-:Y:S08]  /*45a30*/  HMMA.1688.F32.TF32 R244, R4, R212.reuse, R232 ;  /* 0x000000d404f4723c */ /* 0x080ff000000810e8 */
[----:B------:R-:W-:Y:S11]  /*45a40*/  HMMA.1688.F32.TF32 R232, R8, R212, R248 ;  /* 0x000000d408e8723c */ /* 0x000ff600000810f8 */
[----:B------:R-:W-:Y:S04]  /*45a50*/  @!UPT UIADD3 URZ, URZ, URZ, URZ ;  /* 0x0000003f3f3ff290 */ /* 0x000fe8000fffe03f */
[----:B------:R1:W-:Y:S04]  /*45a60*/  STL.64 [R1+0x2a0], R244 ;  /* 0x0002a0f401007387 */ /* 0x0003e80000100a00 */
[----:B------:R1:W-:Y:S04]  /*45a70*/  STL.64 [R1+0x2a8], R246 ;  /* 0x0002a8f601007387 */ /* 0x0003e80000100a00 */
[----:B------:R1:W-:Y:S04]  /*45a80*/  STL.64 [R1+0x280], R232 ;  /* 0x000280e801007387 */ /* 0x0003e80000100a00 */
[----:B-1----:R-:W5:Y:S04]  /*45a90*/  LDL.LU R244, [R1+0x300] ;  /* 0x0003000001f47983 */ /* 0x002f680000300800 */
[----:B------:R-:W5:Y:S04]  /*45aa0*/  LDL.LU R245, [R1+0x304] ;  /* 0x0003040001f57983 */ /* 0x000f680000300800 */
[----:B------:R-:W5:Y:S04]  /*45ab0*/  LDL.LU R246, [R1+0x308] ;  /* 0x0003080001f67983 */ /* 0x000f680000300800 */
[----:B------:R-:W5:Y:S01]  /*45ac0*/  LDL.LU R247, [R1+0x30c] ;  /* 0x00030c0001f77983 */ /* 0x000f620000300800 */
[----:B------:R-:W-:Y:S01]  /*45ad0*/  IMAD.MOV.U32 R205, RZ, RZ, R234 ;  /* 0x000000ffffcd7224 */ /* 0x000fe200078e00ea */
[----:B------:R-:W-:-:S02]  /*45ae0*/  MOV R204, R235 ;  /* 0x000000eb00cc7202 */ /* 0x000fc40000000f00 */
        /* <DEDUP_REMOVED lines=8> */
[----:B------:R1:W-:Y:S04]  /*45b70*/  STL [R1+0x2970], R204 ;  /* 0x002970cc01007387 */ /* 0x0003e80000100800 */
[----:B------:R1:W-:Y:S01]  /*45b80*/  STL [R1+0x296c], R205 ;  /* 0x00296ccd01007387 */ /* 0x0003e20000100800 */
[-C--:B--2---:R-:W-:Y:S08]  /*45b90*/  HMMA.1688.F32.TF32 R48, R16, R212.reuse, R48 ;  /* 0x000000d41030723c */ /* 0x084ff00000081030 */
[----:B---3--:R-:W-:Y:S11]  /*45ba0*/  HMMA.1688.F32.TF32 R224, R12, R212, R224 ;  /* 0x000000d40ce0723c */ /* 0x008ff600000810e0 */
[----:B------:R-:W-:Y:S05]  /*45bb0*/  @!UPT UIADD3 URZ, URZ, URZ, URZ ;  /* 0x0000003f3f3ff290 */ /* 0x000fea000fffe03f */
[----:B-1----:R-:W-:Y:S02]  /*45bc0*/  IMAD.MOV.U32 R204, RZ, RZ, R50 ;  /* 0x000000ffffcc7224 */ /* 0x002fe400078e0032 */
[----:B------:R-:W-:-:S05]  /*45bd0*/  IMAD.MOV.U32 R205, RZ, RZ, R51 ;  /* 0x000000ffffcd7224 */ /* 0x000fca00078e0033 */
[----:B------:R-:W-:Y:S04]  /*45be0*/  STL.64 [R1+0x270], R224 ;  /* 0x000270e001007387 */ /* 0x000fe80000100a00 */
[----:B------:R1:W-:Y:S04]  /*45bf0*/  STL.64 [R1+0x278], R226 ;  /* 0x000278e201007387 */ /* 0x0003e80000100a00 */
[----:B-1----:R-:W2:Y:S04]  /*45c00*/  LDL.LU.64 R226, [R1+0x2a80] ;  /* 0x002a800001e27983 */ /* 0x002ea80000300a00 */
[----:B------:R-:W2:Y:S04]  /*45c10*/  LDL.LU.64 R224, [R1+0x2a78] ;  /* 0x002a780001e07983 */ /* 0x000ea80000300a00 */
[----:B------:R4:W-:Y:S02]  /*45c20*/  STL.64 [R1+0x260], R48 ;  /* 0x0002603001007387 */ /* 0x0009e40000100a00 */
[-C--:B----4-:R-:W-:Y:S02]  /*45c30*/  HMMA.1688.F32.TF32 R48, R4, R216.reuse, R228 ;  /* 0x000000d80430723c */ /* 0x090fe400000810e4 */
[----:B------:R-:W-:Y:S04]  /*45c40*/  STL [R1+0x2978], R205 ;  /* 0x002978cd01007387 */ /* 0x000fe80000100800 */
[----:B------:R-:W-:Y:S11]  /*45c50*/  STL [R1+0x2974], R204 ;  /* 0x002974cc01007387 */ /* 0x000ff60000100800 */
[----:B------:R-:W-:Y:S06]  /*45c60*/  @!UPT UIADD3 URZ, URZ, URZ, URZ ;  /* 0x0000003f3f3ff290 */ /* 0x000fec000fffe03f */
[----:B------:R5:W-:Y:S01]  /*45c70*/  STL.64 [R1+0x360], R48 ;  /* 0x0003603001007387 */ /* 0x000be20000100a00 */
[----:B------:R-:W-:Y:S01]  /*45c80*/  IMAD.MOV.U32 R201, RZ, RZ, R50 ;  /* 0x000000ffffc97224 */ /* 0x000fe200078e0032 */
[----:B------:R-:W-:Y:S02]  /*45c90*/  MOV R200, R51 ;  /* 0x0000003300c87202 */ /* 0x000fe40000000f00 */
[-C--:B-----5:R-:W-:Y:S03]  /*45ca0*/  HMMA.1688.F32.TF32 R48, R8, R216.reuse, R240 ;  /* 0x000000d80830723c */ /* 0x0a0fe600000810f0 */
[----:B------:R-:W-:Y:S04]  /*45cb0*/  STL [R1+0x2980], R200 ;  /* 0x002980c801007387 */ /* 0x000fe80000100800 */
[----:B------:R-:W-:Y:S04]  /*45cc0*/  STL [R1+0x297c], R201 ;  /* 0x00297cc901007387 */ /* 0x000fe80000100800 */
[----:B------:R-:W3:Y:S11]  /*45cd0*/  LDL.LU R240, [R1+0x140] ;  /* 0x0001400001f07983 */ /* 0x000ef60000300800 */
[----:B------:R-:W-:Y:S01]  /*45ce0*/  @!UPT UIADD3 URZ, URZ, URZ, URZ ;  /* 0x0000003f3f3ff290 */ /* 0x000fe2000fffe03f */
[----:B------:R-:W-:Y:S04]  /*45cf0*/  STL.64 [R1+0x3f0], R48 ;  /* 0x0003f03001007387 */ /* 0x000fe80000100a00 */
[----:B------:R1:W-:Y:S04]  /*45d00*/  STL.64 [R1+0x3f8], R50 ;  /* 0x0003f83201007387 */ /* 0x0003e80000100a00 */
[----:B------:R-:W3:Y:S04]  /*45d10*/  LDL.LU R241, [R1+0x144] ;  /* 0x0001440001f17983 */ /* 0x000ee80000300800 */
[----:B------:R-:W3:Y:S04]  /*45d20*/  LDL.LU R242, [R1+0x148] ;  /* 0x0001480001f27983 */ /* 0x000ee80000300800 */
[----:B------:R-:W3:Y:S04]  /*45d30*/  LDL.LU R243, [R1+0x14c] ;  /* 0x00014c0001f37983 */ /* 0x000ee80000300800 */
[----:B------:R-:W4:Y:S04]  /*45d40*/  LDL.LU R228, [R1+0xb0] ;  /* 0x0000b00001e47983 */ /* 0x000f280000300800 */
[----:B------:R-:W4:Y:S04]  /*45d50*/  LDL.LU R229, [R1+0xb4] ;  /* 0x0000b40001e57983 */ /* 0x000f280000300800 */
[----:B------:R-:W4:Y:S01]  /*45d60*/  LDL.LU R230, [R1+0xb8] ;  /* 0x0000b80001e67983 */ /* 0x000f220000300800 */
[----:B-1----:R-:W-:Y:S01]  /*45d70*/  HMMA.1688.F32.TF32 R48, R12, R216, R244 ;  /* 0x000000d80c30723c */ /* 0x002fe200000810f4 */
[----:B------:R-:W-:-:S07]  /*45d80*/  IMAD.MOV.U32 R231, RZ, RZ, R3 ;  /* 0x000000ffffe77224 */ /* 0x000fce00078e0003 */
[----:B------:R-:W-:Y:S11]  /*45d90*/  HMMA.1688.F32.TF32 R212, R16, R216, R232 ;  /* 0x000000d810d4723c */ /* 0x000ff600000810e8 */
[----:B------:R-:W-:Y:S04]  /*45da0*/  @!UPT UIADD3 URZ, URZ, URZ, URZ ;  /* 0x0000003f3f3ff290 */ /* 0x000fe8000fffe03f */
[----:B------:R1:W-:Y:S01]  /*45db0*/  STL [R1+0x380], R48 ;  /* 0x0003803001007387 */ /* 0x0003e20000100800 */
[----:B------:R-:W-:Y:S01]  /*45dc0*/  IMAD.MOV.U32 R209, RZ, RZ, R49 ;  /* 0x000000ffffd17224 */ /* 0x000fe200078e0031 */
[----:B------:R-:W-:Y:S01]  /*45dd0*/  MOV R3, R51 ;  /* 0x0000003300037202 */ /* 0x000fe20000000f00 */
[----:B------:R-:W-:Y:S02]  /*45de0*/  IMAD.MOV.U32 R208, RZ, RZ, R50 ;  /* 0x000000ffffd07224 */ /* 0x000fe400078e0032 */
[----:B-1----:R-:W-:Y:S02]  /*45df0*/  HMMA.1688.F32.TF32 R48, R4, R220, R248 ;  /* 0x000000dc0430723c */ /* 0x002fe400000810f8 */
[----:B------:R-:W-:Y:S04]  /*45e00*/  STL [R1+0x2960], R3 ;  /* 0x0029600301007387 */ /* 0x000fe80000100800 */
[----:B------:R-:W-:Y:S04]  /*45e10*/  STL [R1+0x295c], R208 ;  /* 0x00295cd001007387 */ /* 0x000fe80000100800 */
[----:B------:R-:W-:Y:S04]  /*45e20*/  STL [R1+0x2958], R209 ;  /* 0x002958d101007387 */ /* 0x000fe80000100800 */
[----:B------:R-:W-:Y:S04]  /*45e30*/  STL.64 [R1+0x620], R212 ;  /* 0x000620d401007387 */ /* 0x000fe80000100a00 */
[----:B------:R-:W-:Y:S05]  /*45e40*/  STL.64 [R1+0x628], R214 ;  /* 0x000628d601007387 */ /* 0x000fea0000100a00 */
[----:B------:R1:W-:Y:S04]  /*45e50*/  STL [R1+0x354], R49 ;  /* 0x0003543101007387 */ /* 0x0003e80000100800 */
[----:B------:R-:W5:Y:S04]  /*45e60*/  LDL.LU R248, [R1+0x30] ;  /* 0x0000300001f87983 */ /* 0x000f680000300800 */
[----:B------:R-:W5:Y:S04]  /*45e70*/  LDL.LU R249, [R1+0x34] ;  /* 0x0000340001f97983 */ /* 0x000f680000300800 */
[----:B------:R-:W5:Y:S04]  /*45e80*/  LDL.LU R244, [R1+0x310] ;  /* 0x0003100001f47983 */ /* 0x000f680000300800 */
[----:B------:R-:W5:Y:S04]  /*45e90*/  LDL.LU R245, [R1+0x314] ;  /* 0x0003140001f57983 */ /* 0x000f680000300800 */
[----:B------:R-:W5:Y:S04]  /*45ea0*/  LDL.LU R246, [R1+0x318] ;  /* 0x0003180001f67983 */ /* 0x000f680000300800 */
[----:B------:R-:W5:Y:S01]  /*45eb0*/  LDL.LU R247, [R1+0x31c] ;  /* 0x00031c0001f77983 */ /* 0x000f620000300800 */
[----:B------:R-:W-:-:S02]  /*45ec0*/  IMAD.MOV.U32 R201, RZ, RZ, R48 ;  /* 0x000000ffffc97224 */ /* 0x000fc400078e0030 */
[----:B------:R-:W-:Y:S01]  /*45ed0*/  IMAD.MOV.U32 R205, RZ, RZ, R50 ;  /* 0x000000ffffcd7224 */ /* 0x000fe200078e0032 */
[----:B------:R-:W5:Y:S01]  /*45ee0*/  LDL.LU R48, [R1+0x1c0] ;  /* 0x0001c00001307983 */ /* 0x000f620000300800 */
[----:B------:R-:W-:-:S03]  /*45ef0*/  IMAD.MOV.U32 R204, RZ, RZ, R51 ;  /* 0x000000ffffcc7224 */ /* 0x000fc600078e0033 */
[----:B-1----:R-:W5:Y:S04]  /*45f00*/  LDL.LU R49, [R1+0x1c4] ;  /* 0x0001c40001317983 */ /* 0x002f680000300800 */
        /* <DEDUP_REMOVED lines=8> */
[----:B------:R-:W-:Y:S01]  /*45f90*/  STL [R1+0x2984], R204 ;  /* 0x002984cc01007387 */ /* 0x000fe20000100800 */
[----:B------:R-:W-:Y:S01]  /*45fa0*/  MOV R250, R239 ;  /* 0x000000ef00fa7202 */ /* 0x000fe20000000f00 */
[----:B------:R-:W-:Y:S01]  /*45fb0*/  IMAD.MOV.U32 R251, RZ, RZ, R238 ;  /* 0x000000fffffb7224 */ /* 0x000fe200078e00ee */
[-C--:B----4-:R-:W-:Y:S08]  /*45fc0*/  HMMA.1688.F32.TF32 R228, R8, R220.reuse, R228 ;  /* 0x000000dc08e4723c */ /* 0x090ff000000810e4 */
[-C--:B---3--:R-:W-:Y:S01]  /*45fd0*/  HMMA.1688.F32.TF32 R232, R12, R220.reuse, R240 ;  /* 0x000000dc0ce8723c */ /* 0x088fe200000810f0 */
[----:B------:R-:W-:Y:S04]  /*45fe0*/  LDS R240, [R237+0x22880] ;  /* 0x02288000edf07984 */ /* 0x000fe80000000800 */
[----:B------:R-:W-:Y:S04]  /*45ff0*/  LDS R242, [R237+0x22c80] ;  /* 0x022c8000edf27984 */ /* 0x000fe80000000800 */
[----:B------:R-:W-:Y:S04]  /*46000*/  LDS R241, [R2+0x22880] ;  /* 0x0228800002f17984 */ /* 0x000fe80000000800 */
[----:B------:R-:W-:Y:S04]  /*46010*/  LDS R243, [R2+0x22c80] ;  /* 0x022c800002f37984 */ /* 0x000fe80000000800 */
[----:B------:R-:W-:Y:S04]  /*46020*/  STL.64 [R1+0x3b0], R228 ;  /* 0x0003b0e401007387 */ /* 0x000fe80000100a00 */
[----:B------:R2:W-:Y:S02]  /*46030*/  STL.64 [R1+0x3b8], R230 ;  /* 0x0003b8e601007387 */ /* 0x0005e40000100a00 */
[----:B--2---:R-:W-:Y:S02]  /*46040*/  HMMA.1688.F32.TF32 R228, R16, R220, R224 ;  /* 0x000000dc10e4723c */ /* 0x004fe400000810e0 */
[----:B------:R-:W-:Y:S04]  /*46050*/  STL.64 [R1+0x330], R232 ;  /* 0x000330e801007387 */ /* 0x000fe80000100a00 */
[----:B------:R-:W-:Y:S04]  /*46060*/  STL.64 [R1+0x338], R234 ;  /* 0x000338ea01007387 */ /* 0x000fe80000100a00 */
[----:B------:R-:W-:Y:S04]  /*46070*/  LDS R225, [R236+0x22800] ;  /* 0x02280000ece17984 */ /* 0x000fe80000000800 */
[----:B------:R-:W-:Y:S04]  /*46080*/  LDS R227, [R236+0x22c00] ;  /* 0x022c0000ece37984 */ /* 0x000fe80000000800 */
[----:B------:R-:W-:Y:S04]  /*46090*/  LDS R232, [R237+0x22800] ;  /* 0x02280000ede87984 */ /* 0x000fe80000000800 */
[----:B------:R-:W-:Y:S04]  /*460a0*/  LDS R234, [R237+0x22c00] ;  /* 0x022c0000edea7984 */ /* 0x000fe80000000800 */
[----:B------:R-:W-:Y:S04]  /*460b0*/  STL.64 [R1+0x5a0], R228 ;  /* 0x0005a0e401007387 */ /* 0x000fe80000100a00 */
[----:B------:R-:W-:Y:S04]  /*460c0*/  STL.64 [R1+0x5a8], R230 ;  /* 0x0005a8e601007387 */ /* 0x000fe80000100a00 */
[----:B------:R-:W-:Y:S04]  /*460d0*/  LDS R229, [R236+0x22880] ;  /* 0x02288000ece57984 */ /* 0x000fe80000000800 */
[----:B------:R-:W-:Y:S04]  /*460e0*/  LDS R231, [R236+0x22c80] ;  /* 0x022c8000ece77984 */ /* 0x000fe80000000800 */
[----:B------:R-:W5:Y:S04]  /*460f0*/  LDSM.16.M88.4 R236, [R0+0x8080] ;  /* 0x0080800000ec783b */ /* 0x000f680000000200 */
[----:B------:R-:W-:Y:S04]  /*46100*/  STL [R1+0x281c], R252 ;  /* 0x00281cfc01007387 */ /* 0x000fe80000100800 */
[----:B------:R-:W-:Y:S04]  /*46110*/  LDS R224, [R252+0x22800] ;  /* 0x02280000fce07984 */ /* 0x000fe80000000800 */
[----:B------:R-:W-:Y:S04]  /*46120*/  LDS R226, [R252+0x22c00] ;  /* 0x022c0000fce27984 */ /* 0x000fe80000000800 */
[----:B------:R-:W-:Y:S04]  /*46130*/  LDS R233, [R2+0x22800] ;  /* 0x0228000002e97984 */ /* 0x000fe80000000800 */
[----:B------:R-:W1:Y:S04]  /*46140*/  LDS R235, [R2+0x22c00] ;  /* 0x022c000002eb7984 */ /* 0x000e680000000800 */
[----:B------:R-:W-:Y:S04]  /*46150*/  LDS R228, [R252+0x22880] ;  /* 0x02288000fce47984 */ /* 0x000fe80000000800 */
[----:B------:R-:W2:Y:S01]  /*46160*/  LDS R230, [R252+0x22c80] ;  /* 0x022c8000fce67984 */ /* 0x000ea20000000800 */
[-C--:B-----5:R-:W-:Y:S11]  /*46170*/  HMMA.1688.F32.TF32 R244, R4, R236.reuse, R244 ;  /* 0x000000ec04f4723c */ /* 0x0a0ff600000810f4 */
[----:B------:R-:W-:Y:S11]  /*46180*/  @!UPT UIADD3 URZ, URZ, URZ, URZ ;  /* 0x0000003f3f3ff290 */ /* 0x000ff6000fffe03f */
[----:B------:R-:W-:Y:S01]  /*46190*/  @!UPT UIADD3 URZ, URZ, URZ, URZ ;  /* 0x0000003f3f3ff290 */ /* 0x000fe2000fffe03f */
[----:B------:R3:W-:Y:S01]  /*461a0*/  STL [R1+0x308], R246 ;  /* 0x000308f601007387 */ /* 0x0007e20000100800 */
[----:B------:R-:W-:Y:S01]  /*461b0*/  MOV R200, R247 ;  /* 0x000000f700c87202 */ /* 0x000fe20000000f00 */
[----:B------:R-:W-:Y:S02]  /*461c0*/  IMAD.MOV.U32 R205, RZ, RZ, R244 ;  /* 0x000000ffffcd7224 */ /* 0x000fe400078e00f4 */
[----:B------:R-:W-:Y:S01]  /*461d0*/  IMAD.MOV.U32 R204, RZ, RZ, R245 ;  /* 0x000000ffffcc7224 */ /* 0x000fe200078e00f5 */
[----:B---3--:R-:W3:Y:S04]  /*461e0*/  LDL.LU.64 R246, [R1+0x2a70] ;  /* 0x002a700001f67983 */ /* 0x008ee80000300a00 */
[----:B------:R-:W3:Y:S01]  /*461f0*/  LDL.LU.64 R244, [R1+0x2a68] ;  /* 0x002a680001f47983 */ /* 0x000ee20000300a00 */
[-C--:B------:R-:W-:Y:S08]  /*46200*/  HMMA.1688.F32.TF32 R212, R8, R236.reuse, R212 ;  /* 0x000000ec08d4723c */ /* 0x080ff000000810d4 */
[-C--:B------:R-:W-:Y:S01]  /*46210*/  HMMA.1688.F32.TF32 R48, R12, R236.reuse, R48 ;  /* 0x000000ec0c30723c */ /* 0x080fe20000081030 */
[----:B------:R-:W-:Y:S04]  /*46220*/  STL [R1+0x299c], R205 ;  /* 0x00299ccd01007387 */ /* 0x000fe80000100800 */
[----:B------:R-:W-:Y:S04]  /*46230*/  STL [R1+0x2998], R204 ;  /* 0x002998cc01007387 */ /* 0x000fe80000100800 */
[----:B------:R-:W-:Y:S06]  /*46240*/  STL [R1+0x2994], R200 ;  /* 0x002994c801007387 */ /* 0x000fec0000100800 */
[----:B------:R-:W-:Y:S04]  /*46250*/  STL.64 [R1+0x3a0], R212 ;  /* 0x0003a0d401007387 */ /* 0x000fe80000100a00 */
[----:B------:R4:W-:Y:S04]  /*46260*/  STL.64 [R1+0x3a8], R214 ;  /* 0x0003a8d601007387 */ /* 0x0009e80000100a00 */
[----:B------:R-:W-:Y:S04]  /*46270*/  STL.64 [R1+0x2f0], R48 ;  /* 0x0002f03001007387 */ /* 0x000fe80000100a00 */
[----:B------:R3:W-:Y:S01]  /*46280*/  STL.64 [R1+0x2f8], R50 ;  /* 0x0002f83201007387 */ /* 0x0007e20000100a00 */
[----:B----4-:R-:W-:Y:S08]  /*46290*/  HMMA.1688.F32.TF32 R212, R16, R236, R248 ;  /* 0x000000ec10d4723c */ /* 0x010ff000000810f8 */
[-C--:B-1----:R-:W-:Y:S08]  /*462a0*/  HMMA.1688.F32.TF32 R40, R232, R22.reuse, R40 ;  /* 0x00000016e828723c */ /* 0x082ff00000081028 */
[-C--:B--2---:R-:W-:Y:S07]  /*462b0*/  HMMA.1688.F32.TF32 R36, R228, R22.reuse, R36 ;  /* 0x00000016e424723c */ /* 0x084fee0000081024 */
[----:B------:R-:W-:Y:S04]  /*462c0*/  STL.64 [R1+0x4b0], R212 ;  /* 0x0004b0d401007387 */ /* 0x000fe80000100a00 */
[----:B------:R-:W-:Y:S01]  /*462d0*/  STL.64 [R1+0x4b8], R214 ;  /* 0x0004b8d601007387 */ /* 0x000fe20000100a00 */
[----:B---3--:R-:W-:Y:S11]  /*462e0*/  HMMA.1688.F32.TF32 R48, R224, R22, R244 ;  /* 0x00000016e030723c */ /* 0x008ff600000810f4 */
[----:B------:R-:W-:Y:S11]  /*462f0*/  @!UPT UIADD3 URZ, URZ, URZ, URZ ;  /* 0x0000003f3f3ff290 */ /* 0x000ff6000fffe03f */
[----:B------:R-:W-:Y:S01]  /*46300*/  @!UPT UIADD3 URZ, URZ, URZ, URZ ;  /* 0x0000003f3f3ff290 */ /* 0x000fe2000fffe03f */
[----:B------:R1:W-:Y:S04]  /*46310*/  STL.64 [R1+0x860], R48 ;  /* 0x0008603001007387 */ /* 0x0003e80000100a00 */
[----:B------:R-:W2:Y:S04]  /*46320*/  LDL.LU R244, [R1+0x500] ;  /* 0x0005000001f47983 */ /* 0x000ea80000300800 */
[----:B------:R-:W2:Y:S04]  /*46330*/  LDL.LU R245, [R1+0x504] ;  /* 0x0005040001f57983 */ /* 0x000ea80000300800 */
[----:B------:R-:W2:Y:S04]  /*46340*/  LDL.LU R246, [R1+0x508] ;  /* 0x0005080001f67983 */ /* 0x000ea80000300800 */
[----:B------:R-:W2:Y:S01]  /*46350*/  LDL.LU R247, [R1+0x50c] ;  /* 0x00050c0001f77983 */ /* 0x000ea20000300800 */
[----:B------:R-:W-:-:S02]  /*46360*/  IMAD.MOV.U32 R252, RZ, RZ, R50 ;  /* 0x000000fffffc7224 */ /* 0x000fc400078e0032 */
[----:B------:R-:W-:-:S03]  /*46370*/  IMAD.MOV.U32 R2, RZ, RZ, R51 ;  /* 0x000000ffff027224 */ /* 0x000fc600078e0033 */
[----:B------:R-:W-:Y:S04]  /*46380*/  STL [R1+0x2824], R252 ;  /* 0x002824fc01007387 */ /* 0x000fe80000100800 */
[----:B------:R3:W-:Y:S04]  /*46390*/  STL [R1+0x2820], R2 ;  /* 0x0028200201007387 */ /* 0x0007e80000100800 */
[----:B------:R-:W-:Y:S04]  /*463a0*/  STL.64 [R1+0x870], R40 ;  /* 0x0008702801007387 */ /* 0x000fe80000100a00 */
[----:B------:R-:W-:Y:S04]  /*463b0*/  STL.64 [R1+0x878], R42 ;  /* 0x0008782a01007387 */ /* 0x000fe80000100a00 */
[----:B------:R4:W-:Y:S04]  /*463c0*/  STL.64 [R1+0x848], R38 ;  /* 0x0008482601007387 */ /* 0x0009e80000100a00 */
[----:B------:R-:W5:Y:S04]  /*463d0*/  LDL.LU R248, [R1+0x20] ;  /* 0x0000200001f87983 */ /* 0x000f680000300800 */
[----:B------:R-:W5:Y:S04]  /*463e0*/  LDL.LU R249, [R1+0x24] ;  /* 0x0000240001f97983 */ /* 0x000f680000300800 */
[----:B------:R-:W5:Y:S04]  /*463f0*/  LDL.LU R250, [R1+0x28] ;  /* 0x0000280001fa7983 */ /* 0x000f680000300800 */
[----:B------:R-:W5:Y:S04]  /*46400*/  LDL.LU R251, [R1+0x2c] ;  /* 0x00002c0001fb7983 */ /* 0x000f680000300800 */
[----:B-1----:R-:W5:Y:S04]  /*46410*/  LDL.LU R48, [R1+0xf0] ;  /* 0x0000f00001307983 */ /* 0x002f680000300800 */
[----:B------:R-:W5:Y:S04]  /*46420*/  LDL.LU R49, [R1+0xf4] ;  /* 0x0000f40001317983 */ /* 0x000f680000300800 */
[----:B------:R-:W5:Y:S04]  /*46430*/  LDL.LU R50, [R1+0xf8] ;  /* 0x0000f80001327983 */ /* 0x000f680000300800 */
[----:B------:R-:W5:Y:S01]  /*46440*/  LDL.LU R51, [R1+0xfc] ;  /* 0x0000fc0001337983 */ /* 0x000f620000300800 */
[----:B------:R-:W-:Y:S11]  /*46450*/  HMMA.1688.F32.TF32 R44, R16, R20, R44 ;  /* 0x00000014102c723c */ /* 0x000ff6000008102c */
[----:B------:R-:W-:Y:S11]  /*46460*/  @!UPT UIADD3 URZ, URZ, URZ, URZ ;  /* 0x0000003f3f3ff290 */ /* 0x000ff6000fffe03f */
[----:B------:R-:W-:Y:S02]  /*46470*/  @!UPT UIADD3 URZ, URZ, URZ, URZ ;  /* 0x0000003f3f3ff290 */ /* 0x000fe4000fffe03f */
[----:B------:R-:W-:Y:S11]  /*46480*/  HMMA.1688.F32.TF32 R20, R240, R22, R44 ;  /* 0x00000016f014723c */ /* 0x000ff6000008102c */
[----:B------:R-:W-:Y:S11]  /*46490*/  @!UPT UIADD3 URZ, URZ, URZ, URZ ;  /* 0x0000003f3f3ff290 */ /* 0x000ff6000fffe03f */
[----:B------:R-:W-:Y:S02]  /*464a0*/  @!UPT UIADD3 URZ, URZ, URZ, URZ ;  /* 0x0000003f3f3ff290 */ /* 0x000fe4000fffe03f */
[----:B------:R-:W-:Y:S01]  /*464b0*/  IMAD.MOV.U32 R212, RZ, RZ, R20 ;  /* 0x000000ffffd47224 */ /* 0x000fe200078e0014 */
[----:B------:R-:W-:Y:S01]  /*464c0*/  MOV R216, R23 ;  /* 0x0000001700d87202 */ /* 0x000fe20000000f00 */
[----:B------:R-:W-:Y:S02]  /*464d0*/  IMAD.MOV.U32 R213, RZ, RZ, R21 ;  /* 0x000000ffffd57224 */ /* 0x000fe400078e0015 */
[----:B------:R-:W-:Y:S02]  /*464e0*/  IMAD.MOV.U32 R217, RZ, RZ, R22 ;  /* 0x000000ffffd97224 */ /* 0x000fe400078e0016 */
[----:B------:R-:W2:Y:S01]  /*464f0*/  LDSM.16.M88.4 R20, [R0+0x8880] ;  /* 0x008880000014783b */ /* 0x000ea20000000200 */
[----:B---3--:R-:W-:Y:S01]  /*46500*/  MOV R2, R37 ;  /* 0x0000002500027202 */ /* 0x008fe20000000f00 */
[----:B------:R-:W-:-:S04]  /*46510*/  IMAD.MOV.U32 R252, RZ, RZ, R36 ;  /* 0x000000fffffc7224 */ /* 0x000fc800078e0024 */
[----:B------:R-:W-:Y:S04]  /*46520*/  STL [R1+0x282c], R2 ;  /* 0x00282c0201007387 */ /* 0x000fe80000100800 */
[----:B------:R-:W-:Y:S04]  /*46530*/  STL [R1+0x2828], R252 ;  /* 0x002828fc01007387 */ /* 0x000fe80000100800 */
[----:B------:R-:W3:Y:S04]  /*46540*/  LDL.LU R36, [R1+0x5c0] ;  /* 0x0005c00001247983 */ /* 0x000ee80000300800 */
[----:B------:R-:W3:Y:S04]  /*46550*/  LDL.LU R37, [R1+0x5c4] ;  /* 0x0005c40001257983 */ /* 0x000ee80000300800 */
[----:B----4-:R-:W3:Y:S04]  /*46560*/  LDL.LU R38, [R1+0x5c8] ;  /* 0x0005c80001267983 */ /* 0x010ee80000300800 */
[----:B------:R-:W3:Y:S04]  /*46570*/  LDL.LU R39, [R1+0x5cc] ;  /* 0x0005cc0001277983 */ /* 0x000ee80000300800 */
[----:B------:R-:W-:Y:S04]  /*46580*/  STL [R1+0x283c], R216 ;  /* 0x00283cd801007387 */ /* 0x000fe80000100800 */
[----:B------:R-:W-:Y:S04]  /*46590*/  STL [R1+0x2838], R217 ;  /* 0x002838d901007387 */ /* 0x000fe80000100800 */
[----:B------:R-:W-:Y:S04]  /*465a0*/  STL [R1+0x2834], R213 ;  /* 0x002834d501007387 */ /* 0x000fe80000100800 */
[----:B------:R-:W-:Y:S01]  /*465b0*/  STL [R1+0x2830], R212 ;  /* 0x002830d401007387 */ /* 0x000fe20000100800 */
[----:B--2---:R-:W-:Y:S11]  /*465c0*/  HMMA.1688.F32.TF32 R40, R4, R20, R244 ;  /* 0x000000140428723c */ /* 0x004ff600000810f4 */
[----:B------:R-:W-:Y:S11]  /*465d0*/  @!UPT UIADD3 URZ, URZ, URZ, URZ ;  /* 0x0000003f3f3ff290 */ /* 0x000ff6000fffe03f */
[----:B------:R-:W-:Y:S01]  /*465e0*/  @!UPT UIADD3 URZ, URZ, URZ, URZ ;  /* 0x0000003f3f3ff290 */ /* 0x000fe2000fffe03f */
[----:B------:R1:W-:Y:S01]  /*465f0*/  STL.64 [R1+0x290], R40 ;  /* 0x0002902801007387 */ /* 0x0003e20000100a00 */
[----:B------:R-:W-:-:S03]  /*46600*/  IMAD.MOV.U32 R214, RZ, RZ, R43 ;  /* 0x000000ffffd67224 */ /* 0x000fc600078e002b */
[----:B------:R2:W-:Y:S04]  /*46610*/  STL [R1+0x298], R42 ;  /* 0x0002982a01007387 */ /* 0x0005e80000100800 */
[----:B-1----:R-:W4:Y:S04]  /*46620*/  LDL.LU R40, [R1+0x2e0] ;  /* 0x0002e00001287983 */ /* 0x002f280000300800 */
[----:B------:R-:W4:Y:S04]  /*46630*/  LDL.LU R41, [R1+0x2e4] ;  /* 0x0002e40001297983 */ /* 0x000f280000300800 */
[----:B--2---:R-:W4:Y:S04]  /*46640*/  LDL.LU R42, [R1+0x2e8] ;  /* 0x0002e800012a7983 */ /* 0x004f280000300800 */
[----:B------:R-:W4:Y:S04]  /*46650*/  LDL.LU R43, [R1+0x2ec] ;  /* 0x0002ec00012b7983 */ /* 0x000f280000300800 */
[----:B------:R-:W2:Y:S01]  /*46660*/  LDL.LU R44, [R1+0x130] ;  /* 0x00013000012c7983 */ /* 0x000ea20000300800 */
[-C--:B-----5:R-:W-:Y:S03]  /*46670*/  HMMA.1688.F32.TF32 R48, R8, R20.reuse, R48 ;  /* 0x000000140830723c */ /* 0x0a0fe60000081030 */
[----:B------:R-:W2:Y:S04]  /*46680*/  LDL.LU R45, [R1+0x134] ;  /* 0x00013400012d7983 */ /* 0x000ea80000300800 */
[----:B------:R-:W2:Y:S04]  /*46690*/  LDL.LU R46, [R1+0x138] ;  /* 0x00013800012e7983 */ /* 0x000ea80000300800 */
[----:B------:R-:W2:Y:S04]  /*466a0*/  LDL.LU R47, [R1+0x13c] ;  /* 0x00013c00012f7983 */ /* 0x000ea80000300800 */
[----:B------:R-:W5:Y:S04]  /*466b0*/  LDL.LU R244, [R1+0x10] ;  /* 0x0000100001f47983 */ /* 0x000f680000300800 */
[----:B------:R-:W5:Y:S04]  /*466c0*/  LDL.LU R245, [R1+0x14] ;  /* 0x0000140001f57983 */ /* 0x000f680000300800 */
[----:B------:R-:W5:Y:S04]  /*466d0*/  LDL.LU R246, [R1+0x18] ;  /* 0x0000180001f67983 */ /* 0x000f680000300800 */
[----:B------:R-:W5:Y:S04]  /*466e0*/  LDL.LU R247, [R1+0x1c] ;  /* 0x00001c0001f77983 */ /* 0x000f680000300800 */
[----:B------:R1:W-:Y:S04]  /*466f0*/  STL [R1+0x298c], R214 ;  /* 0x00298cd601007387 */ /* 0x0003e80000100800 */
[----:B------:R-:W2:Y:S04]  /*46700*/  LDL.LU R212, [R1+0x2b0] ;  /* 0x0002b00001d47983 */ /* 0x000ea80000300800 */
[----:B------:R-:W2:Y:S04]  /*46710*/  LDL.LU R213, [R1+0x2b4] ;  /* 0x0002b40001d57983 */ /* 0x000ea80000300800 */
[----:B-1----:R-:W2:Y:S04]  /*46720*/  LDL.LU R214, [R1+0x2b8] ;  /* 0x0002b80001d67983 */ /* 0x002ea80000300800 */
[----:B------:R-:W2:Y:S04]  /*46730*/  LDL.LU R215, [R1+0x2bc] ;  /* 0x0002bc0001d77983 */ /* 0x000ea80000300800 */
[----:B------:R-:W-:Y:S04]  /*46740*/  STL.64 [R1+0x310], R48 ;  /* 0x0003103001007387 */ /* 0x000fe80000100a00 */
[----:B------:R1:W-:Y:S04]  /*46750*/  STL.64 [R1+0x318], R50 ;  /* 0x0003183201007387 */ /* 0x0003e80000100a00 */
[----:B-1----:R-:W3:Y:S04]  /*46760*/  LDL.LU.64 R50, [R1+0x2a60] ;  /* 0x002a600001327983 */ /* 0x002ee80000300a00 */
[----:B------:R-:W3:Y:S01]  /*46770*/  LDL.LU.64 R48, [R1+0x2a58] ;  /* 0x002a580001307983 */ /* 0x000ee20000300a00 */
[----:B------:R-:W-:Y:S08]  /*46780*/  HMMA.1688.F32.TF32 R248, R16, R20, R248 ;  /* 0x0000001410f8723c */ /* 0x000ff000000810f8 */
[-C--:B------:R-:W-:Y:S01]  /*46790*/  HMMA.1688.F32.TF32 R52, R8, R24.reuse, R100 ;  /* 0x000000180834723c */ /* 0x080fe20000081064 */
[----:B------:R-:W-:Y:S07]  /*467a0*/  LDSM.16.M88.4 R100, [R0+0x2880] ;  /* 0x002880000064783b */ /* 0x000fee0000000200 */
[-C--:B------:R-:W-:Y:S08]  /*467b0*/  HMMA.1688.F32.TF32 R56, R12, R24.reuse, R56 ;  /* 0x000000180c38723c */ /* 0x080ff00000081038 */
[----:B------:R-:W-:Y:S01]  /*467c0*/  HMMA.1688.F32.TF32 R60, R16, R24, R60 ;  /* 0x00000018103c723c */ /* 0x000fe2000008103c */
[----:B------:R-:W-:Y:S01]  /*467d0*/  IMAD.MOV.U32 R252, RZ, RZ, R251 ;  /* 0x000000fffffc7224 */ /* 0x000fe200078e00fb */
[----:B------:R-:W-:-:S06]  /*467e0*/  MOV R2, R250 ;  /* 0x000000fa00027202 */ /* 0x000fcc0000000f00 */
[----:B--2---:R-:W-:Y:S08]  /*467f0*/  HMMA.1688.F32.TF32 R212, R12, R20, R212 ;  /* 0x000000140cd4723c */ /* 0x004ff000000810d4 */
[----:B---3--:R-:W-:Y:S11]  /*46800*/  HMMA.1688.F32.TF32 R48, R224, R26, R48 ;  /* 0x0000001ae030723c */ /* 0x008ff60000081030 */
[----:B------:R-:W-:Y:S04]  /*46810*/  @!UPT UIADD3 URZ, URZ, URZ, URZ ;  /* 0x0000003f3f3ff290 */ /* 0x000fe8000fffe03f */
[----:B------:R1:W-:Y:S04]  /*46820*/  STL.64 [R1+0x2b0], R212 ;  /* 0x0002b0d401007387 */ /* 0x0003e80000100a00 */
[----:B------:R-:W-:Y:S04]  /*46830*/  STL.64 [R1+0x2b8], R214 ;  /* 0x0002b8d601007387 */ /* 0x000fe80000100a00 */
[----:B------:R-:W2:Y:S01]  /*46840*/  LDL.LU.64 R250, [R1+0x2a50] ;  /* 0x002a500001fa7983 */ /* 0x000ea20000300a00 */
[----:B-1----:R-:W-:Y:S02]  /*46850*/  IMAD.MOV.U32 R212, RZ, RZ, R249 ;  /* 0x000000ffffd47224 */ /* 0x002fe400078e00f9 */
[----:B------:R-:W-:-:S02]  /*46860*/  IMAD.MOV.U32 R213, RZ, RZ, R248 ;  /* 0x000000ffffd57224 */ /* 0x000fc400078e00f8 */
[----:B------:R-:W2:Y:S04]  /*46870*/  LDL.LU.64 R248, [R1+0x2a48] ;  /* 0x002a480001f87983 */ /* 0x000ea80000300a00 */
[----:B------:R-:W-:Y:S04]  /*46880*/  STL [R1+0x284c], R252 ;  /* 0x00284cfc01007387 */ /* 0x000fe80000100800 */
[----:B------:R-:W-:Y:S04]  /*46890*/  STL [R1+0x2848], R2 ;  /* 0x0028480201007387 */ /* 0x000fe80000100800 */
[----:B------:R-:W-:Y:S04]  /*468a0*/  STL [R1+0x2844], R212 ;  /* 0x002844d401007387 */ /* 0x000fe80000100800 */
[----:B------:R1:W-:Y:S04]  /*468b0*/  STL [R1+0x2840], R213 ;  /* 0x002840d501007387 */ /* 0x0003e80000100800 */
[----:B------:R-:W-:Y:S04]  /*468c0*/  STL.64 [R1+0x7e0], R48 ;  /* 0x0007e03001007387 */ /* 0x000fe80000100a00 */
[----:B------:R3:W-:Y:S01]  /*468d0*/  STL.64 [R1+0x7e8], R50 ;  /* 0x0007e83201007387 */ /* 0x0007e20000100a00 */
[-C--:B-1----:R-:W-:Y:S08]  /*468e0*/  HMMA.1688.F32.TF32 R212, R232, R26.reuse, R52 ;  /* 0x0000001ae8d4723c */ /* 0x082ff00000081034 */
[-C--:B------:R-:W-:Y:S08]  /*468f0*/  HMMA.1688.F32.TF32 R52, R228, R26.reuse, R56 ;  /* 0x0000001ae434723c */ /* 0x080ff00000081038 */
[----:B---3--:R-:W-:Y:S01]  /*46900*/  HMMA.1688.F32.TF32 R48, R240, R26, R60 ;  /* 0x0000001af030723c */ /* 0x008fe2000008103c */
[----:B------:R-:W1:Y:S06]  /*46910*/  LDSM.16.M88.4 R24, [R0+0x9080] ;  /* 0x009080000018783b */ /* 0x000e6c0000000200 */
[----:B------:R-:W-:Y:S04]  /*46920*/  STL.64 [R1+0x7c0], R212 ;  /* 0x0007c0d401007387 */ /* 0x000fe80000100a00 */
[----:B------:R3:W-:Y:S04]  /*46930*/  STL.64 [R1+0x7c8], R214 ;  /* 0x0007c8d601007387 */ /* 0x0007e80000100a00 */
[----:B------:R-:W-:Y:S04]  /*46940*/  STL.64 [R1+0x7b0], R52 ;  /* 0x0007b03401007387 */ /* 0x000fe80000100a00 */
[----:B------:R-:W-:Y:S01]  /*46950*/  STL.64 [R1+0x7b8], R54 ;  /* 0x0007b83601007387 */ /* 0x000fe20000100a00 */
[-C--:B-1----:R-:W-:Y:S03]  /*46960*/  HMMA.1688.F32.TF32 R36, R4, R24.reuse, R36 ;  /* 0x000000180424723c */ /* 0x082fe60000081024 */
[----:B------:R-:W-:Y:S04]  /*46970*/  STL.64 [R1+0x790], R48 ;  /* 0x0007903001007387 */ /* 0x000fe80000100a00 */
[----:B------:R-:W-:Y:S11]  /*46980*/  STL.64 [R1+0x798], R50 ;  /* 0x0007983201007387 */ /* 0x000ff60000100a00 */
[----:B------:R-:W-:Y:S05]  /*46990*/  @!UPT UIADD3 URZ, URZ, URZ, URZ ;  /* 0x0000003f3f3ff290 */ /* 0x000fea000fffe03f */
[----:B------:R1:W-:Y:S01]  /*469a0*/  STL [R1+0x1d0], R36 ;  /* 0x0001d02401007387 */ /* 0x0003e20000100800 */
[----:B------:R-:W-:Y:S01]  /*469b0*/  IMAD.MOV.U32 R200, RZ, RZ, R37 ;  /* 0x000000ffffc87224 */ /* 0x000fe200078e0025 */
[----:B---3--:R-:W-:Y:S01]  /*469c0*/  MOV R214, R39 ;  /* 0x0000002700d67202 */ /* 0x008fe20000000f00 */
[----:B------:R-:W-:Y:S01]  /*469d0*/  IMAD.MOV.U32 R201, RZ, RZ, R38 ;  /* 0x000000ffffc97224 */ /* 0x000fe200078e0026 */
[----:B-1----:R-:W3:Y:S04]  /*469e0*/  LDL.LU R36, [R1+0x660] ;  /* 0x0006600001247983 */ /* 0x002ee80000300800 */
[----:B------:R-:W3:Y:S04]  /*469f0*/  LDL.LU R37, [R1+0x664] ;  /* 0x0006640001257983 */ /* 0x000ee80000300800 */
[----:B------:R-:W3:Y:S04]  /*46a00*/  LDL.LU R38, [R1+0x668] ;  /* 0x0006680001267983 */ /* 0x000ee80000300800 */
[----:B------:R-:W3:Y:S01]  /*46a10*/  LDL.LU R39, [R1+0x66c] ;  /* 0x00066c0001277983 */ /* 0x000ee20000300800 */
[-C--:B------:R-:W-:Y:S08]  /*46a20*/  HMMA.1688.F32.TF32 R48, R8, R24.reuse, R44 ;  /* 0x000000180830723c */ /* 0x080ff0000008102c */
[-C--:B----4-:R-:W-:Y:S08]  /*46a30*/  HMMA.1688.F32.TF32 R44, R12, R24.reuse, R40 ;  /* 0x000000180c2c723c */ /* 0x090ff00000081028 */
[----:B-----5:R-:W-:Y:S01]  /*46a40*/  HMMA.1688.F32.TF32 R40, R16, R24, R244 ;  /* 0x000000181028723c */ /* 0x020fe200000810f4 */
[----:B------:R-:W-:Y:S04]  /*46a50*/  STL [R1+0x29a8], R200 ;  /* 0x0029a8c801007387 */ /* 0x000fe80000100800 */
[----:B------:R-:W-:Y:S04]  /*46a60*/  STL [R1+0x29a4], R201 ;  /* 0x0029a4c901007387 */ /* 0x000fe80000100800 */
[----:B------:R-:W-:Y:S04]  /*46a70*/  STL [R1+0x29a0], R214 ;  /* 0x0029a0d601007387 */ /* 0x000fe80000100800 */
[----:B------:R-:W-:Y:S04]  /*46a80*/  STL.64 [R1+0x2c0], R48 ;  /* 0x0002c03001007387 */ /* 0x000fe80000100a00 */
[----:B------:R-:W-:Y:S04]  /*46a90*/  STL.64 [R1+0x2c8], R50 ;  /* 0x0002c83201007387 */ /* 0x000fe80000100a00 */
[----:B------:R-:W-:Y:S03]  /*46aa0*/  STL.64 [R1+0x1c0], R44 ;  /* 0x0001c02c01007387 */ /* 0x000fe60000100a00 */
[----:B------:R-:W-:Y:S01]  /*46ab0*/  IMAD.MOV.U32 R237, RZ, RZ, R40 ;  /* 0x000000ffffed7224 */ /* 0x000fe200078e0028 */
[----:B------:R1:W-:Y:S01]  /*46ac0*/  STL.64 [R1+0x1c8], R46 ;  /* 0x0001c82e01007387 */ /* 0x0003e20000100a00 */
[----:B------:R-:W-:Y:S01]  /*46ad0*/  IMAD.MOV.U32 R236, RZ, RZ, R41 ;  /* 0x000000ffffec7224 */ /* 0x000fe200078e0029 */
[----:B------:R-:W-:Y:S01]  /*46ae0*/  MOV R220, R43 ;  /* 0x0000002b00dc7202 */ /* 0x000fe20000000f00 */
[----:B------:R-:W-:Y:S01]  /*46af0*/  IMAD.MOV.U32 R221, RZ, RZ, R42 ;  /* 0x000000ffffdd7224 */ /* 0x000fe200078e002a */
        /* <DEDUP_REMOVED lines=8> */
[----:B------:R-:W2:Y:S04]  /*46b80*/  LDL.LU R244, [R1] ;  /* 0x0000000001f47983 */ /* 0x000ea80000300800 */
[----:B------:R-:W2:Y:S04]  /*46b90*/  LDL.LU R245, [R1+0x4] ;  /* 0x0000040001f57983 */ /* 0x000ea80000300800 */
[----:B------:R-:W2:Y:S04]  /*46ba0*/  LDL.LU R246, [R1+0x8] ;  /* 0x0000080001f67983 */ /* 0x000ea80000300800 */
[----:B------:R-:W2:Y:S01]  /*46bb0*/  LDL.LU R247, [R1+0xc] ;  /* 0x00000c0001f77983 */ /* 0x000ea20000300800 */
[-C--:B-1----:R-:W-:Y:S03]  /*46bc0*/  HMMA.1688.F32.TF32 R44, R224, R30.reuse, R64 ;  /* 0x0000001ee02c723c */ /* 0x082fe60000081040 */
[----:B------:R-:W-:Y:S04]  /*46bd0*/  STL [R1+0x289c], R220 ;  /* 0x00289cdc01007387 */ /* 0x000fe80000100800 */
[----:B------:R-:W-:Y:S04]  /*46be0*/  STL [R1+0x2898], R221 ;  /* 0x002898dd01007387 */ /* 0x000fe80000100800 */
[----:B------:R-:W-:Y:S01]  /*46bf0*/  STL [R1+0x2894], R236 ;  /* 0x002894ec01007387 */ /* 0x000fe20000100800 */
[-C--:B------:R-:W-:Y:S03]  /*46c00*/  HMMA.1688.F32.TF32 R56, R232, R30.reuse, R68 ;  /* 0x0000001ee838723c */ /* 0x080fe60000081044 */
[----:B------:R-:W-:Y:S05]  /*46c10*/  STL [R1+0x2890], R237 ;  /* 0x002890ed01007387 */ /* 0x000fea0000100800 */
[-C--:B------:R-:W-:Y:S03]  /*46c20*/  HMMA.1688.F32.TF32 R48, R228, R30.reuse, R72 ;  /* 0x0000001ee430723c */ /* 0x080fe60000081048 */
[----:B------:R-:W-:Y:S04]  /*46c30*/  STL.64 [R1+0x750], R44 ;  /* 0x0007502c01007387 */ /* 0x000fe80000100a00 */
[----:B------:R1:W-:Y:S02]  /*46c40*/  STL.64 [R1+0x758], R46 ;  /* 0x0007582e01007387 */ /* 0x0003e40000100a00 */
[----:B-1----:R-:W-:Y:S02]  /*46c50*/  HMMA.1688.F32.TF32 R44, R240, R30, R76 ;  /* 0x0000001ef02c723c */ /* 0x002fe4000008104c */
[----:B------:R-:W3:Y:S04]  /*46c60*/  LDSM.16.M88.4 R28, [R0+0x9880] ;  /* 0x00988000001c783b */ /* 0x000ee80000000200 */
[----:B------:R-:W-:Y:S04]  /*46c70*/  STL.64 [R1+0x740], R56 ;  /* 0x0007403801007387 */ /* 0x000fe80000100a00 */
[----:B------:R-:W-:Y:S04]  /*46c80*/  STL.64 [R1+0x748], R58 ;  /* 0x0007483a01007387 */ /* 0x000fe80000100a00 */
[----:B------:R1:W-:Y:S04]  /*46c90*/  STL.64 [R1+0x730], R48 ;  /* 0x0007303001007387 */ /* 0x0003e80000100a00 */
[----:B------:R1:W-:Y:S05]  /*46ca0*/  STL.64 [R1+0x738], R50 ;  /* 0x0007383201007387 */ /* 0x0003ea0000100a00 */
[----:B------:R1:W-:Y:S04]  /*46cb0*/  STL.64 [R1+0x700], R44 ;  /* 0x0007002c01007387 */ /* 0x0003e80000100a00 */
[----:B------:R1:W-:Y:S01]  /*46cc0*/  STL.64 [R1+0x708], R46 ;  /* 0x0007082e01007387 */ /* 0x0003e20000100a00 */
[C---:B------:R-:W-:Y:S08]  /*46cd0*/  HMMA.1688.F32.TF32 R80, R4.reuse, R32, R80 ;  /* 0x000000200450723c */ /* 0x040ff00000081050 */
[-C--:B---3--:R-:W-:Y:S11]  /*46ce0*/  HMMA.1688.F32.TF32 R36, R4, R28.reuse, R36 ;  /* 0x0000001c0424723c */ /* 0x088ff60000081024 */
[----:B------:R-:W-:Y:S11]  /*46cf0*/  @!UPT UIADD3 URZ, URZ, URZ, URZ ;  /* 0x0000003f3f3ff290 */ /* 0x000ff6000fffe03f */
[----:B------:R-:W-:Y:S02]  /*46d00*/  @!UPT UIADD3 URZ, URZ, URZ, URZ ;  /* 0x0000003f3f3ff290 */ /* 0x000fe4000fffe03f */
[----:B------:R-:W-:Y:S02]  /*46d10*/  IMAD.MOV.U32 R201, RZ, RZ, R36 ;  /* 0x000000ffffc97224 */ /* 0x000fe400078e0024 */
[----:B------:R-:W-:Y:S01]  /*46d20*/  IMAD.MOV.U32 R214, RZ, RZ, R37 ;  /* 0x000000ffffd67224 */ /* 0x000fe200078e0025 */
[----:B------:R-:W3:Y:S01]  /*46d30*/  LDL.LU R36, [R1+0x390] ;  /* 0x0003900001247983 */ /* 0x000ee20000300800 */
[----:B------:R-:W-:Y:S01]  /*46d40*/  IMAD.MOV.U32 R205, RZ, RZ, R38 ;  /* 0x000000ffffcd7224 */ /* 0x000fe200078e0026 */
[----:B------:R-:W-:Y:S02]  /*46d50*/  MOV R204, R39 ;  /* 0x0000002700cc7202 */ /* 0x000fe40000000f00 */
[----:B------:R-:W3:Y:S04]  /*46d60*/  LDL.LU R37, [R1+0x394] ;  /* 0x0003940001257983 */ /* 0x000ee80000300800 */
[----:B------:R-:W3:Y:S04]  /*46d70*/  LDL.LU R38, [R1+0x398] ;  /* 0x0003980001267983 */ /* 0x000ee80000300800 */
[----:B------:R-:W3:Y:S04]  /*46d80*/  LDL.LU R39, [R1+0x39c] ;  /* 0x00039c0001277983 */ /* 0x000ee80000300800 */
[----:B-1----:R-:W3:Y:S04]  /*46d90*/  LDL.LU R48, [R1+0x6f0] ;  /* 0x0006f00001307983 */ /* 0x002ee80000300800 */
[----:B------:R-:W3:Y:S04]  /*46da0*/  LDL.LU R49, [R1+0x6f4] ;  /* 0x0006f40001317983 */ /* 0x000ee80000300800 */
[----:B------:R-:W3:Y:S04]  /*46db0*/  LDL.LU R50, [R1+0x6f8] ;  /* 0x0006f80001327983 */ /* 0x000ee80000300800 */
[----:B------:R-:W3:Y:S04]  /*46dc0*/  LDL.LU R51, [R1+0x6fc] ;  /* 0x0006fc0001337983 */ /* 0x000ee80000300800 */
[----:B------:R-:W3:Y:S04]  /*46dd0*/  LDL.LU R44, [R1+0x230] ;  /* 0x00023000012c7983 */ /* 0x000ee80000300800 */
[----:B------:R-:W3:Y:S04]  /*46de0*/  LDL.LU R45, [R1+0x234] ;  /* 0x00023400012d7983 */ /* 0x000ee80000300800 */
[----:B------:R-:W3:Y:S04]  /*46df0*/  LDL.LU R46, [R1+0x238] ;  /* 0x00023800012e7983 */ /* 0x000ee80000300800 */
[----:B------:R-:W3:Y:S01]  /*46e00*/  LDL.LU R47, [R1+0x23c] ;  /* 0x00023c00012f7983 */ /* 0x000ee20000300800 */
[-C--:B-----5:R-:W-:Y:S08]  /*46e10*/  HMMA.1688.F32.TF32 R56, R8, R28.reuse, R52 ;  /* 0x0000001c0838723c */ /* 0x0a0ff00000081034 */
[-C--:B----4-:R-:W-:Y:S08]  /*46e20*/  HMMA.1688.F32.TF32 R52, R12, R28.reuse, R40 ;  /* 0x0000001c0c34723c */ /* 0x090ff00000081028 */
[----:B--2---:R-:W-:Y:S01]  /*46e30*/  HMMA.1688.F32.TF32 R40, R16, R28, R244 ;  /* 0x0000001c1028723c */ /* 0x004fe200000810f4 */
[----:B------:R-:W-:Y:S04]  /*46e40*/  STL [R1+0x29b0], R205 ;  /* 0x0029b0cd01007387 */ /* 0x000fe80000100800 */
[----:B------:R-:W-:Y:S04]  /*46e50*/  STL [R1+0x29ac], R204 ;  /* 0x0029accc01007387 */ /* 0x000fe80000100800 */
[----:B------:R-:W-:Y:S04]  /*46e60*/  STL.64 [R1+0x1a0], R56 ;  /* 0x0001a03801007387 */ /* 0x000fe80000100a00 */
[----:B------:R1:W-:Y:S04]  /*46e70*/  STL.64 [R1+0x1a8], R58 ;  /* 0x0001a83a01007387 */ /* 0x0003e80000100a00 */
[----:B------:R-:W-:Y:S07]  /*46e80*/  STL.64 [R1+0x130], R52 ;  /* 0x0001303401007387 */ /* 0x000fee0000100a00 */
[----:B------:R-:W-:Y:S01]  /*46e90*/  IMAD.MOV.U32 R212, RZ, RZ, R40 ;  /* 0x000000ffffd47224 */ /* 0x000fe200078e0028 */
[----:B------:R-:W-:Y:S01]  /*46ea0*/  MOV R217, R43 ;  /* 0x0000002b00d97202 */ /* 0x000fe20000000f00 */
[----:B------:R-:W-:-:S02]  /*46eb0*/  IMAD.MOV.U32 R213, RZ, RZ, R41 ;  /* 0x000000ffffd57224 */ /* 0x000fc400078e0029 */
[----:B------:R-:W-:Y:S02]  /*46ec0*/  IMAD.MOV.U32 R216, RZ, RZ, R42 ;  /* 0x000000ffffd87224 */ /* 0x000fe400078e002a */
[-C--:B------:R-:W-:Y:S01]  /*46ed0*/  HMMA.1688.F32.TF32 R40, R224, R34.reuse, R80 ;  /* 0x00000022e028723c */ /* 0x080fe20000081050 */
[----:B------:R2:W-:Y:S07]  /*46ee0*/  STL.64 [R1+0x138], R54 ;  /* 0x0001383601007387 */ /* 0x0005ee0000100a00 */
[-C--:B-1----:R-:W-:Y:S08]  /*46ef0*/  HMMA.1688.F32.TF32 R56, R232, R34.reuse, R84 ;  /* 0x00000022e838723c */ /* 0x082ff00000081054 */
[-C--:B--2---:R-:W-:Y:S01]  /*46f00*/  HMMA.1688.F32.TF32 R52, R228, R34.reuse, R88 ;  /* 0x00000022e434723c */ /* 0x084fe20000081058 */
[----:B------:R-:W-:Y:S04]  /*46f10*/  STL [R1+0x28ac], R217 ;  /* 0x0028acd901007387 */ /* 0x000fe80000100800 */
[----:B------:R-:W-:Y:S04]  /*46f20*/  STL [R1+0x28a8], R216 ;  /* 0x0028a8d801007387 */ /* 0x000fe80000100800 */
[----:B------:R-:W-:Y:S04]  /*46f30*/  STL [R1+0x28a4], R213 ;  /* 0x0028a4d501007387 */ /* 0x000fe80000100800 */
[----:B------:R-:W-:Y:S04]  /*46f40*/  STL [R1+0x28a0], R212 ;  /* 0x0028a0d401007387 */ /* 0x000fe80000100800 */
[----:B------:R1:W-:Y:S04]  /*46f50*/  STL.64 [R1+0x6b0], R40 ;  /* 0x0006b02801007387 */ /* 0x0003e80000100a00 */
[----:B------:R2:W-:Y:S01]  /*46f60*/  STL.64 [R1+0x6b8], R42 ;  /* 0x0006b82a01007387 */ /* 0x0005e20000100a00 */
[----:B------:R-:W-:Y:S03]  /*46f70*/  HMMA.1688.F32.TF32 R32, R240, R34, R92 ;  /* 0x00000022f020723c */ /* 0x000fe6000008105c */
[----:B------:R-:W-:Y:S04]  /*46f80*/  LDSM.16.M88.4 R88, [R0+0xc880] ;  /* 0x00c880000058783b */ /* 0x000fe80000000200 */
[----:B-1----:R-:W4:Y:S04]  /*46f90*/  LDL.LU R40, [R1+0x7a0] ;  /* 0x0007a00001287983 */ /* 0x002f280000300800 */
[----:B------:R-:W-:Y:S04]  /*46fa0*/  STL.64 [R1+0x6a0], R56 ;  /* 0x0006a03801007387 */ /* 0x000fe80000100a00 */
[----:B------:R-:W-:Y:S04]  /*46fb0*/  STL.64 [R1+0x6a8], R58 ;  /* 0x0006a83a01007387 */ /* 0x000fe80000100a00 */
[----:B------:R-:W-:Y:S04]  /*46fc0*/  STL.64 [R1+0x680], R52 ;  /* 0x0006803401007387 */ /* 0x000fe80000100a00 */
[----:B------:R-:W-:Y:S04]  /*46fd0*/  STL.64 [R1+0x688], R54 ;  /* 0x0006883601007387 */ /* 0x000fe80000100a00 */
[----:B------:R-:W4:Y:S04]  /*46fe0*/  LDL.LU R41, [R1+0x7a4] ;  /* 0x0007a40001297983 */ /* 0x000f280000300800 */
[----:B--2---:R-:W4:Y:S04]  /*46ff0*/  LDL.LU R42, [R1+0x7a8] ;  /* 0x0007a800012a7983 */ /* 0x004f280000300800 */
[----:B------:R-:W4:Y:S04]  /*47000*/  LDL.LU R43, [R1+0x7ac] ;  /* 0x0007ac00012b7983 */ /* 0x000f280000300800 */
[----:B------:R-:W2:Y:S04]  /*47010*/  LDL.LU R244, [R1+0x250] ;  /* 0x0002500001f47983 */ /* 0x000ea80000300800 */
[----:B------:R-:W-:Y:S04]  /*47020*/  STL.64 [R1+0x670], R32 ;  /* 0x0006702001007387 */ /* 0x000fe80000100a00 */
[----:B------:R-:W-:Y:S04]  /*47030*/  STL.64 [R1+0x678], R34 ;  /* 0x0006782201007387 */ /* 0x000fe80000100a00 */
[----:B------:R-:W2:Y:S04]  /*47040*/  LDL.LU R245, [R1+0x254] ;  /* 0x0002540001f57983 */ /* 0x000ea80000300800 */
[----:B------:R-:W2:Y:S04]  /*47050*/  LDL.LU R246, [R1+0x258] ;  /* 0x0002580001f67983 */ /* 0x000ea80000300800 */
[----:B------:R-:W2:Y:S04]  /*47060*/  LDL.LU R247, [R1+0x25c] ;  /* 0x00025c0001f77983 */ /* 0x000ea80000300800 */
[----:B------:R-:W3:Y:S01]  /*47070*/  LDSM.16.M88.4 R32, [R0+0xa080] ;  /* 0x00a080000020783b */ /* 0x000ee20000000200 */
[-C--:B------:R-:W-:Y:S08]  /*47080*/  HMMA.1688.F32.TF32 R124, R8, R96.reuse, R124 ;  /* 0x00000060087c723c */ /* 0x080ff0000008107c */
[-C--:B------:R-:W-:Y:S08]  /*47090*/  HMMA.1688.F32.TF32 R128, R12, R96.reuse, R128 ;  /* 0x000000600c80723c */ /* 0x080ff00000081080 */
[----:B------:R-:W-:Y:S08]  /*470a0*/  HMMA.1688.F32.TF32 R132, R16, R96, R132 ;  /* 0x000000601084723c */ /* 0x000ff00000081084 */
[-C--:B---3--:R-:W-:Y:S11]  /*470b0*/  HMMA.1688.F32.TF32 R48, R4, R32.reuse, R48 ;  /* 0x000000200430723c */ /* 0x088ff60000081030 */
[----:B------:R-:W-:Y:S11]  /*470c0*/  @!UPT UIADD3 URZ, URZ, URZ, URZ ;  /* 0x0000003f3f3ff290 */ /* 0x000ff6000fffe03f */
[----:B------:R-:W-:Y:S01]  /*470d0*/  @!UPT UIADD3 URZ, URZ, URZ, URZ ;  /* 0x0000003f3f3ff290 */ /* 0x000fe2000fffe03f */
[----:B------:R1:W-:Y:S01]  /*470e0*/  STL [R1+0xf8], R50 ;  /* 0x0000f83201007387 */ /* 0x0003e20000100800 */
[----:B------:R-:W-:Y:S02]  /*470f0*/  IMAD.MOV.U32 R205, RZ, RZ, R48 ;  /* 0x000000ffffcd7224 */ /* 0x000fe400078e0030 */
[----:B------:R-:W-:Y:S02]  /*47100*/  IMAD.MOV.U32 R204, RZ, RZ, R49 ;  /* 0x000000ffffcc7224 */ /* 0x000fe400078e0031 */
[----:B------:R-:W-:Y:S02]  /*47110*/  IMAD.MOV.U32 R200, RZ, RZ, R51 ;  /* 0x000000ffffc87224 */ /* 0x000fe400078e0033 */
[-C--:B-1----:R-:W-:Y:S08]  /*47120*/  HMMA.1688.F32.TF32 R48, R8, R32.reuse, R44 ;  /* 0x000000200830723c */ /* 0x082ff0000008102c */
[-C--:B------:R-:W-:Y:S08]  /*47130*/  HMMA.1688.F32.TF32 R44, R12, R32.reuse, R36 ;  /* 0x000000200c2c723c */ /* 0x080ff00000081024 */
[----:B------:R-:W-:Y:S07]  /*47140*/  HMMA.1688.F32.TF32 R36, R16, R32, R248 ;  /* 0x000000201024723c */ /* 0x000fee00000810f8 */
[----:B------:R-:W-:Y:S04]  /*47150*/  STL.64 [R1+0xd0], R48 ;  /* 0x0000d03001007387 */ /* 0x000fe80000100a00 */
[----:B------:R-:W-:Y:S04]  /*47160*/  STL.64 [R1+0xd8], R50 ;  /* 0x0000d83201007387 */ /* 0x000fe80000100a00 */
[----:B------:R-:W-:Y:S04]  /*47170*/  STL.64 [R1+0xb0], R44 ;  /* 0x0000b02c01007387 */ /* 0x000fe80000100a00 */
[----:B------:R-:W-:Y:S05]  /*47180*/  STL.64 [R1+0xb8], R46 ;  /* 0x0000b82e01007387 */ /* 0x000fea0000100a00 */
[----:B------:R-:W-:-:S02]  /*47190*/  IMAD.MOV.U32 R29, RZ, RZ, R38 ;  /* 0x000000ffff1d7224 */ /* 0x000fc400078e0026 */
[----:B------:R-:W-:Y:S01]  /*471a0*/  IMAD.MOV.U32 R28, RZ, RZ, R39 ;  /* 0x000000ffff1c7224 */ /* 0x000fe200078e0027 */
[----:B------:R-:W-:Y:S04]  /*471b0*/  STL.64 [R1+0x28c8], R30 ;  /* 0x0028c81e01007387 */ /* 0x000fe80000100a00 */
[----:B------:R1:W-:Y:S01]  /*471c0*/  STL.64 [R1+0x28c0], R28 ;  /* 0x0028c01c01007387 */ /* 0x0003e20000100a00 */
[----:B------:R-:W-:Y:S01]  /*471d0*/  MOV R33, R36 ;  /* 0x0000002400217202 */ /* 0x000fe20000000f00 */
[----:B------:R-:W-:Y:S02]  /*471e0*/  IMAD.MOV.U32 R32, RZ, RZ, R37 ;  /* 0x000000ffff207224 */ /* 0x000fe400078e0025 */
[-C--:B------:R-:W-:Y:S08]  /*471f0*/  HMMA.1688.F32.TF32 R36, R232, R98.reuse, R124 ;  /* 0x00000062e824723c */ /* 0x080ff0000008107c */
[-C--:B-1----:R-:W-:Y:S01]  /*47200*/  HMMA.1688.F32.TF32 R28, R224, R98.reuse, R120 ;  /* 0x00000062e01c723c */ /* 0x082fe20000081078 */
[----:B------:R-:W-:Y:S04]  /*47210*/  STL.64 [R1+0x28b8], R34 ;  /* 0x0028b82201007387 */ /* 0x000fe80000100a00 */
[----:B------:R1:W-:Y:S03]  /*47220*/  STL.64 [R1+0x28b0], R32 ;  /* 0x0028b02001007387 */ /* 0x0003e60000100a00 */
[-C--:B-1----:R-:W-:Y:S11]  /*47230*/  HMMA.1688.F32.TF32 R32, R228, R98.reuse, R128 ;  /* 0x00000062e420723c */ /* 0x082ff60000081080 */
[----:B------:R-:W-:Y:S04]  /*47240*/  @!UPT UIADD3 URZ, URZ, URZ, URZ ;  /* 0x0000003f3f3ff290 */ /* 0x000fe8000fffe03f */
[----:B------:R-:W-:Y:S04]  /*47250*/  STL.64 [R1+0x650], R28 ;  /* 0x0006501c01007387 */ /* 0x000fe80000100a00 */
[----:B------:R1:W-:Y:S04]  /*47260*/  STL.64 [R1+0x658], R30 ;  /* 0x0006581e01007387 */ /* 0x0003e80000100a00 */
[----:B------:R-:W-:Y:S01]  /*47270*/  STL.64 [R1+0x640], R36 ;  /* 0x0006402401007387 */ /* 0x000fe20000100a00 */
[----:B-1----:R-:W-:Y:S03]  /*47280*/  HMMA.1688.F32.TF32 R28, R240, R98, R132 ;  /* 0x00000062f01c723c */ /* 0x002fe60000081084 */
[----:B------:R-:W-:Y:S04]  /*47290*/  STL.64 [R1+0x648], R38 ;  /* 0x0006482601007387 */ /* 0x000fe80000100a00 */
[----:B------:R-:W4:Y:S04]  /*472a0*/  LDSM.16.M88.4 R36, [R0+0xa880] ;  /* 0x00a880000024783b */ /* 0x000f280000000200 */
        /* <DEDUP_REMOVED lines=8> */
[----:B----4-:R-:W-:Y:S03]  /*47330*/  HMMA.1688.F32.TF32 R28, R4, R36, R40 ;  /* 0x00000024041c723c */ /* 0x010fe60000081028 */
[----:B------:R-:W4:Y:S04]  /*47340*/  LDL.LU R40, [R1+0x80] ;  /* 0x0000800001287983 */ /* 0x000f280000300800 */
[----:B------:R-:W4:Y:S04]  /*47350*/  LDL.LU R41, [R1+0x84] ;  /* 0x0000840001297983 */ /* 0x000f280000300800 */
[----:B------:R-:W4:Y:S04]  /*47360*/  LDL.LU R42, [R1+0x88] ;  /* 0x00008800012a7983 */ /* 0x000f280000300800 */
[----:B------:R-:W4:Y:S04]  /*47370*/  LDL.LU R43, [R1+0x8c] ;  /* 0x00008c00012b7983 */ /* 0x000f280000300800 */
[----:B------:R-:W5:Y:S04]  /*47380*/  LDL.LU R48, [R1+0x6e0] ;  /* 0x0006e00001307983 */ /* 0x000f680000300800 */
[----:B------:R-:W5:Y:S01]  /*47390*/  LDL.LU R49, [R1+0x6e4] ;  /* 0x0006e40001317983 */ /* 0x000f620000300800 */
[----:B------:R-:W-:Y:S01]  /*473a0*/  MOV R215, R28 ;  /* 0x0000001c00d77202 */ /* 0x000fe20000000f00 */
[----:B------:R-:W-:-:S02]  /*473b0*/  IMAD.MOV.U32 R3, RZ, RZ, R29 ;  /* 0x000000ffff037224 */ /* 0x000fc400078e001d */
[----:B------:R-:W5:Y:S01]  /*473c0*/  LDL.LU R50, [R1+0x6e8] ;  /* 0x0006e80001327983 */ /* 0x000f620000300800 */
[----:B------:R-:W-:Y:S02]  /*473d0*/  IMAD.MOV.U32 R208, RZ, RZ, R30 ;  /* 0x000000ffffd07224 */ /* 0x000fe400078e001e */
[----:B------:R-:W-:Y:S01]  /*473e0*/  IMAD.MOV.U32 R209, RZ, RZ, R31 ;  /* 0x000000ffffd17224 */ /* 0x000fe200078e001f */
[----:B------:R-:W5:Y:S01]  /*473f0*/  LDL.LU R51, [R1+0x6ec] ;  /* 0x0006ec0001337983 */ /* 0x000f620000300800 */
[----:B--2---:R-:W-:Y:S03]  /*47400*/  HMMA.1688.F32.TF32 R28, R8, R36, R244 ;  /* 0x00000024081c723c */ /* 0x004fe600000810f4 */
        /* <DEDUP_REMOVED lines=12> */
[----:B------:R-:W-:Y:S01]  /*474d0*/  MOV R220, R28 ;  /* 0x0000001c00dc7202 */ /* 0x000fe20000000f00 */
[----:B------:R-:W-:-:S02]  /*474e0*/  IMAD.MOV.U32 R221, RZ, RZ, R29 ;  /* 0x000000ffffdd7224 */ /* 0x000fc400078e001d */
[----:B------:R-:W-:Y:S02]  /*474f0*/  IMAD.MOV.U32 R236, RZ, RZ, R30 ;  /* 0x000000ffffec7224 */ /* 0x000fe400078e001e */
[----:B------:R-:W-:Y:S01]  /*47500*/  IMAD.MOV.U32 R237, RZ, RZ, R31 ;  /* 0x000000ffffed7224 */ /* 0x000fe200078e001f */
[-C--:B------:R-:W-:Y:S08]  /*47510*/  HMMA.1688.F32.TF32 R136, R4, R100.reuse, R136 ;  /* 0x000000640488723c */ /* 0x080ff00000081088 */
[-C--:B------:R-:W-:Y:S08]  /*47520*/  HMMA.1688.F32.TF32 R140, R8, R100.reuse, R140 ;  /* 0x00000064088c723c */ /* 0x080ff0000008108c */
[-C--:B------:R-:W-:Y:S08]  /*47530*/  HMMA.1688.F32.TF32 R144, R12, R100.reuse, R144 ;  /* 0x000000640c90723c */ /* 0x080ff00000081090 */
[----:B------:R-:W-:Y:S01]  /*47540*/  HMMA.1688.F32.TF32 R148, R16, R100, R148 ;  /* 0x000000641094723c */ /* 0x000fe20000081094 */
[----:B------:R-:W-:Y:S04]  /*47550*/  STL.64 [R1+0x28f8], R222 ;  /* 0x0028f8de01007387 */ /* 0x000fe80000100a00 */
[----:B------:R-:W-:Y:S04]  /*47560*/  STL.64 [R1+0x28f0], R220 ;  /* 0x0028f0dc01007387 */ /* 0x000fe80000100a00 */
[----:B------:R-:W-:Y:S04]  /*47570*/  STL.64 [R1+0x28e8], R238 ;  /* 0x0028e8ee01007387 */ /* 0x000fe80000100a00 */
[----:B------:R-:W-:Y:S04]  /*47580*/  STL.64 [R1+0x28e0], R236 ;  /* 0x0028e0ec01007387 */ /* 0x000fe80000100a00 */
[----:B------:R-:W-:Y:S01]  /*47590*/  STL.64 [R1+0x2908], R218 ;  /* 0x002908da01007387 */ /* 0x000fe20000100a00 */
[----:B------:R-:W-:Y:S08]  /*475a0*/  HMMA.1688.F32.TF32 R32, R228, R102, R144 ;  /* 0x00000066e420723c */ /* 0x000ff00000081090 */
[-C--:B------:R-:W-:Y:S08]  /*475b0*/  HMMA.1688.F32.TF32 R152, R4, R104.reuse, R152 ;  /* 0x000000680498723c */ /* 0x080ff00000081098 */
[-C--:B------:R-:W-:Y:S08]  /*475c0*/  HMMA.1688.F32.TF32 R160, R12, R104.reuse, R160 ;  /* 0x000000680ca0723c */ /* 0x080ff000000810a0 */
[----:B------:R-:W-:Y:S08]  /*475d0*/  HMMA.1688.F32.TF32 R164, R16, R104, R164 ;  /* 0x0000006810a4723c */ /* 0x000ff000000810a4 */
[-C--:B---3--:R-:W-:Y:S11]  /*475e0*/  HMMA.1688.F32.TF32 R28, R12, R36.reuse, R56 ;  /* 0x000000240c1c723c */ /* 0x088ff60000081038 */
[----:B------:R-:W-:Y:S11]  /*475f0*/  @!UPT UIADD3 URZ, URZ, URZ, URZ ;  /* 0x0000003f3f3ff290 */ /* 0x000ff6000fffe03f */
[----:B------:R-:W-:Y:S02]  /*47600*/  @!UPT UIADD3 URZ, URZ, URZ, URZ ;  /* 0x0000003f3f3ff290 */ /* 0x000fe4000fffe03f */
[----:B------:R-:W-:Y:S01]  /*47610*/  MOV R217, R28 ;  /* 0x0000001c00d97202 */ /* 0x000fe20000000f00 */
[----:B------:R-:W-:Y:S02]  /*47620*/  IMAD.MOV.U32 R216, RZ, RZ, R29 ;  /* 0x000000ffffd87224 */ /* 0x000fe400078e001d */
[----:B------:R-:W-:Y:S02]  /*47630*/  IMAD.MOV.U32 R213, RZ, RZ, R30 ;  /* 0x000000ffffd57224 */ /* 0x000fe400078e001e */
[----:B------:R-:W-:Y:S02]  /*47640*/  IMAD.MOV.U32 R212, RZ, RZ, R31 ;  /* 0x000000ffffd47224 */ /* 0x000fe400078e001f */
[----:B----4-:R-:W-:Y:S01]  /*47650*/  HMMA.1688.F32.TF32 R28, R16, R36, R40 ;  /* 0x00000024101c723c */ /* 0x010fe20000081028 */
[----:B------:R-:W2:Y:S04]  /*47660*/  LDSM.16.M88.4 R40, [R0+0xb080] ;  /* 0x00b080000028783b */ /* 0x000ea80000000200 */
[----:B------:R-:W-:Y:S11]  /*47670*/  STL.64 [R1+0x2900], R216 ;  /* 0x002900d801007387 */ /* 0x000ff60000100a00 */
[----:B------:R-:W-:Y:S08]  /*47680*/  @!UPT UIADD3 URZ, URZ, URZ, URZ ;  /* 0x0000003f3f3ff290 */ /* 0x000ff0000fffe03f */
[----:B------:R-:W-:Y:S01]  /*47690*/  MOV R252, R28 ;  /* 0x0000001c00fc7202 */ /* 0x000fe20000000f00 */
[----:B------:R-:W-:Y:S02]  /*476a0*/  IMAD.MOV.U32 R2, RZ, RZ, R29 ;  /* 0x000000ffff027224 */ /* 0x000fe400078e001d */
[----:B------:R-:W-:Y:S02]  /*476b0*/  IMAD.MOV.U32 R37, RZ, RZ, R30 ;  /* 0x000000ffff257224 */ /* 0x000fe400078e001e */
[----:B------:R-:W-:Y:S02]  /*476c0*/  IMAD.MOV.U32 R36, RZ, RZ, R31 ;  /* 0x000000ffff247224 */ /* 0x000fe400078e001f */
[-C--:B------:R-:W-:Y:S01]  /*476d0*/  HMMA.1688.F32.TF32 R28, R224, R102.reuse, R136 ;  /* 0x00000066e01c723c */ /* 0x080fe20000081088 */
[----:B------:R-:W-:Y:S04]  /*476e0*/  STL.64 [R1+0x28d8], R38 ;  /* 0x0028d82601007387 */ /* 0x000fe80000100a00 */
[----:B------:R1:W-:Y:S03]  /*476f0*/  STL.64 [R1+0x28d0], R36 ;  /* 0x0028d02401007387 */ /* 0x0003e60000100a00 */
[-C--:B-1----:R-:W-:Y:S11]  /*47700*/  HMMA.1688.F32.TF32 R36, R232, R102.reuse, R140 ;  /* 0x00000066e824723c */ /* 0x082ff6000008108c */
[----:B------:R-:W-:Y:S04]  /*47710*/  @!UPT UIADD3 URZ, URZ, URZ, URZ ;  /* 0x0000003f3f3ff290 */ /* 0x000fe8000fffe03f */
[----:B------:R-:W-:Y:S04]  /*47720*/  STL.64 [R1+0x600], R28 ;  /* 0x0006001c01007387 */ /* 0x000fe80000100a00 */
[----:B------:R1:W-:Y:S02]  /*47730*/  STL.64 [R1+0x608], R30 ;  /* 0x0006081e01007387 */ /* 0x0003e40000100a00 */
[----:B-1----:R-:W-:Y:S02]  /*47740*/  HMMA.1688.F32.TF32 R28, R240, R102, R148 ;  /* 0x00000066f01c723c */ /* 0x002fe40000081094 */
[----:B------:R-:W-:Y:S04]  /*47750*/  STL.64 [R1+0x5e0], R36 ;  /* 0x0005e02401007387 */ /* 0x000fe80000100a00 */
[----:B------:R-:W-:Y:S04]  /*47760*/  STL.64 [R1+0x5e8], R38 ;  /* 0x0005e82601007387 */ /* 0x000fe80000100a00 */
[----:B------:R-:W-:Y:S01]  /*47770*/  STL.64 [R1+0x5c0], R32 ;  /* 0x0005c02001007387 */ /* 0x000fe20000100a00 */
[-C--:B--2---:R-:W-:Y:S03]  /*47780*/  HMMA.1688.F32.TF32 R244, R4, R40.reuse, R244 ;  /* 0x0000002804f4723c */ /* 0x084fe600000810f4 */
[----:B------:R-:W-:Y:S05]  /*47790*/  STL.64 [R1+0x5c8], R34 ;  /* 0x0005c82201007387 */ /* 0x000fea0000100a00 */
[-C--:B------:R-:W-:Y:S04]  /*477a0*/  HMMA.1688.F32.TF32 R44, R8, R40.reuse, R44 ;  /* 0x00000028082c723c */ /* 0x080fe8000008102c */
[----:B------:R-:W-:Y:S04]  /*477b0*/  STL.64 [R1+0x590], R28 ;  /* 0x0005901c01007387 */ /* 0x000fe80000100a00 */
[----:B------:R1:W-:Y:S01]  /*477c0*/  STL.64 [R1+0x598], R30 ;  /* 0x0005981e01007387 */ /* 0x0003e20000100a00 */
[-C--:B-----5:R-:W-:Y:S08]  /*477d0*/  HMMA.1688.F32.TF32 R48, R12, R40.reuse, R48 ;  /* 0x000000280c30723c */ /* 0x0a0ff00000081030 */
[----:B-1----:R-:W-:Y:S01]  /*477e0*/  HMMA.1688.F32.TF32 R28, R16, R40, R52 ;  /* 0x00000028101c723c */ /* 0x002fe20000081034 */
[----:B------:R-:W-:Y:S04]  /*477f0*/  STL.64 [R1+0x2918], R246 ;  /* 0x002918f601007387 */ /* 0x000fe80000100a00 */
[----:B------:R-:W-:Y:S04]  /*47800*/  STL.64 [R1+0x2910], R244 ;  /* 0x002910f401007387 */ /* 0x000fe80000100a00 */
[----:B------:R-:W-:Y:S04]  /*47810*/  STL.64 [R1+0x2858], R46 ;  /* 0x0028582e01007387 */ /* 0x000fe80000100a00 */
[----:B------:R-:W-:Y:S04]  /*47820*/  STL.64 [R1+0x2850], R44 ;  /* 0x0028502c01007387 */ /* 0x000fe80000100a00 */
[----:B------:R-:W-:Y:S04]  /*47830*/  STL.64 [R1+0x2868], R50 ;  /* 0x0028683201007387 */ /* 0x000fe80000100a00 */
[----:B------:R-:W-:Y:S03]  /*47840*/  STL.64 [R1+0x2860], R48 ;  /* 0x0028603001007387 */ /* 0x000fe60000100a00 */
[----:B------:R-:W-:Y:S01]  /*47850*/  IMAD.MOV.U32 R21, RZ, RZ, R30 ;  /* 0x000000ffff157224 */ /* 0x000fe200078e001e */
[----:B------:R-:W1:Y:S01]  /*47860*/  LDSM.16.M88.4 R52, [R0+0xb880] ;  /* 0x00b880000034783b */ /* 0x000e620000000200 */
[----:B------:R-:W-:-:S03]  /*47870*/  IMAD.MOV.U32 R20, RZ, RZ, R31 ;  /* 0x000000ffff147224 */ /* 0x000fc600078e001f */
[----:B------:R-:W-:Y:S04]  /*47880*/  STL.64 [R1+0x2940], R22 ;  /* 0x0029401601007387 */ /* 0x000fe80000100a00 */
[----:B------:R2:W-:Y:S02]  /*47890*/  STL.64 [R1+0x2938], R20 ;  /* 0x0029381401007387 */ /* 0x0005e40000100a00 */
[-C--:B--2---:R-:W-:Y:S01]  /*478a0*/  HMMA.1688.F32.TF32 R20, R224, R106.reuse, R152 ;  /* 0x0000006ae014723c */ /* 0x084fe20000081098 */
[----:B------:R-:W-:Y:S01]  /*478b0*/  MOV R25, R28 ;  /* 0x0000001c00197202 */ /* 0x000fe20000000f00 */
[----:B------:R-:W-:Y:S01]  /*478c0*/  IMAD.MOV.U32 R24, RZ, RZ, R29 ;  /* 0x000000ffff187224 */ /* 0x000fe200078e001d */
[----:B------:R-:W-:Y:S04]  /*478d0*/  STL.64 [R1+0x2930], R26 ;  /* 0x0029301a01007387 */ /* 0x000fe80000100a00 */
[----:B------:R2:W-:Y:S01]  /*478e0*/  STL.64 [R1+0x2928], R24 ;  /* 0x0029281801007387 */ /* 0x0005e20000100a00 */
[-C--:B------:R-:W-:Y:S03]  /*478f0*/  HMMA.1688.F32.TF32 R28, R232, R106.reuse, R156 ;  /* 0x0000006ae81c723c */ /* 0x080fe6000008109c */
[----:B------:R-:W-:Y:S05]  /*47900*/  STL.64 [R1+0x2920], R42 ;  /* 0x0029202a01007387 */ /* 0x000fea0000100a00 */
[-C--:B--2---:R-:W-:Y:S07]  /*47910*/  HMMA.1688.F32.TF32 R24, R228, R106.reuse, R160 ;  /* 0x0000006ae418723c */ /* 0x084fee00000810a0 */
[----:B------:R-:W-:Y:S04]  /*47920*/  STL.64 [R1+0x540], R20 ;  /* 0x0005401401007387 */ /* 0x000fe80000100a00 */
[----:B------:R2:W-:Y:S02]  /*47930*/  STL.64 [R1+0x548], R22 ;  /* 0x0005481601007387 */ /* 0x0005e40000100a00 */
[----:B--2---:R-:W-:Y:S02]  /*47940*/  HMMA.1688.F32.TF32 R20, R240, R106, R164 ;  /* 0x0000006af014723c */ /* 0x004fe400000810a4 */
[----:B------:R-:W-:Y:S04]  /*47950*/  STL.64 [R1+0x530], R28 ;  /* 0x0005301c01007387 */ /* 0x000fe80000100a00 */
[----:B------:R-:W-:Y:S04]  /*47960*/  STL.64 [R1+0x538], R30 ;  /* 0x0005381e01007387 */ /* 0x000fe80000100a00 */
[----:B------:R-:W2:Y:S04]  /*47970*/  LDL.LU R32, [R1+0x880] ;  /* 0x0008800001207983 */ /* 0x000ea80000300800 */
[----:B------:R-:W-:Y:S04]  /*47980*/  STL.64 [R1+0x520], R24 ;  /* 0x0005201801007387 */ /* 0x000fe80000100a00 */
[----:B------:R3:W-:Y:S05]  /*47990*/  STL.64 [R1+0x528], R26 ;  /* 0x0005281a01007387 */ /* 0x0007ea0000100a00 */
[----:B------:R-:W-:Y:S04]  /*479a0*/  STL.64 [R1+0x4d0], R20 ;  /* 0x0004d01401007387 */ /* 0x000fe80000100a00 */
[----:B------:R4:W-:Y:S04]  /*479b0*/  STL.64 [R1+0x4d8], R22 ;  /* 0x0004d81601007387 */ /* 0x0009e80000100a00 */
        /* <DEDUP_REMOVED lines=11> */
[----:B------:R-:W1:Y:S04]  /*47a70*/  LDL.LU R64, [R1+0x890] ;  /* 0x0008900001407983 */ /* 0x000e680000300800 */
[----:B------:R-:W1:Y:S04]  /*47a80*/  LDL.LU R65, [R1+0x894] ;  /* 0x0008940001417983 */ /* 0x000e680000300800 */
[----:B------:R-:W1:Y:S04]  /*47a90*/  LDL.LU R66, [R1+0x898] ;  /* 0x0008980001427983 */ /* 0x000e680000300800 */
[----:B------:R-:W1:Y:S04]  /*47aa0*/  LDL.LU R67, [R1+0x89c] ;  /* 0x00089c0001437983 */ /* 0x000e680000300800 */
        /* <DEDUP_REMOVED lines=12> */
[-C--:B---3--:R-:W-:Y:S03]  /*47b70*/  HMMA.1688.F32.TF32 R24, R224, R110.reuse, R168 ;  /* 0x0000006ee018723c */ /* 0x088fe600000810a8 */
[----:B------:R-:W3:Y:S04]  /*47b80*/  LDL.LU R72, [R1+0x6c0] ;  /* 0x0006c00001487983 */ /* 0x000ee80000300800 */
[----:B------:R-:W3:Y:S01]  /*47b90*/  LDL.LU R73, [R1+0x6c4] ;  /* 0x0006c40001497983 */ /* 0x000ee20000300800 */
[C---:B----4-:R-:W-:Y:S03]  /*47ba0*/  HMMA.1688.F32.TF32 R20, R232.reuse, R110, R172 ;  /* 0x0000006ee814723c */ /* 0x050fe600000810ac */
[----:B------:R-:W3:Y:S04]  /*47bb0*/  LDL.LU R74, [R1+0x6c8] ;  /* 0x0006c800014a7983 */ /* 0x000ee80000300800 */
[----:B------:R-:W3:Y:S04]  /*47bc0*/  LDL.LU R75, [R1+0x6cc] ;  /* 0x0006cc00014b7983 */ /* 0x000ee80000300800 */
[----:B------:R-:W4:Y:S04]  /*47bd0*/  LDL.LU R84, [R1+0x8c0] ;  /* 0x0008c00001547983 */ /* 0x000f280000300800 */
[----:B------:R-:W4:Y:S04]  /*47be0*/  LDL.LU R85, [R1+0x8c4] ;  /* 0x0008c40001557983 */ /* 0x000f280000300800 */
[----:B------:R-:W4:Y:S04]  /*47bf0*/  LDL.LU R86, [R1+0x8c8] ;  /* 0x0008c80001567983 */ /* 0x000f280000300800 */
[----:B------:R-:W4:Y:S04]  /*47c00*/  LDL.LU R87, [R1+0x8cc] ;  /* 0x0008cc0001577983 */ /* 0x000f280000300800 */
        /* <DEDUP_REMOVED lines=12> */
[----:B------:R-:W-:Y:S01]  /*47cd0*/  HMMA.1688.F32.TF32 R36, R232, R114, R188 ;  /* 0x00000072e824723c */ /* 0x000fe200000810bc */
[----:B------:R-:W-:-:S02]  /*47ce0*/  IMAD.MOV.U32 R220, RZ, RZ, R202 ;  /* 0x000000ffffdc7224 */ /* 0x000fc400078e00ca */
[----:B------:R-:W-:-:S05]  /*47cf0*/  IMAD.MOV.U32 R221, RZ, RZ, R203 ;  /* 0x000000ffffdd7224 */ /* 0x000fca00078e00cb */
[-C--:B-1----:R-:W-:Y:S08]  /*47d00*/  HMMA.1688.F32.TF32 R64, R4, R52.reuse, R64 ;  /* 0x000000340440723c */ /* 0x082ff00000081040 */
[-C--:B--2---:R-:W-:Y:S08]  /*47d10*/  HMMA.1688.F32.TF32 R56, R8, R52.reuse, R56 ;  /* 0x000000340838723c */ /* 0x084ff00000081038 */
[-C--:B-----5:R-:W-:Y:S07]  /*47d20*/  HMMA.1688.F32.TF32 R60, R12, R52.reuse, R60 ;  /* 0x000000340c3c723c */ /* 0x0a0fee000008103c */
[----:B------:R-:W-:Y:S04]  /*47d30*/  STL.64 [R1+0x2950], R66 ;  /* 0x0029504201007387 */ /* 0x000fe80000100a00 */
[----:B------:R-:W-:Y:S04]  /*47d40*/  STL.64 [R1+0x2948], R64 ;  /* 0x0029484001007387 */ /* 0x000fe80000100a00 */
[----:B------:R-:W-:Y:S04]  /*47d50*/  STL.64 [R1+0x2878], R58 ;  /* 0x0028783a01007387 */ /* 0x000fe80000100a00 */
[----:B------:R-:W-:Y:S01]  /*47d60*/  STL.64 [R1+0x2870], R56 ;  /* 0x0028703801007387 */ /* 0x000fe20000100a00 */
[----:B------:R-:W-:Y:S01]  /*47d70*/  HMMA.1688.F32.TF32 R248, R16, R52, R68 ;  /* 0x0000003410f8723c */ /* 0x000fe20000081044 */
[----:B------:R-:W-:Y:S01]  /*47d80*/  MOV R222, R207 ;  /* 0x000000cf00de7202 */ /* 0x000fe20000000f00 */
[----:B------:R-:W-:Y:S01]  /*47d90*/  IMAD.MOV.U32 R223, RZ, RZ, R206 ;  /* 0x000000ffffdf7224 */ /* 0x000fe200078e00ce */
[----:B------:R-:W-:Y:S01]  /*47da0*/  MOV R238, R210 ;  /* 0x000000d200ee7202 */ /* 0x000fe20000000f00 */
[----:B------:R-:W-:Y:S01]  /*47db0*/  IMAD.MOV.U32 R239, RZ, RZ, R211 ;  /* 0x000000ffffef7224 */ /* 0x000fe200078e00d3 */
[----:B------:R-:W-:Y:S04]  /*47dc0*/  LDSM.16.M88.4 R68, [R0+0xc080] ;  /* 0x00c080000044783b */ /* 0x000fe80000000200 */
[----:B------:R-:W-:Y:S04]  /*47dd0*/  STL.64 [R1+0x2888], R62 ;  /* 0x0028883e01007387 */ /* 0x000fe80000100a00 */
[----:B------:R-:W-:Y:S01]  /*47de0*/  STL.64 [R1+0x2880], R60 ;  /* 0x0028803c01007387 */ /* 0x000fe20000100a00 */
[----:B------:R-:W-:-:S03]  /*47df0*/  MOV R53, R22 ;  /* 0x0000001600357202 */ /* 0x000fc60000000f00 */
[----:B------:R-:W-:Y:S01]  /*47e00*/  STL.64 [R1+0x5f0], R24 ;  /* 0x0005f01801007387 */ /* 0x000fe20000100a00 */
[----:B------:R-:W-:-:S03]  /*47e10*/  IMAD.MOV.U32 R52, RZ, RZ, R23 ;  /* 0x000000ffff347224 */ /* 0x000fc600078e0017 */
[----:B------:R1:W-:Y:S04]  /*47e20*/  STL.64 [R1+0x5f8], R26 ;  /* 0x0005f81a01007387 */ /* 0x0003e80000100a00 */
[----:B------:R2:W-:Y:S01]  /*47e30*/  STL.64 [R1+0x5d0], R20 ;  /* 0x0005d01401007387 */ /* 0x0005e20000100a00 */
[-C--:B-1----:R-:W-:Y:S08]  /*47e40*/  HMMA.1688.F32.TF32 R24, R228, R110.reuse, R176 ;  /* 0x0000006ee418723c */ /* 0x082ff000000810b0 */
[----:B--2---:R-:W-:Y:S11]  /*47e50*/  HMMA.1688.F32.TF32 R20, R240, R110, R180 ;  /* 0x0000006ef014723c */ /* 0x004ff600000810b4 */
[----:B------:R-:W-:Y:S04]  /*47e60*/  @!UPT UIADD3 URZ, URZ, URZ, URZ ;  /* 0x0000003f3f3ff290 */ /* 0x000fe8000fffe03f */
[----:B------:R-:W-:Y:S04]  /*47e70*/  STL.64 [R1+0x5b0], R24 ;  /* 0x0005b01801007387 */ /* 0x000fe80000100a00 */
[----:B------:R-:W-:Y:S04]  /*47e80*/  STL.64 [R1+0x5b8], R26 ;  /* 0x0005b81a01007387 */ /* 0x000fe80000100a00 */
[----:B------:R-:W-:Y:S04]  /*47e90*/  STL.64 [R1+0x580], R20 ;  /* 0x0005801401007387 */ /* 0x000fe80000100a00 */
[----:B------:R1:W-:Y:S02]  /*47ea0*/  STL.64 [R1+0x588], R22 ;  /* 0x0005881601007387 */ /* 0x0003e40000100a00 */
[-C--:B-1----:R-:W-:Y:S08]  /*47eb0*/  HMMA.1688.F32.TF32 R20, R224, R114.reuse, R184 ;  /* 0x00000072e014723c */ /* 0x082ff000000810b8 */
[-C--:B------:R-:W-:Y:S11]  /*47ec0*/  HMMA.1688.F32.TF32 R24, R228, R114.reuse, R192 ;  /* 0x00000072e418723c */ /* 0x080ff600000810c0 */
[----:B------:R-:W-:Y:S04]  /*47ed0*/  @!UPT UIADD3 URZ, URZ, URZ, URZ ;  /* 0x0000003f3f3ff290 */ /* 0x000fe8000fffe03f */
[----:B------:R-:W-:Y:S04]  /*47ee0*/  STL.64 [R1+0x570], R20 ;  /* 0x0005701401007387 */ /* 0x000fe80000100a00 */
[----:B------:R1:W-:Y:S02]  /*47ef0*/  STL.64 [R1+0x578], R22 ;  /* 0x0005781601007387 */ /* 0x0003e40000100a00 */
[----:B-1----:R-:W-:Y:S02]  /*47f00*/  HMMA.1688.F32.TF32 R20, R240, R114, R196 ;  /* 0x00000072f014723c */ /* 0x002fe400000810c4 */
[----:B------:R1:W-:Y:S04]  /*47f10*/  STL.64 [R1+0x560], R36 ;  /* 0x0005602401007387 */ /* 0x0003e80000100a00 */
[----:B------:R2:W-:Y:S04]  /*47f20*/  STL.64 [R1+0x568], R38 ;  /* 0x0005682601007387 */ /* 0x0005e80000100a00 */
[----:B------:R-:W-:Y:S01]  /*47f30*/  STL.64 [R1+0x550], R24 ;  /* 0x0005501801007387 */ /* 0x000fe20000100a00 */
[----:B------:R-:W-:Y:S03]  /*47f40*/  HMMA.1688.F32.TF32 R96, R12, R88, R32 ;  /* 0x000000580c60723c */ /* 0x000fe60000081020 */
[----:B------:R-:W-:Y:S04]  /*47f50*/  STL.64 [R1+0x558], R26 ;  /* 0x0005581a01007387 */ /* 0x000fe80000100a00 */
[----:B------:R-:W-:-:S02]  /*47f60*/  IMAD.MOV.U32 R32, RZ, RZ, R119 ;  /* 0x000000ffff207224 */ /* 0x000fc400078e0077 */
[----:B------:R-:W-:-:S03]  /*47f70*/  IMAD.MOV.U32 R33, RZ, RZ, R118 ;  /* 0x000000ffff217224 */ /* 0x000fc600078e0076 */
[----:B------:R5:W-:Y:S04]  /*47f80*/  STL.64 [R1+0x510], R20 ;  /* 0x0005101401007387 */ /* 0x000be80000100a00 */
[----:B------:R1:W-:Y:S04]  /*47f90*/  STL.64 [R1+0x518], R22 ;  /* 0x0005181601007387 */ /* 0x0003e80000100a00 */
[----:B------:R-:W2:Y:S04]  /*47fa0*/  LDL.LU R119, [R1+0x2a40] ;  /* 0x002a400001777983 */ /* 0x000ea80000300800 */
[----:B------:R-:W3:Y:S01]  /*47fb0*/  LDL.LU R118, [R1+0x2a3c] ;  /* 0x002a3c0001767983 */ /* 0x000ee20000300800 */
[----:B------:R-:W-:Y:S01]  /*47fc0*/  MOV R34, R117 ;  /* 0x0000007500227202 */ /* 0x000fe20000000f00 */
[----:B------:R-:W-:-:S02]  /*47fd0*/  IMAD.MOV.U32 R35, RZ, RZ, R116 ;  /* 0x000000ffff237224 */ /* 0x000fc400078e0074 */
[----:B------:R-:W4:Y:S04]  /*47fe0*/  LDL.LU R117, [R1+0x2a38] ;  /* 0x002a380001757983 */ /* 0x000f280000300800 */
[----:B------:R-:W4:Y:S04]  /*47ff0*/  LDL.LU R116, [R1+0x2a34] ;  /* 0x002a340001747983 */ /* 0x000f280000300800 */
[----:B------:R-:W4:Y:S04]  /*48000*/  LDL.LU R202, [R1+0x2a30] ;  /* 0x002a300001ca7983 */ /* 0x000f280000300800 */
[----:B------:R-:W4:Y:S04]  /*48010*/  LDL.LU R203, [R1+0x2a2c] ;  /* 0x002a2c0001cb7983 */ /* 0x000f280000300800 */
[----:B------:R-:W4:Y:S04]  /*48020*/  LDL.LU R207, [R1+0x2a28] ;  /* 0x002a280001cf7983 */ /* 0x000f280000300800 */
[----:B------:R-:W4:Y:S01]  /*48030*/  LDL.LU R206, [R1+0x2a24] ;  /* 0x002a240001ce7983 */ /* 0x000f220000300800 */
[----:B--2---:R-:W-:-:S02]  /*48040*/  IMAD.MOV.U32 R237, RZ, RZ, R119 ;  /* 0x000000ffffed7224 */ /* 0x004fc400078e0077 */
[----:B---3--:R-:W-:Y:S02]  /*48050*/  IMAD.MOV.U32 R236, RZ, RZ, R118 ;  /* 0x000000ffffec7224 */ /* 0x008fe400078e0076 */
[----:B------:R-:W2:Y:S04]  /*48060*/  LDL.LU R118, [R1+0x2a20] ;  /* 0x002a200001767983 */ /* 0x000ea80000300800 */
[----:B------:R-:W3:Y:S04]  /*48070*/  LDL.LU R119, [R1+0x2a1c] ;  /* 0x002a1c0001777983 */ /* 0x000ee80000300800 */
[----:B------:R-:W5:Y:S04]  /*48080*/  LDL.LU R210, [R1+0x2a18] ;  /* 0x002a180001d27983 */ /* 0x000f680000300800 */
[----:B------:R-:W5:Y:S04]  /*48090*/  LDL.LU R211, [R1+0x2a14] ;  /* 0x002a140001d37983 */ /* 0x000f680000300800 */
[----:B-1----:R-:W5:Y:S04]  /*480a0*/  LDL.LU R36, [R1+0x910] ;  /* 0x0009100001247983 */ /* 0x002f680000300800 */
[----:B------:R-:W5:Y:S04]  /*480b0*/  LDL.LU R37, [R1+0x914] ;  /* 0x0009140001257983 */ /* 0x000f680000300800 */
[----:B------:R-:W5:Y:S04]  /*480c0*/  LDL.LU R38, [R1+0x918] ;  /* 0x0009180001267983 */ /* 0x000f680000300800 */
[----:B------:R-:W5:Y:S01]  /*480d0*/  LDL.LU R39, [R1+0x91c] ;  /* 0x00091c0001277983 */ /* 0x000f620000300800 */
[----:B----4-:R-:W-:-:S03]  /*480e0*/  IMAD.MOV.U32 R148, RZ, RZ, R203 ;  /* 0x000000ffff947224 */ /* 0x010fc600078e00cb */
[----:B------:R-:W4:Y:S01]  /*480f0*/  LDL.LU R244, [R1+0x8a0] ;  /* 0x0008a00001f47983 */ /* 0x000f220000300800 */
[----:B------:R-:W-:-:S03]  /*48100*/  IMAD.MOV.U32 R149, RZ, RZ, R202 ;  /* 0x000000ffff957224 */ /* 0x000fc600078e00ca */
[----:B------:R-:W4:Y:S04]  /*48110*/  LDL.LU R245, [R1+0x8a4] ;  /* 0x0008a40001f57983 */ /* 0x000f280000300800 */
[----:B------:R-:W4:Y:S04]  /*48120*/  LDL.LU R246, [R1+0x8a8] ;  /* 0x0008a80001f67983 */ /* 0x000f280000300800 */
[----:B------:R-:W4:Y:S04]  /*48130*/  LDL.LU R247, [R1+0x8ac] ;  /* 0x0008ac0001f77983 */ /* 0x000f280000300800 */
[----:B------:R-:W5:Y:S04]  /*48140*/  LDL.LU R203, [R1+0x2a10] ;  /* 0x002a100001cb7983 */ /* 0x000f680000300800 */
[----:B------:R-:W4:Y:S01]  /*48150*/  LDL.LU R202, [R1+0x2a0c] ;  /* 0x002a0c0001ca7983 */ /* 0x000f220000300800 */
[----:B------:R-:W-:Y:S01]  /*48160*/  MOV R150, R116 ;  /* 0x0000007400967202 */ /* 0x000fe20000000f00 */
[----:B------:R-:W-:-:S02]  /*48170*/  IMAD.MOV.U32 R151, RZ, RZ, R117 ;  /* 0x000000ffff977224 */ /* 0x000fc400078e0075 */
[----:B------:R-:W4:Y:S01]  /*48180*/  LDL.LU R116, [R1+0x2a08] ;  /* 0x002a080001747983 */ /* 0x000f220000300800 */
[----:B------:R-:W-:-:S03]  /*48190*/  MOV R50, R206 ;  /* 0x000000ce00327202 */ /* 0x000fc60000000f00 */
[----:B------:R-:W4:Y:S01]  /*481a0*/  LDL.LU R117, [R1+0x2a04] ;  /* 0x002a040001757983 */ /* 0x000f220000300800 */
[----:B------:R-:W-:Y:S02]  /*481b0*/  IMAD.MOV.U32 R51, RZ, RZ, R207 ;  /* 0x000000ffff337224 */ /* 0x000fe400078e00cf */
[----:B--2---:R-:W-:Y:S02]  /*481c0*/  IMAD.MOV.U32 R49, RZ, RZ, R118 ;  /* 0x000000ffff317224 */ /* 0x004fe400078e0076 */
[----:B---3--:R-:W-:Y:S02]  /*481d0*/  IMAD.MOV.U32 R48, RZ, RZ, R119 ;  /* 0x000000ffff307224 */ /* 0x008fe400078e0077 */
[----:B------:R-:W2:Y:S04]  /*481e0*/  LDL.LU R119, [R1+0x2a00] ;  /* 0x002a000001777983 */ /* 0x000ea80000300800 */
[----:B------:R-:W3:Y:S04]  /*481f0*/  LDL.LU R118, [R1+0x29fc] ;  /* 0x0029fc0001767983 */ /* 0x000ee80000300800 */
[----:B------:R-:W2:Y:S04]  /*48200*/  LDL.LU R206, [R1+0x29f8] ;  /* 0x0029f80001ce7983 */ /* 0x000ea80000300800 */
[----:B------:R-:W3:Y:S01]  /*48210*/  LDL.LU R207, [R1+0x29f4] ;  /* 0x0029f40001cf7983 */ /* 0x000ee20000300800 */
[----:B-----5:R-:W-:-:S02]  /*48220*/  IMAD.MOV.U32 R21, RZ, RZ, R203 ;  /* 0x000000ffff157224 */ /* 0x020fc400078e00cb */
[----:B----4-:R-:W-:Y:S02]  /*48230*/  IMAD.MOV.U32 R20, RZ, RZ, R202 ;  /* 0x000000ffff147224 */ /* 0x010fe400078e00ca */
[----:B------:R-:W4:Y:S04]  /*48240*/  LDL.LU R202, [R1+0x29f0] ;  /* 0x0029f00001ca7983 */ /* 0x000f280000300800 */
[----:B------:R-:W5:Y:S01]  /*48250*/  LDL.LU R203, [R1+0x29ec] ;  /* 0x0029ec0001cb7983 */ /* 0x000f620000300800 */
[----:B------:R-:W-:Y:S01]  /*48260*/  MOV R22, R211 ;  /* 0x000000d300167202 */ /* 0x000fe20000000f00 */
[----:B------:R-:W-:Y:S02]  /*48270*/  IMAD.MOV.U32 R23, RZ, RZ, R210 ;  /* 0x000000ffff177224 */ /* 0x000fe400078e00d2 */
        /* <DEDUP_REMOVED lines=14> */
[----:B--2---:R-:W-:Y:S01]  /*48360*/  IMAD.MOV.U32 R131, RZ, RZ, R206 ;  /* 0x000000ffff837224 */ /* 0x004fe200078e00ce */
[----:B---3--:R-:W-:Y:S01]  /*48370*/  MOV R130, R207 ;  /* 0x000000cf00827202 */ /* 0x008fe20000000f00 */
[----:B----4-:R-:W-:-:S02]  /*48380*/  IMAD.MOV.U32 R129, RZ, RZ, R202 ;  /* 0x000000ffff817224 */ /* 0x010fc400078e00ca */
[----:B-----5:R-:W-:Y:S02]  /*48390*/  IMAD.MOV.U32 R128, RZ, RZ, R203 ;  /* 0x000000ffff807224 */ /* 0x020fe400078e00cb */
[----:B------:R-:W2:Y:S04]  /*483a0*/  LDL.LU R203, [R1+0x29e0] ;  /* 0x0029e00001cb7983 */ /* 0x000ea80000300800 */
[----:B------:R-:W3:Y:S04]  /*483b0*/  LDL.LU R202, [R1+0x29dc] ;  /* 0x0029dc0001ca7983 */ /* 0x000ee80000300800 */
[----:B------:R-:W4:Y:S04]  /*483c0*/  LDL.LU R207, [R1+0x29d8] ;  /* 0x0029d80001cf7983 */ /* 0x000f280000300800 */
[----:B------:R-:W5:Y:S01]  /*483d0*/  LDL.LU R206, [R1+0x29d4] ;  /* 0x0029d40001ce7983 */ /* 0x000f620000300800 */
[----:B------:R-:W-:-:S03]  /*483e0*/  IMAD.MOV.U32 R42, RZ, RZ, R210 ;  /* 0x000000ffff2a7224 */ /* 0x000fc600078e00d2 */
[----:B------:R-:W5:Y:S01]  /*483f0*/  LDL.LU R40, [R1+0xc0] ;  /* 0x0000c00001287983 */ /* 0x000f620000300800 */
[----:B------:R-:W-:-:S03]  /*48400*/  IMAD.MOV.U32 R43, RZ, RZ, R211 ;  /* 0x000000ffff2b7224 */ /* 0x000fc600078e00d3 */
[----:B------:R-:W5:Y:S04]  /*48410*/  LDL.LU R41, [R1+0xc4] ;  /* 0x0000c40001297983 */ /* 0x000f680000300800 */
[----:B------:R-:W5:Y:S04]  /*48420*/  LDL.LU R210, [R1+0x29d0] ;  /* 0x0029d00001d27983 */ /* 0x000f680000300800 */
[----:B------:R-:W5:Y:S01]  /*48430*/  LDL.LU R211, [R1+0x29cc] ;  /* 0x0029cc0001d37983 */ /* 0x000f620000300800 */
[----:B------:R-:W-:Y:S03]  /*48440*/  HMMA.1688.F32.TF32 R104, R4, R88, R120 ;  /* 0x000000580468723c */ /* 0x000fe60000081078 */
        /* <DEDUP_REMOVED lines=36> */
[----:B------:R-:W-:Y:S01]  /*48690*/  MOV R24, R118 ;  /* 0x0000007600187202 */ /* 0x000fe20000000f00 */
[----:B------:R-:W-:-:S02]  /*486a0*/  IMAD.MOV.U32 R25, RZ, RZ, R119 ;  /* 0x000000ffff197224 */ /* 0x000fc400078e0077 */
[----:B--2---:R-:W-:Y:S02]  /*486b0*/  IMAD.MOV.U32 R155, RZ, RZ, R203 ;  /* 0x000000ffff9b7224 */ /* 0x004fe400078e00cb */
[----:B---3--:R-:W-:Y:S02]  /*486c0*/  IMAD.MOV.U32 R154, RZ, RZ, R202 ;  /* 0x000000ffff9a7224 */ /* 0x008fe400078e00ca */
[----:B----4-:R-:W-:Y:S01]  /*486d0*/  IMAD.MOV.U32 R153, RZ, RZ, R207 ;  /* 0x000000ffff997224 */ /* 0x010fe200078e00cf */
[----:B-----5:R-:W-:Y:S02]  /*486e0*/  MOV R152, R206 ;  /* 0x000000ce00987202 */ /* 0x020fe40000000f00 */
        /* <DEDUP_REMOVED lines=9> */
[----:B------:R-:W5:Y:S01]  /*48780*/  LDL.LU R119, [R1+0x29b4] ;  /* 0x0029b40001777983 */ /* 0x000f620000300800 */
[----:B------:R-:W-:Y:S03]  /*48790*/  HMMA.1688.F32.TF32 R100, R16, R88, R28 ;  /* 0x000000581064723c */ /* 0x000fe6000008101c */
[----:B------:R-:W2:Y:S04]  /*487a0*/  LDL.LU R44, [R1+0x970] ;  /* 0x00097000012c7983 */ /* 0x000ea80000300800 */
[----:B------:R-:W-:Y:S01]  /*487b0*/  MOV R28, R113 ;  /* 0x00000071001c7202 */ /* 0x000fe20000000f00 */
[----:B------:R-:W-:Y:S01]  /*487c0*/  IMAD.MOV.U32 R29, RZ, RZ, R112 ;  /* 0x000000ffff1d7224 */ /* 0x000fe200078e0070 */
[----:B------:R-:W2:Y:S01]  /*487d0*/  LDL.LU R45, [R1+0x974] ;  /* 0x00097400012d7983 */ /* 0x000ea20000300800 */
[----:B------:R-:W-:-:S02]  /*487e0*/  IMAD.MOV.U32 R30, RZ, RZ, R109 ;  /* 0x000000ffff1e7224 */ /* 0x000fc400078e006d */
[----:B------:R-:W-:Y:S01]  /*487f0*/  IMAD.MOV.U32 R31, RZ, RZ, R108 ;  /* 0x000000ffff1f7224 */ /* 0x000fe200078e006c */
        /* <DEDUP_REMOVED lines=8> */
[-C--:B-----5:R-:W-:Y:S01]  /*48880*/  HMMA.1688.F32.TF32 R112, R224, R118.reuse, R168 ;  /* 0x00000076e070723c */ /* 0x0a0fe200000810a8 */
[----:B------:R-:W-:Y:S07]  /*48890*/  LDSM.16.M88.4 R168, [R0+0xe880] ;  /* 0x00e8800000a8783b */ /* 0x000fee0000000200 */
[-C--:B------:R-:W-:Y:S08]  /*488a0*/  HMMA.1688.F32.TF32 R108, R232, R118.reuse, R60 ;  /* 0x00000076e86c723c */ /* 0x080ff0000008103c */
[-C--:B------:R-:W-:Y:S08]  /*488b0*/  HMMA.1688.F32.TF32 R60, R228, R118.reuse, R56 ;  /* 0x00000076e43c723c */ /* 0x080ff00000081038 */
[----:B------:R-:W-:Y:S01]  /*488c0*/  HMMA.1688.F32.TF32 R56, R240, R118, R64 ;  /* 0x00000076f038723c */ /* 0x000fe20000081040 */
[----:B------:R-:W-:Y:S04]  /*488d0*/  STL.64 [R1+0x500], R112 ;  /* 0x0005007001007387 */ /* 0x000fe80000100a00 */
[----:B------:R-:W-:Y:S04]  /*488e0*/  STL.64 [R1+0x508], R114 ;  /* 0x0005087201007387 */ /* 0x000fe80000100a00 */
[----:B------:R-:W-:Y:S01]  /*488f0*/  STL.64 [R1+0x4f0], R108 ;  /* 0x0004f06c01007387 */ /* 0x000fe20000100a00 */
[-C--:B---3--:R-:W-:Y:S03]  /*48900*/  HMMA.1688.F32.TF32 R64, R224, R202.reuse, R156 ;  /* 0x000000cae040723c */ /* 0x088fe6000008109c */
[----:B------:R-:W-:Y:S04]  /*48910*/  STL.64 [R1+0x4f8], R110 ;  /* 0x0004f86e01007387 */ /* 0x000fe80000100a00 */
[----:B------:R-:W-:Y:S04]  /*48920*/  STL.64 [R1+0x4e0], R60 ;  /* 0x0004e03c01007387 */ /* 0x000fe80000100a00 */
[----:B------:R1:W-:Y:S04]  /*48930*/  STL.64 [R1+0x4e8], R62 ;  /* 0x0004e83e01007387 */ /* 0x0003e80000100a00 */
[----:B------:R-:W-:Y:S04]  /*48940*/  STL.64 [R1+0x4c0], R56 ;  /* 0x0004c03801007387 */ /* 0x000fe80000100a00 */
[----:B------:R3:W-:Y:S01]  /*48950*/  STL.64 [R1+0x4c8], R58 ;  /* 0x0004c83a01007387 */ /* 0x0007e20000100a00 */
[-C--:B-1----:R-:W-:Y:S03]  /*48960*/  HMMA.1688.F32.TF32 R60, R232, R202.reuse, R152 ;  /* 0x000000cae83c723c */ /* 0x082fe60000081098 */
[----:B------:R-:W-:Y:S05]  /*48970*/  LDSM.16.M88.4 R108, [R0+0xd080] ;  /* 0x00d08000006c783b */ /* 0x000fea0000000200 */
[-C--:B---3--:R-:W-:Y:S08]  /*48980*/  HMMA.1688.F32.TF32 R56, R228, R202.reuse, R40 ;  /* 0x000000cae438723c */ /* 0x088ff00000081028 */
[----:B------:R-:W-:Y:S01]  /*48990*/  HMMA.1688.F32.TF32 R40, R240, R202, R128 ;  /* 0x000000caf028723c */ /* 0x000fe20000081080 */
        /* <DEDUP_REMOVED lines=8> */
[-C--:B--2---:R-:W-:Y:S03]  /*48a20*/  HMMA.1688.F32.TF32 R56, R224, R206.reuse, R24 ;  /* 0x000000cee038723c */ /* 0x084fe60000081018 */
[----:B------:R-:W-:Y:S05]  /*48a30*/  LDSM.16.M88.4 R128, [R0+0xd880] ;  /* 0x00d880000080783b */ /* 0x000fea0000000200 */
[-C--:B-1----:R-:W-:Y:S08]  /*48a40*/  HMMA.1688.F32.TF32 R40, R232, R206.reuse, R20 ;  /* 0x000000cee828723c */ /* 0x082ff00000081014 */
[-C--:B------:R-:W-:Y:S08]  /*48a50*/  HMMA.1688.F32.TF32 R24, R228, R206.reuse, R48 ;  /* 0x000000cee418723c */ /* 0x080ff00000081030 */
[----:B------:R-:W-:Y:S01]  /*48a60*/  HMMA.1688.F32.TF32 R20, R240, R206, R148 ;  /* 0x000000cef014723c */ /* 0x000fe20000081094 */
[----:B------:R-:W1:Y:S04]  /*48a70*/  LDSM.16.M88.4 R148, [R0+0xe080] ;  /* 0x00e080000094783b */ /* 0x000e680000000200 */
        /* <DEDUP_REMOVED lines=8> */
[----:B--2---:R-:W-:Y:S08]  /*48b00*/  HMMA.1688.F32.TF32 R20, R224, R210, R236 ;  /* 0x000000d2e014723c */ /* 0x004ff000000810ec */
[----:B-1----:R-:W-:Y:S08]  /*48b10*/  HMMA.1688.F32.TF32 R156, R12, R148, R36 ;  /* 0x000000940c9c723c */ /* 0x002ff00000081024 */
[-C--:B------:R-:W-:Y:S07]  /*48b20*/  HMMA.1688.F32.TF32 R36, R232, R210.reuse, R220 ;  /* 0x000000d2e824723c */ /* 0x080fee00000810dc */
[----:B------:R-:W-:Y:S01]  /*48b30*/  STL.64 [R1+0x410], R20 ;  /* 0x0004101401007387 */ /* 0x000fe20000100a00 */
[-C--:B------:R-:W-:Y:S03]  /*48b40*/  HMMA.1688.F32.TF32 R24, R228, R210.reuse, R32 ;  /* 0x000000d2e418723c */ /* 0x080fe60000081020 */
[----:B------:R1:W-:Y:S05]  /*48b50*/  STL.64 [R1+0x418], R22 ;  /* 0x0004181601007387 */ /* 0x0003ea0000100a00 */
[----:B-1----:R-:W-:Y:S07]  /*48b60*/  HMMA.1688.F32.TF32 R20, R240, R210, R28 ;  /* 0x000000d2f014723c */ /* 0x002fee000008101c */
[----:B------:R1:W-:Y:S01]  /*48b70*/  STL.64 [R1+0x400], R36 ;  /* 0x0004002401007387 */ /* 0x0003e20000100a00 */
[----:B------:R-:W-:-:S03]  /*48b80*/  MOV R56, R205 ;  /* 0x000000cd00387202 */ /* 0x000fc60000000f00 */
[----:B------:R2:W-:Y:S04]  /*48b90*/  STL.64 [R1+0x408], R38 ;  /* 0x0004082601007387 */ /* 0x0005e80000100a00 */
[----:B------:R-:W-:Y:S01]  /*48ba0*/  STL.64 [R1+0x3e0], R24 ;  /* 0x0003e01801007387 */ /* 0x000fe20000100a00 */
[----:B------:R-:W-:-:S03]  /*48bb0*/  IMAD.MOV.U32 R57, RZ, RZ, R204 ;  /* 0x000000ffff397224 */ /* 0x000fc600078e00cc */
[----:B------:R-:W-:Y:S04]  /*48bc0*/  STL.64 [R1+0x3e8], R26 ;  /* 0x0003e81a01007387 */ /* 0x000fe80000100a00 */
[----:B------:R-:W3:Y:S04]  /*48bd0*/  LDL.LU R205, [R1+0x29b0] ;  /* 0x0029b00001cd7983 */ /* 0x000ee80000300800 */
[----:B------:R5:W-:Y:S04]  /*48be0*/  STL.64 [R1+0x390], R20 ;  /* 0x0003901401007387 */ /* 0x000be80000100a00 */
[----:B------:R1:W-:Y:S04]  /*48bf0*/  STL.64 [R1+0x398], R22 ;  /* 0x0003981601007387 */ /* 0x0003e80000100a00 */
[----:B------:R-:W2:Y:S01]  /*48c00*/  LDL.LU R204, [R1+0x29ac] ;  /* 0x0029ac0001cc7983 */ /* 0x000ea20000300800 */
[----:B------:R-:W-:-:S02]  /*48c10*/  IMAD.MOV.U32 R59, RZ, RZ, R200 ;  /* 0x000000ffff3b7224 */ /* 0x000fc400078e00c8 */
[----:B------:R-:W-:Y:S01]  /*48c20*/  IMAD.MOV.U32 R60, RZ, RZ, R201 ;  /* 0x000000ffff3c7224 */ /* 0x000fe200078e00c9 */
[----:B------:R-:W4:Y:S04]  /*48c30*/  LDL.LU R58, [R1+0xf8] ;  /* 0x0000f800013a7983 */ /* 0x000f280000300800 */
[----:B------:R-:W4:Y:S04]  /*48c40*/  LDL.LU R200, [R1+0x29a8] ;  /* 0x0029a80001c87983 */ /* 0x000f280000300800 */
[----:B------:R-:W5:Y:S01]  /*48c50*/  LDL.LU R201, [R1+0x29a4] ;  /* 0x0029a40001c97983 */ /* 0x000f620000300800 */
[----:B------:R-:W-:-:S03]  /*48c60*/  MOV R61, R214 ;  /* 0x000000d6003d7202 */ /* 0x000fc60000000f00 */
[----:B------:R-:W5:Y:S01]  /*48c70*/  LDL.LU R214, [R1+0x29a0] ;  /* 0x0029a00001d67983 */ /* 0x000f620000300800 */
[----:B---3--:R-:W-:-:S03]  /*48c80*/  IMAD.MOV.U32 R62, RZ, RZ, R205 ;  /* 0x000000ffff3e7224 */ /* 0x008fc600078e00cd */
[----:B------:R-:W1:Y:S01]  /*48c90*/  LDL.LU R205, [R1+0x299c] ;  /* 0x00299c0001cd7983 */ /* 0x000e620000300800 */
[----:B--2---:R-:W-:-:S03]  /*48ca0*/  IMAD.MOV.U32 R63, RZ, RZ, R204 ;  /* 0x000000ffff3f7224 */ /* 0x004fc600078e00cc */
[----:B------:R-:W2:Y:S04]  /*48cb0*/  LDL.LU R204, [R1+0x2998] ;  /* 0x0029980001cc7983 */ /* 0x000ea80000300800 */
[----:B------:R-:W3:Y:S01]  /*48cc0*/  LDL.LU R32, [R1+0x1d0] ;  /* 0x0001d00001207983 */ /* 0x000ee20000300800 */
[----:B----4-:R-:W-:-:S03]  /*48cd0*/  IMAD.MOV.U32 R33, RZ, RZ, R200 ;  /* 0x000000ffff217224 */ /* 0x010fc600078e00c8 */
[----:B------:R-:W4:Y:S01]  /*48ce0*/  LDL.LU R200, [R1+0x2994] ;  /* 0x0029940001c87983 */ /* 0x000f220000300800 */
[----:B-----5:R-:W-:-:S03]  /*48cf0*/  MOV R34, R201 ;  /* 0x000000c900227202 */ /* 0x020fc60000000f00 */
[----:B------:R-:W5:Y:S01]  /*48d00*/  LDL.LU R201, [R1+0x2990] ;  /* 0x0029900001c97983 */ /* 0x000f620000300800 */
[----:B------:R-:W-:-:S03]  /*48d10*/  IMAD.MOV.U32 R35, RZ, RZ, R214 ;  /* 0x000000ffff237224 */ /* 0x000fc600078e00d6 */
[----:B------:R-:W3:Y:S01]  /*48d20*/  LDL.LU R214, [R1+0x298c] ;  /* 0x00298c0001d67983 */ /* 0x000ee20000300800 */
[----:B-1----:R-:W-:-:S03]  /*48d30*/  IMAD.MOV.U32 R36, RZ, RZ, R205 ;  /* 0x000000ffff247224 */ /* 0x002fc600078e00cd */
[----:B------:R-:W3:Y:S01]  /*48d40*/  LDL.LU R205, [R1+0x2988] ;  /* 0x0029880001cd7983 */ /* 0x000ee20000300800 */
[----:B--2---:R-:W-:-:S03]  /*48d50*/  IMAD.MOV.U32 R37, RZ, RZ, R204 ;  /* 0x000000ffff257224 */ /* 0x004fc600078e00cc */
[----:B------:R-:W2:Y:S04]  /*48d60*/  LDL.LU R204, [R1+0x2984] ;  /* 0x0029840001cc7983 */ /* 0x000ea80000300800 */
[----:B------:R-:W2:Y:S01]  /*48d70*/  LDL.LU R38, [R1+0x308] ;  /* 0x0003080001267983 */ /* 0x000ea20000300800 */
[----:B----4-:R-:W-:-:S03]  /*48d80*/  MOV R39, R200 ;  /* 0x000000c800277202 */ /* 0x010fc60000000f00 */
[----:B------:R-:W4:Y:S01]  /*48d90*/  LDL.LU R200, [R1+0x2980] ;  /* 0x0029800001c87983 */ /* 0x000f220000300800 */
[----:B-----5:R-:W-:-:S03]  /*48da0*/  IMAD.MOV.U32 R236, RZ, RZ, R201 ;  /* 0x000000ffffec7224 */ /* 0x020fc600078e00c9 */
[----:B------:R-:W5:Y:S04]  /*48db0*/  LDL.LU R201, [R1+0x297c] ;  /* 0x00297c0001c97983 */ /* 0x000f680000300800 */
[----:B------:R-:W4:Y:S01]  /*48dc0*/  LDL.LU R237, [R1+0x354] ;  /* 0x0003540001ed7983 */ /* 0x000f220000300800 */
[----:B---3--:R-:W-:-:S03]  /*48dd0*/  IMAD.MOV.U32 R238, RZ, RZ, R205 ;  /* 0x000000ffffee7224 */ /* 0x008fc600078e00cd */
[----:B------:R-:W3:Y:S01]  /*48de0*/  LDL.LU R205, [R1+0x2978] ;  /* 0x0029780001cd7983 */ /* 0x000ee20000300800 */
[----:B--2---:R-:W-:-:S03]  /*48df0*/  IMAD.MOV.U32 R239, RZ, RZ, R204 ;  /* 0x000000ffffef7224 */ /* 0x004fc600078e00cc */
[----:B------:R-:W2:Y:S01]  /*48e00*/  LDL.LU R204, [R1+0x2974] ;  /* 0x0029740001cc7983 */ /* 0x000ea20000300800 */
[----:B------:R-:W-:Y:S03]  /*48e10*/  HMMA.1688.F32.TF32 R152, R8, R148, R244 ;  /* 0x000000940898723c */ /* 0x000fe600000810f4 */
[----:B------:R-:W2:Y:S04]  /*48e20*/  LDL.LU R220, [R1+0x360] ;  /* 0x0003600001dc7983 */ /* 0x000ea80000300800 */
[----:B------:R-:W2:Y:S04]  /*48e30*/  LDL.LU R221, [R1+0x364] ;  /* 0x0003640001dd7983 */ /* 0x000ea80000300800 */
[----:B------:R-:W2:Y:S04]  /*48e40*/  LDL.LU R244, [R1+0x980] ;  /* 0x0009800001f47983 */ /* 0x000ea80000300800 */
[----:B------:R-:W2:Y:S04]  /*48e50*/  LDL.LU R245, [R1+0x984] ;  /* 0x0009840001f57983 */ /* 0x000ea80000300800 */
[----:B------:R-:W2:Y:S04]  /*48e60*/  LDL.LU R246, [R1+0x988] ;  /* 0x0009880001f67983 */ /* 0x000ea80000300800 */
[----:B------:R-:W2:Y:S01]  /*48e70*/  LDL.LU R247, [R1+0x98c] ;  /* 0x00098c0001f77983 */ /* 0x000ea20000300800 */
[----:B----4-:R-:W-:-:S03]  /*48e80*/  IMAD.MOV.U32 R223, RZ, RZ, R200 ;  /* 0x000000ffffdf7224 */ /* 0x010fc600078e00c8 */
[----:B------:R-:W4:Y:S01]  /*48e90*/  LDL.LU R40, [R1+0x920] ;  /* 0x0009200001287983 */ /* 0x000f220000300800 */
[----:B-----5:R-:W-:-:S03]  /*48ea0*/  MOV R222, R201 ;  /* 0x000000c900de7202 */ /* 0x020fc60000000f00 */
[----:B------:R-:W4:Y:S04]  /*48eb0*/  LDL.LU R41, [R1+0x924] ;  /* 0x0009240001297983 */ /* 0x000f280000300800 */
[----:B------:R-:W4:Y:S04]  /*48ec0*/  LDL.LU R42, [R1+0x928] ;  /* 0x00092800012a7983 */ /* 0x000f280000300800 */
[----:B------:R-:W4:Y:S04]  /*48ed0*/  LDL.LU R43, [R1+0x92c] ;  /* 0x00092c00012b7983 */ /* 0x000f280000300800 */
[----:B------:R-:W5:Y:S04]  /*48ee0*/  LDL.LU R200, [R1+0x7d0] ;  /* 0x0007d00001c87983 */ /* 0x000f680000300800 */
[----:B------:R-:W5:Y:S04]  /*48ef0*/  LDL.LU R201, [R1+0x7d4] ;  /* 0x0007d40001c97983 */ /* 0x000f680000300800 */
[----:B------:R-:W5:Y:S01]  /*48f00*/  LDL.LU R202, [R1+0x7d8] ;  /* 0x0007d80001ca7983 */ /* 0x000f620000300800 */
[----:B------:R-:W-:Y:S03]  /*48f10*/  HMMA.1688.F32.TF32 R112, R8, R108, R164 ;  /* 0x0000006c0870723c */ /* 0x000fe600000810a4 */
[----:B------:R-:W5:Y:S04]  /*48f20*/  LDL.LU R203, [R1+0x7dc] ;  /* 0x0007dc0001cb7983 */ /* 0x000f680000300800 */
[----:B------:R-:W4:Y:S01]  /*48f30*/  LDL.LU R196, [R1+0x960] ;  /* 0x0009600001c47983 */ /* 0x000f220000300800 */
[----:B------:R-:W-:Y:S03]  /*48f40*/  HMMA.1688.F32.TF32 R164, R4, R148, R44 ;  /* 0x0000009404a4723c */ /* 0x000fe6000008102c */
        /* <DEDUP_REMOVED lines=38> */
[----:B------:R-:W5:Y:S01]  /*491b0*/  LDL.LU R195, [R1+0x90c] ;  /* 0x00090c0001c37983 */ /* 0x000f620000300800 */
[----:B------:R-:W-:Y:S01]  /*491c0*/  HMMA.1688.F32.TF32 R116, R12, R108, R160 ;  /* 0x0000006c0c74723c */ /* 0x000fe200000810a0 */
[----:B------:R-:W-:-:S07]  /*491d0*/  IMAD.MOV.U32 R31, RZ, RZ, R214 ;  /* 0x000000ffff1f7224 */ /* 0x000fce00078e00d6 */
[----:B------:R-:W-:Y:S01]  /*491e0*/  HMMA.1688.F32.TF32 R160, R16, R148, R216 ;  /* 0x0000009410a0723c */ /* 0x000fe200000810d8 */
[----:B------:R-:W-:Y:S01]  /*491f0*/  IMAD.MOV.U32 R48, RZ, RZ, R215 ;  /* 0x000000ffff307224 */ /* 0x000fe200078e00d7 */
[----:B------:R-:W-:Y:S01]  /*49200*/  MOV R49, R3 ;  /* 0x0000000300317202 */ /* 0x000fe20000000f00 */
[----:B------:R-:W-:Y:S02]  /*49210*/  IMAD.MOV.U32 R50, RZ, RZ, R208 ;  /* 0x000000ffff327224 */ /* 0x000fe400078e00d0 */
[----:B------:R-:W-:Y:S02]  /*49220*/  IMAD.MOV.U32 R51, RZ, RZ, R209 ;  /* 0x000000ffff337224 */ /* 0x000fe400078e00d1 */
[----:B--2---:R-:W-:Y:S02]  /*49230*/  IMAD.MOV.U32 R23, RZ, RZ, R204 ;  /* 0x000000ffff177224 */ /* 0x004fe400078e00cc */
[----:B------:R-:W2:Y:S01]  /*49240*/  LDL.LU R204, [R1+0x9a0] ;  /* 0x0009a00001cc7983 */ /* 0x000ea20000300800 */
[----:B---3--:R-:W-:-:S03]  /*49250*/  MOV R22, R205 ;  /* 0x000000cd00167202 */ /* 0x008fc60000000f00 */
[----:B------:R-:W2:Y:S04]  /*49260*/  LDL.LU R205, [R1+0x9a4] ;  /* 0x0009a40001cd7983 */ /* 0x000ea80000300800 */
[----:B------:R-:W2:Y:S04]  /*49270*/  LDL.LU R206, [R1+0x9a8] ;  /* 0x0009a80001ce7983 */ /* 0x000ea80000300800 */
[----:B------:R-:W2:Y:S04]  /*49280*/  LDL.LU R207, [R1+0x9ac] ;  /* 0x0009ac0001cf7983 */ /* 0x000ea80000300800 */
[----:B------:R-:W3:Y:S04]  /*49290*/  LDL.LU R24, [R1+0x9b0] ;  /* 0x0009b00001187983 */ /* 0x000ee80000300800 */
[----:B------:R-:W3:Y:S04]  /*492a0*/  LDL.LU R25, [R1+0x9b4] ;  /* 0x0009b40001197983 */ /* 0x000ee80000300800 */
[----:B------:R-:W3:Y:S04]  /*492b0*/  LDL.LU R26, [R1+0x9b8] ;  /* 0x0009b800011a7983 */ /* 0x000ee80000300800 */
[----:B------:R-:W3:Y:S04]  /*492c0*/  LDL.LU R27, [R1+0x9bc] ;  /* 0x0009bc00011b7983 */ /* 0x000ee80000300800 */
        /* <DEDUP_REMOVED lines=11> */
[----:B------:R-:W3:Y:S01]  /*49380*/  LDL.LU R209, [R1+0x2958] ;  /* 0x0029580001d17983 */ /* 0x000ee20000300800 */
[C---:B------:R-:W-:Y:S08]  /*49390*/  HMMA.1688.F32.TF32 R84, R4.reuse, R68, R84 ;  /* 0x000000440454723c */ /* 0x040ff00000081054 */
[C---:B------:R-:W-:Y:S08]  /*493a0*/  HMMA.1688.F32.TF32 R124, R4.reuse, R108, R124 ;  /* 0x0000006c047c723c */ /* 0x040ff0000008107c */
[C---:B------:R-:W-:Y:S08]  /*493b0*/  HMMA.1688.F32.TF32 R144, R4.reuse, R128, R144 ;  /* 0x000000800490723c */ /* 0x040ff00000081090 */
[----:B----4-:R-:W-:Y:S08]  /*493c0*/  HMMA.1688.F32.TF32 R184, R4, R168, R184 ;  /* 0x000000a804b8723c */ /* 0x010ff000000810b8 */
[C---:B------:R-:W-:Y:S08]  /*493d0*/  HMMA.1688.F32.TF32 R72, R8.reuse, R68, R72 ;  /* 0x000000440848723c */ /* 0x040ff00000081048 */
[C---:B------:R-:W-:Y:S08]  /*493e0*/  HMMA.1688.F32.TF32 R92, R8.reuse, R88, R92 ;  /* 0x00000058085c723c */ /* 0x040ff0000008105c */
[C---:B------:R-:W-:Y:S08]  /*493f0*/  HMMA.1688.F32.TF32 R132, R8.reuse, R128, R132 ;  /* 0x000000800884723c */ /* 0x040ff00000081084 */
[----:B------:R-:W-:Y:S08]  /*49400*/  HMMA.1688.F32.TF32 R172, R8, R168, R172 ;  /* 0x000000a808ac723c */ /* 0x000ff000000810ac */
[C---:B------:R-:W-:Y:S08]  /*49410*/  HMMA.1688.F32.TF32 R76, R12.reuse, R68, R76 ;  /* 0x000000440c4c723c */ /* 0x040ff0000008104c */
[C---:B------:R-:W-:Y:S08]  /*49420*/  HMMA.1688.F32.TF32 R136, R12.reuse, R128, R136 ;  /* 0x000000800c88723c */ /* 0x040ff00000081088 */
[----:B------:R-:W-:Y:S08]  /*49430*/  HMMA.1688.F32.TF32 R176, R12, R168, R176 ;  /* 0x000000a80cb0723c */ /* 0x000ff000000810b0 */
[C---:B------:R-:W-:Y:S08]  /*49440*/  HMMA.1688.F32.TF32 R80, R16.reuse, R68, R80 ;  /* 0x000000441050723c */ /* 0x040ff00000081050 */
[C---:B------:R-:W-:Y:S08]  /*49450*/  HMMA.1688.F32.TF32 R120, R16.reuse, R108, R120 ;  /* 0x0000006c1078723c */ /* 0x040ff00000081078 */
[C---:B------:R-:W-:Y:S08]  /*49460*/  HMMA.1688.F32.TF32 R140, R16.reuse, R128, R140 ;  /* 0x00000080108c723c */ /* 0x040ff0000008108c */
[----:B------:R-:W-:Y:S08]  /*49470*/  HMMA.1688.F32.TF32 R180, R16, R168, R180 ;  /* 0x000000a810b4723c */ /* 0x000ff000000810b4 */
[-C--:B--2---:R-:W-:Y:S08]  /*49480*/  HMMA.1688.F32.TF32 R64, R224, R214.reuse, R64 ;  /* 0x000000d6e040723c */ /* 0x084ff00000081040 */
[-C--:B-----5:R-:W-:Y:S08]  /*49490*/  HMMA.1688.F32.TF32 R20, R232, R214.reuse, R20 ;  /* 0x000000d6e814723c */ /* 0x0a0ff00000081014 */
[-C--:B------:R-:W-:Y:S07]  /*494a0*/  HMMA.1688.F32.TF32 R188, R228, R214.reuse, R188 ;  /* 0x000000d6e4bc723c */ /* 0x080fee00000810bc */
[----:B------:R-:W-:Y:S04]  /*494b0*/  STL.64 [R1+0x490], R64 ;  /* 0x0004904001007387 */ /* 0x000fe80000100a00 */
[----:B------:R1:W-:Y:S04]  /*494c0*/  STL.64 [R1+0x498], R66 ;  /* 0x0004984201007387 */ /* 0x0003e80000100a00 */
[----:B-1----:R-:W2:Y:S04]  /*494d0*/  LDL.LU.64 R66, [R1+0x2950] ;  /* 0x0029500001427983 */ /* 0x002ea80000300a00 */
[----:B------:R-:W2:Y:S04]  /*494e0*/  LDL.LU.64 R64, [R1+0x2948] ;  /* 0x0029480001407983 */ /* 0x000ea80000300a00 */
[----:B------:R-:W-:Y:S04]  /*494f0*/  STL.64 [R1+0x470], R20 ;  /* 0x0004701401007387 */ /* 0x000fe80000100a00 */
[----:B------:R1:W-:Y:S04]  /*49500*/  STL.64 [R1+0x478], R22 ;  /* 0x0004781601007387 */ /* 0x0003e80000100a00 */
[----:B-1----:R-:W4:Y:S04]  /*49510*/  LDL.LU.64 R22, [R1+0x2940] ;  /* 0x0029400001167983 */ /* 0x002f280000300a00 */
[----:B------:R-:W5:Y:S04]  /*49520*/  LDL.LU.64 R20, [R1+0x2938] ;  /* 0x0029380001147983 */ /* 0x000f680000300a00 */
[----:B------:R-:W-:Y:S04]  /*49530*/  STL.64 [R1+0x420], R188 ;  /* 0x000420bc01007387 */ /* 0x000fe80000100a00 */
[----:B------:R1:W-:Y:S02]  /*49540*/  STL.64 [R1+0x428], R190 ;  /* 0x000428be01007387 */ /* 0x0003e40000100a00 */
[----:B-1----:R-:W-:Y:S02]  /*49550*/  HMMA.1688.F32.TF32 R188, R240, R214, R44 ;  /* 0x000000d6f0bc723c */ /* 0x002fe4000008102c */
[----:B------:R-:W2:Y:S05]  /*49560*/  LDL.LU R44, [R1+0x380] ;  /* 0x00038000012c7983 */ /* 0x000eaa0000300800 */
[----:B---3--:R-:W-:Y:S01]  /*49570*/  IMAD.MOV.U32 R45, RZ, RZ, R209 ;  /* 0x000000ffff2d7224 */ /* 0x008fe200078e00d1 */
[----:B------:R-:W-:-:S02]  /*49580*/  MOV R46, R208 ;  /* 0x000000d0002e7202 */ /* 0x000fc40000000f00 */
[----:B------:R-:W-:Y:S11]  /*49590*/  LDSM.16.M88.4 R208, [R0+0xf880] ;  /* 0x00f8800000d0783b */ /* 0x000ff60000000200 */
[----:B------:R-:W-:Y:S02]  /*495a0*/  @!UPT UIADD3 URZ, URZ, URZ, URZ ;  /* 0x0000003f3f3ff290 */ /* 0x000fe4000fffe03f */
[----:B------:R-:W-:Y:S04]  /*495b0*/  STL.64 [R1+0x3d0], R188 ;  /* 0x0003d0bc01007387 */ /* 0x000fe80000100a00 */
[----:B------:R-:W-:Y:S04]  /*495c0*/  STL.64 [R1+0x3d8], R190 ;  /* 0x0003d8be01007387 */ /* 0x000fe80000100a00 */
[----:B------:R-:W1:Y:S02]  /*495d0*/  LDSM.16.M88.4 R188, [R0+0xf080] ;  /* 0x00f0800000bc783b */ /* 0x000e640000000200 */
[C---:B-1----:R-:W-:Y:S08]  /*495e0*/  HMMA.1688.F32.TF32 R204, R4.reuse, R188, R204 ;  /* 0x000000bc04cc723c */ /* 0x042ff000000810cc */
[----:B------:R-:W-:Y:S01]  /*495f0*/  HMMA.1688.F32.TF32 R4, R4, R208, R24 ;  /* 0x000000d00404723c */ /* 0x000fe20000081018 */
[----:B------:R-:W3:Y:S04]  /*49600*/  LDL.LU.64 R26, [R1+0x2930] ;  /* 0x00293000011a7983 */ /* 0x000ee80000300a00 */
[----:B------:R-:W2:Y:S03]  /*49610*/  LDL.LU.64 R24, [R1+0x2928] ;  /* 0x0029280001187983 */ /* 0x000ea60000300a00 */
[-C--:B------:R-:W-:Y:S08]  /*49620*/  HMMA.1688.F32.TF32 R192, R8, R188.reuse, R192 ;  /* 0x000000bc08c0723c */ /* 0x080ff000000810c0 */
[----:B------:R-:W-:Y:S08]  /*49630*/  HMMA.1688.F32.TF32 R196, R12, R188, R196 ;  /* 0x000000bc0cc4723c */ /* 0x000ff000000810c4 */
[-C--:B------:R-:W-:Y:S01]  /*49640*/  HMMA.1688.F32.TF32 R8, R8, R208.reuse, R40 ;  /* 0x000000d00808723c */ /* 0x080fe20000081028 */
[----:B------:R-:W2:Y:S07]  /*49650*/  LDL.LU.64 R42, [R1+0x2920] ;  /* 0x00292000012a7983 */ /* 0x000eae0000300a00 */
[----:B------:R-:W-:Y:S01]  /*49660*/  HMMA.1688.F32.TF32 R12, R12, R208, R244 ;  /* 0x000000d00c0c723c */ /* 0x000fe200000810f4 */
[----:B------:R-:W2:Y:S04]  /*49670*/  LDL.LU.64 R246, [R1+0x2918] ;  /* 0x0029180001f67983 */ /* 0x000ea80000300a00 */
[----:B------:R-:W2:Y:S03]  /*49680*/  LDL.LU.64 R244, [R1+0x2910] ;  /* 0x0029100001f47983 */ /* 0x000ea60000300a00 */
[C---:B------:R-:W-:Y:S08]  /*49690*/  HMMA.1688.F32.TF32 R200, R16.reuse, R188, R200 ;  /* 0x000000bc10c8723c */ /* 0x040ff000000810c8 */
[----:B------:R-:W-:Y:S01]  /*496a0*/  HMMA.1688.F32.TF32 R16, R16, R208, R216 ;  /* 0x000000d01010723c */ /* 0x000fe200000810d8 */
[----:B------:R-:W2:Y:S04]  /*496b0*/  LDL.LU.64 R218, [R1+0x2908] ;  /* 0x0029080001da7983 */ /* 0x000ea80000300a00 */
        /* <DEDUP_REMOVED lines=14> */
[C---:B----4-:R-:W-:Y:S03]  /*497a0*/  HMMA.1688.F32.TF32 R28, R224.reuse, R22, R28 ;  /* 0x00000016e01c723c */ /* 0x050fe6000008101c */
[----:B------:R-:W4:Y:S05]  /*497b0*/  LDL.LU.64 R236, [R1+0x28e0] ;  /* 0x0028e00001ec7983 */ /* 0x000f2a0000300a00 */
[C---:B---3--:R-:W-:Y:S08]  /*497c0*/  HMMA.1688.F32.TF32 R32, R224.reuse, R26, R32 ;  /* 0x0000001ae020723c */ /* 0x048ff00000081020 */
[C---:B--2---:R-:W-:Y:S11]  /*497d0*/  HMMA.1688.F32.TF32 R36, R224.reuse, R238, R36 ;  /* 0x000000eee024723c */ /* 0x044ff60000081024 */
[----:B------:R-:W-:Y:S11]  /*497e0*/  @!UPT UIADD3 URZ, URZ, URZ, URZ ;  /* 0x0000003f3f3ff290 */ /* 0x000ff6000fffe03f */
[----:B------:R-:W-:Y:S01]  /*497f0*/  @!UPT UIADD3 URZ, URZ, URZ, URZ ;  /* 0x0000003f3f3ff290 */ /* 0x000fe2000fffe03f */
[----:B------:R-:W-:Y:S04]  /*49800*/  STL.64 [R1+0x2a0], R36 ;  /* 0x0002a02401007387 */ /* 0x000fe80000100a00 */
[----:B------:R1:W-:Y:S04]  /*49810*/  STL.64 [R1+0x2a8], R38 ;  /* 0x0002a82601007387 */ /* 0x0003e80000100a00 */
[----:B-1----:R-:W2:Y:S04]  /*49820*/  LDL.LU.64 R38, [R1+0x28d8] ;  /* 0x0028d80001267983 */ /* 0x002ea80000300a00 */
[----:B------:R-:W3:Y:S04]  /*49830*/  LDL.LU.64 R36, [R1+0x28d0] ;  /* 0x0028d00001247983 */ /* 0x000ee80000300a00 */
[----:B------:R-:W-:Y:S04]  /*49840*/  STL.64 [R1+0x290], R28 ;  /* 0x0002901c01007387 */ /* 0x000fe80000100a00 */
[----:B------:R1:W-:Y:S04]  /*49850*/  STL.64 [R1+0x298], R30 ;  /* 0x0002981e01007387 */ /* 0x0003e80000100a00 */
[----:B-1----:R-:W2:Y:S04]  /*49860*/  LDL.LU.64 R30, [R1+0x28c8] ;  /* 0x0028c800011e7983 */ /* 0x002ea80000300a00 */
[----:B------:R-:W3:Y:S04]  /*49870*/  LDL.LU.64 R28, [R1+0x28c0] ;  /* 0x0028c000011c7983 */ /* 0x000ee80000300a00 */
[----:B------:R-:W-:Y:S04]  /*49880*/  STL.64 [R1+0x350], R32 ;  /* 0x0003502001007387 */ /* 0x000fe80000100a00 */
[----:B------:R1:W-:Y:S04]  /*49890*/  STL.64 [R1+0x358], R34 ;  /* 0x0003582201007387 */ /* 0x0003e80000100a00 */
[----:B-1----:R-:W3:Y:S04]  /*498a0*/  LDL.LU.64 R34, [R1+0x28b8] ;  /* 0x0028b80001227983 */ /* 0x002ee80000300a00 */
[----:B------:R-:W3:Y:S01]  /*498b0*/  LDL.LU.64 R32, [R1+0x28b0] ;  /* 0x0028b00001207983 */ /* 0x000ee20000300a00 */
[----:B------:R-:W-:Y:S01]  /*498c0*/  IMAD.MOV.U32 R47, RZ, RZ, R3 ;  /* 0x000000ffff2f7224 */ /* 0x000fe200078e0003 */
[----:B------:R-:W-:Y:S08]  /*498d0*/  HMMA.1688.F32.TF32 R4, R224, R210, R4 ;  /* 0x000000d2e004723c */ /* 0x000ff00000081004 */
[----:B------:R-:W-:Y:S11]  /*498e0*/  HMMA.1688.F32.TF32 R44, R228, R218, R44 ;  /* 0x000000dae42c723c */ /* 0x000ff6000008102c */
[----:B------:R-:W-:Y:S11]  /*498f0*/  @!UPT UIADD3 URZ, URZ, URZ, URZ ;  /* 0x0000003f3f3ff290 */ /* 0x000ff6000fffe03f */
[----:B------:R-:W-:Y:S02]  /*49900*/  @!UPT UIADD3 URZ, URZ, URZ, URZ ;  /* 0x0000003f3f3ff290 */ /* 0x000fe4000fffe03f */
[----:B------:R-:W-:Y:S01]  /*49910*/  IMAD.MOV.U32 R189, RZ, RZ, R45 ;  /* 0x000000ffffbd7224 */ /* 0x000fe200078e002d */
[----:B------:R-:W-:Y:S01]  /*49920*/  MOV R188, R46 ;  /* 0x0000002e00bc7202 */ /* 0x000fe20000000f00 */
[----:B------:R-:W-:Y:S01]  /*49930*/  IMAD.MOV.U32 R3, RZ, RZ, R47 ;  /* 0x000000ffff037224 */ /* 0x000fe200078e002f */
[C---:B--2---:R-:W-:Y:S11]  /*49940*/  HMMA.1688.F32.TF32 R60, R224.reuse, R30, R60 ;  /* 0x0000001ee03c723c */ /* 0x044ff6000008103c */
[----:B------:R-:W-:Y:S11]  /*49950*/  @!UPT UIADD3 URZ, URZ, URZ, URZ ;  /* 0x0000003f3f3ff290 */ /* 0x000ff6000fffe03f */
[----:B------:R-:W-:Y:S01]  /*49960*/  @!UPT UIADD3 URZ, URZ, URZ, URZ ;  /* 0x0000003f3f3ff290 */ /* 0x000fe2000fffe03f */
[----:B------:R-:W-:Y:S04]  /*49970*/  STL.64 [R1+0x6d0], R60 ;  /* 0x0006d03c01007387 */ /* 0x000fe80000100a00 */
[----:B------:R3:W-:Y:S02]  /*49980*/  STL.64 [R1+0x6d8], R62 ;  /* 0x0006d83e01007387 */ /* 0x0007e40000100a00 */
[C---:B---3--:R-:W-:Y:S08]  /*49990*/  HMMA.1688.F32.TF32 R60, R224.reuse, R34, R56 ;  /* 0x00000022e03c723c */ /* 0x048ff00000081038 */
[C---:B------:R-:W-:Y:S08]  /*499a0*/  HMMA.1688.F32.TF32 R56, R224.reuse, R38, R48 ;  /* 0x00000026e038723c */ /* 0x040ff00000081030 */
[C---:B------:R-:W-:Y:S07]  /*499b0*/  HMMA.1688.F32.TF32 R48, R224.reuse, R42, R244 ;  /* 0x0000002ae030723c */ /* 0x040fee00000810f4 */
[----:B------:R-:W-:Y:S04]  /*499c0*/  STL.64 [R1+0x6f0], R60 ;  /* 0x0006f03c01007387 */ /* 0x000fe80000100a00 */
[----:B------:R1:W-:Y:S04]  /*499d0*/  STL.64 [R1+0x6f8], R62 ;  /* 0x0006f83e01007387 */ /* 0x0003e80000100a00 */
[----:B------:R-:W-:Y:S04]  /*499e0*/  STL.64 [R1+0x760], R56 ;  /* 0x0007603801007387 */ /* 0x000fe80000100a00 */
[----:B------:R2:W-:Y:S01]  /*499f0*/  STL.64 [R1+0x768], R58 ;  /* 0x0007683a01007387 */ /* 0x0005e20000100a00 */
[C---:B-1----:R-:W-:Y:S03]  /*49a00*/  HMMA.1688.F32.TF32 R60, R224.reuse, R54, R64 ;  /* 0x00000036e03c723c */ /* 0x042fe60000081040 */
[----:B------:R-:W-:Y:S04]  /*49a10*/  STL.64 [R1+0x780], R48 ;  /* 0x0007803001007387 */ /* 0x000fe80000100a00 */
[----:B------:R1:W-:Y:S01]  /*49a20*/  STL.64 [R1+0x788], R50 ;  /* 0x0007883201007387 */ /* 0x0003e20000100a00 */
[C---:B--2---:R-:W-:Y:S08]  /*49a30*/  HMMA.1688.F32.TF32 R56, R224.reuse, R70, R84 ;  /* 0x00000046e038723c */ /* 0x044ff00000081054 */
[----:B-1----:R-:W-:Y:S07]  /*49a40*/  HMMA.1688.F32.TF32 R48, R224, R90, R104 ;  /* 0x0000005ae030723c */ /* 0x002fee0000081068 */
[----:B------:R-:W-:Y:S04]  /*49a50*/  STL.64 [R1+0x7d0], R60 ;  /* 0x0007d03c01007387 */ /* 0x000fe80000100a00 */
[----:B------:R-:W-:Y:S11]  /*49a60*/  STL.64 [R1+0x7d8], R62 ;  /* 0x0007d83e01007387 */ /* 0x000ff60000100a00 */
[----:B------:R-:W-:Y:S01]  /*49a70*/  @!UPT UIADD3 URZ, URZ, URZ, URZ ;  /* 0x0000003f3f3ff290 */ /* 0x000fe2000fffe03f */
[----:B------:R-:W-:Y:S01]  /*49a80*/  STL.64 [R1+0x820], R48 ;  /* 0x0008203001007387 */ /* 0x000fe20000100a00 */
[----:B------:R-:W-:-:S03]  /*49a90*/  IMAD.MOV.U32 R0, RZ, RZ, R51 ;  /* 0x000000ffff007224 */ /* 0x000fc600078e0033 */
[----:B------:R-:W-:Y:S04]  /*49aa0*/  STL.64 [R1+0x800], R56 ;  /* 0x0008003801007387 */ /* 0x000fe80000100a00 */
[----:B------:R1:W-:Y:S04]  /*49ab0*/  STL.64 [R1+0x808], R58 ;  /* 0x0008083a01007387 */ /* 0x0003e80000100a00 */
[----:B------:R2:W-:Y:S01]  /*49ac0*/  STL [R1+0x828], R50 ;  /* 0x0008283201007387 */ /* 0x0005e20000100800 */
[C---:B-1----:R-:W-:Y:S08]  /*49ad0*/  HMMA.1688.F32.TF32 R56, R224.reuse, R110, R124 ;  /* 0x0000006ee038723c */ /* 0x042ff0000008107c */
[C---:B--2---:R-:W-:Y:S01]  /*49ae0*/  HMMA.1688.F32.TF32 R48, R224.reuse, R130, R144 ;  /* 0x00000082e030723c */ /* 0x044fe20000081090 */
[----:B------:R-:W-:Y:S07]  /*49af0*/  STL [R1+0x27a0], R0 ;  /* 0x0027a00001007387 */ /* 0x000fee0000100800 */
[C---:B------:R-:W-:Y:S07]  /*49b00*/  HMMA.1688.F32.TF32 R60, R224.reuse, R150, R164 ;  /* 0x00000096e03c723c */ /* 0x040fee00000810a4 */
[----:B------:R-:W-:Y:S04]  /*49b10*/  STL.64 [R1+0x880], R56 ;  /* 0x0008803801007387 */ /* 0x000fe80000100a00 */
[----:B------:R1:W-:Y:S04]  /*49b20*/  STL.64 [R1+0x888], R58 ;  /* 0x0008883a01007387 */ /* 0x0003e80000100a00 */
[----:B------:R-:W-:Y:S04]  /*49b30*/  STL.64 [R1+0x8b0], R48 ;  /* 0x0008b03001007387 */ /* 0x000fe80000100a00 */
[----:B------:R2:W-:Y:S01]  /*49b40*/  STL.64 [R1+0x8b8], R50 ;  /* 0x0008b83201007387 */ /* 0x0005e20000100a00 */
[C---:B-1----:R-:W-:Y:S08]  /*49b50*/  HMMA.1688.F32.TF32 R56, R224.reuse, R170, R184 ;  /* 0x000000aae038723c */ /* 0x042ff000000810b8 */
[----:B--2---:R-:W-:Y:S01]  /*49b60*/  HMMA.1688.F32.TF32 R48, R224, R190, R204 ;  /* 0x000000bee030723c */ /* 0x004fe200000810cc */
[----:B------:R-:W-:Y:S04]  /*49b70*/  STL.64 [R1+0x8d0], R60 ;  /* 0x0008d03c01007387 */ /* 0x000fe80000100a00 */
[----:B------:R-:W-:Y:S10]  /*49b80*/  STL.64 [R1+0x8d8], R62 ;  /* 0x0008d83e01007387 */ /* 0x000ff40000100a00 */
[----:B------:R-:W-:Y:S04]  /*49b90*/  STL.64 [R1+0x8f0], R56 ;  /* 0x0008f03801007387 */ /* 0x000fe80000100a00 */
[----:B------:R-:W-:Y:S04]  /*49ba0*/  STL.64 [R1+0x8f8], R58 ;  /* 0x0008f83a01007387 */ /* 0x000fe80000100a00 */
[----:B------:R-:W-:Y:S04]  /*49bb0*/  STL.64 [R1+0x900], R48 ;  /* 0x0009003001007387 */ /* 0x000fe80000100a00 */
[----:B------:R-:W-:Y:S04]  /*49bc0*/  STL.64 [R1+0x908], R50 ;  /* 0x0009083201007387 */ /* 0x000fe80000100a00 */
[----:B------:R1:W-:Y:S04]  /*49bd0*/  STL.64 [R1+0x910], R4 ;  /* 0x0009100401007387 */ /* 0x0003e80000100a00 */
[----:B------:R2:W-:Y:S04]  /*49be0*/  STL.64 [R1+0x918], R6 ;  /* 0x0009180601007387 */ /* 0x0005e80000100a00 */
[----:B------:R3:W-:Y:S04]  /*49bf0*/  STL [R1+0x230], R44 ;  /* 0x0002302c01007387 */ /* 0x0007e80000100800 */
        /* <DEDUP_REMOVED lines=10> */
[----:B--2---:R-:W5:Y:S04]  /*49ca0*/  LDL.LU R6, [R1+0xb8] ;  /* 0x0000b80001067983 */ /* 0x004f680000300800 */
[----:B------:R-:W5:Y:S04]  /*49cb0*/  LDL.LU R7, [R1+0xbc] ;  /* 0x0000bc0001077983 */ /* 0x000f680000300800 */
[----:B------:R-:W2:Y:S04]  /*49cc0*/  LDL.LU R224, [R1+0x130] ;  /* 0x0001300001e07983 */ /* 0x000ea80000300800 */
[----:B------:R-:W2:Y:S04]  /*49cd0*/  LDL.LU R225, [R1+0x134] ;  /* 0x0001340001e17983 */ /* 0x000ea80000300800 */
[----:B------:R-:W2:Y:S04]  /*49ce0*/  LDL.LU R226, [R1+0x138] ;  /* 0x0001380001e27983 */ /* 0x000ea80000300800 */
[----:B------:R-:W2:Y:S04]  /*49cf0*/  LDL.LU R227, [R1+0x13c] ;  /* 0x00013c0001e37983 */ /* 0x000ea80000300800 */
[----:B---3--:R-:W3:Y:S04]  /*49d00*/  LDL.LU R44, [R1+0x1c0] ;  /* 0x0001c000012c7983 */ /* 0x008ee80000300800 */
[----:B------:R-:W3:Y:S04]  /*49d10*/  LDL.LU R45, [R1+0x1c4] ;  /* 0x0001c400012d7983 */ /* 0x000ee80000300800 */
[----:B------:R-:W3:Y:S04]  /*49d20*/  LDL.LU R46, [R1+0x1c8] ;  /* 0x0001c800012e7983 */ /* 0x000ee80000300800 */
[----:B------:R-:W3:Y:S04]  /*49d30*/  LDL.LU R47, [R1+0x1cc] ;  /* 0x0001cc00012f7983 */ /* 0x000ee80000300800 */
        /* <DEDUP_REMOVED lines=12> */
[----:B------:R-:W-:Y:S01]  /*49e00*/  IMAD.MOV.U32 R204, RZ, RZ, R217 ;  /* 0x000000ffffcc7224 */ /* 0x000fe200078e00d9 */
[----:B------:R-:W-:Y:S01]  /*49e10*/  MOV R206, R213 ;  /* 0x000000d500ce7202 */ /* 0x000fe20000000f00 */
[----:B------:R-:W-:Y:S01]  /*49e20*/  IMAD.MOV.U32 R205, RZ, RZ, R216 ;  /* 0x000000ffffcd7224 */ /* 0x000fe200078e00d8 */
[----:B------:R-:W5:Y:S01]  /*49e30*/  LDL.LU R217, [R1+0x28ac] ;  /* 0x0028ac0001d97983 */ /* 0x000f620000300800 */
[----:B------:R-:W-:-:S03]  /*49e40*/  IMAD.MOV.U32 R207, RZ, RZ, R212 ;  /* 0x000000ffffcf7224 */ /* 0x000fc600078e00d4 */
        /* <DEDUP_REMOVED lines=20> */
[----:B------:R-:W5:Y:S01]  /*49f90*/  LDL.LU R124, [R1+0x310] ;  /* 0x00031000017c7983 */ /* 0x000f620000300800 */
[----:B------:R-:W-:-:S03]  /*49fa0*/  IMAD.MOV.U32 R245, RZ, RZ, R221 ;  /* 0x000000fffff57224 */ /* 0x000fc600078e00dd */
[----:B------:R-:W5:Y:S01]  /*49fb0*/  LDL.LU R125, [R1+0x314] ;  /* 0x00031400017d7983 */ /* 0x000f620000300800 */
[----:B----4-:R-:W-:-:S03]  /*49fc0*/  MOV R246, R236 ;  /* 0x000000ec00f67202 */ /* 0x010fc60000000f00 */
[----:B------:R-:W4:Y:S01]  /*49fd0*/  LDL.LU R126, [R1+0x318] ;  /* 0x00031800017e7983 */ /* 0x000f220000300800 */
[----:B------:R-:W-:-:S03]  /*49fe0*/  IMAD.MOV.U32 R247, RZ, RZ, R237 ;  /* 0x000000fffff77224 */ /* 0x000fc600078e00ed */
[----:B------:R-:W4:Y:S04]  /*49ff0*/  LDL.LU R127, [R1+0x31c] ;  /* 0x00031c00017f7983 */ /* 0x000f280000300800 */
[----:B------:R-:W4:Y:S04]  /*4a000*/  LDL.LU R220, [R1+0x289c] ;  /* 0x00289c0001dc7983 */ /* 0x000f280000300800 */
[----:B------:R-:W4:Y:S04]  /*4a010*/  LDL.LU R221, [R1+0x2898] ;  /* 0x0028980001dd7983 */ /* 0x000f280000300800 */
[----:B------:R-:W4:Y:S04]  /*4a020*/  LDL.LU R236, [R1+0x2894] ;  /* 0x0028940001ec7983 */ /* 0x000f280000300800 */
[----:B------:R-:W4:Y:S01]  /*4a030*/  LDL.LU R237, [R1+0x2890] ;  /* 0x0028900001ed7983 */ /* 0x000f220000300800 */
[C---:B--2---:R-:W-:Y:S08]  /*4a040*/  HMMA.1688.F32.TF32 R56, R228.reuse, R238, R56 ;  /* 0x000000eee438723c */ /* 0x044ff00000081038 */
[C---:B---3--:R-:W-:Y:S08]  /*4a050*/  HMMA.1688.F32.TF32 R60, R228.reuse, R222, R60 ;  /* 0x000000dee43c723c */ /* 0x048ff0000008103c */
[C---:B-----5:R-:W-:Y:S11]  /*4a060*/  HMMA.1688.F32.TF32 R48, R228.reuse, R22, R48 ;  /* 0x00000016e430723c */ /* 0x060ff60000081030 */
[----:B------:R-:W-:Y:S04]  /*4a070*/  @!UPT UIADD3 URZ, URZ, URZ, URZ ;  /* 0x0000003f3f3ff290 */ /* 0x000fe8000fffe03f */
[----:B------:R-:W-:Y:S04]  /*4a080*/  STL.64 [R1+0x220], R60 ;  /* 0x0002203c01007387 */ /* 0x000fe80000100a00 */
[----:B------:R1:W-:Y:S04]  /*4a090*/  STL.64 [R1+0x228], R62 ;  /* 0x0002283e01007387 */ /* 0x0003e80000100a00 */
[----:B-1----:R-:W2:Y:S04]  /*4a0a0*/  LDL.LU.64 R62, [R1+0x2888] ;  /* 0x00288800013e7983 */ /* 0x002ea80000300a00 */
[----:B------:R-:W2:Y:S04]  /*4a0b0*/  LDL.LU.64 R60, [R1+0x2880] ;  /* 0x00288000013c7983 */ /* 0x000ea80000300a00 */
[----:B------:R-:W-:Y:S04]  /*4a0c0*/  STL.64 [R1+0x210], R56 ;  /* 0x0002103801007387 */ /* 0x000fe80000100a00 */
[----:B------:R1:W-:Y:S04]  /*4a0d0*/  STL.64 [R1+0x218], R58 ;  /* 0x0002183a01007387 */ /* 0x0003e80000100a00 */
[----:B-1----:R-:W3:Y:S04]  /*4a0e0*/  LDL.LU.64 R58, [R1+0x2878] ;  /* 0x00287800013a7983 */ /* 0x002ee80000300a00 */
[----:B------:R-:W3:Y:S04]  /*4a0f0*/  LDL.LU.64 R56, [R1+0x2870] ;  /* 0x0028700001387983 */ /* 0x000ee80000300a00 */
[----:B------:R-:W-:Y:S04]  /*4a100*/  STL.64 [R1+0x1d0], R48 ;  /* 0x0001d03001007387 */ /* 0x000fe80000100a00 */
[----:B------:R1:W-:Y:S04]  /*4a110*/  STL.64 [R1+0x1d8], R50 ;  /* 0x0001d83201007387 */ /* 0x0003e80000100a00 */
[----:B-1----:R-:W5:Y:S04]  /*4a120*/  LDL.LU.64 R50, [R1+0x2868] ;  /* 0x0028680001327983 */ /* 0x002f680000300a00 */
[----:B------:R-:W5:Y:S01]  /*4a130*/  LDL.LU.64 R48, [R1+0x2860] ;  /* 0x0028600001307983 */ /* 0x000f620000300a00 */
[C---:B------:R-:W-:Y:S11]  /*4a140*/  HMMA.1688.F32.TF32 R44, R228.reuse, R26, R44 ;  /* 0x0000001ae42c723c */ /* 0x040ff6000008102c */
[----:B------:R-:W-:Y:S11]  /*4a150*/  @!UPT UIADD3 URZ, URZ, URZ, URZ ;  /* 0x0000003f3f3ff290 */ /* 0x000ff6000fffe03f */
[----:B------:R-:W-:Y:S01]  /*4a160*/  @!UPT UIADD3 URZ, URZ, URZ, URZ ;  /* 0x0000003f3f3ff290 */ /* 0x000fe2000fffe03f */
[----:B------:R-:W-:Y:S04]  /*4a170*/  STL.64 [R1+0x1f0], R44 ;  /* 0x0001f02c01007387 */ /* 0x000fe80000100a00 */
[----:B------:R1:W-:Y:S04]  /*4a180*/  STL.64 [R1+0x1f8], R46 ;  /* 0x0001f82e01007387 */ /* 0x0003e80000100a00 */
[----:B-1----:R-:W3:Y:S04]  /*4a190*/  LDL.LU.64 R46, [R1+0x2858] ;  /* 0x00285800012e7983 */ /* 0x002ee80000300a00 */
[----:B------:R-:W3:Y:S01]  /*4a1a0*/  LDL.LU.64 R44, [R1+0x2850] ;  /* 0x00285000012c7983 */ /* 0x000ee20000300a00 */
[C---:B------:R-:W-:Y:S08]  /*4a1b0*/  HMMA.1688.F32.TF32 R224, R228.reuse, R30, R224 ;  /* 0x0000001ee4e0723c */ /* 0x040ff000000810e0 */
[C---:B------:R-:W-:Y:S11]  /*4a1c0*/  HMMA.1688.F32.TF32 R4, R228.reuse, R34, R4 ;  /* 0x00000022e404723c */ /* 0x040ff60000081004 */
[----:B------:R-:W-:Y:S04]  /*4a1d0*/  @!UPT UIADD3 URZ, URZ, URZ, URZ ;  /* 0x0000003f3f3ff290 */ /* 0x000fe8000fffe03f */
[----:B------:R-:W-:Y:S04]  /*4a1e0*/  STL.64 [R1+0x250], R224 ;  /* 0x000250e001007387 */ /* 0x000fe80000100a00 */
[----:B------:R1:W-:Y:S04]  /*4a1f0*/  STL.64 [R1+0x258], R226 ;  /* 0x000258e201007387 */ /* 0x0003e80000100a00 */
[----:B------:R-:W-:Y:S04]  /*4a200*/  STL.64 [R1+0x270], R4 ;  /* 0x0002700401007387 */ /* 0x000fe80000100a00 */
[----:B------:R2:W-:Y:S01]  /*4a210*/  STL.64 [R1+0x278], R6 ;  /* 0x0002780601007387 */ /* 0x0005e20000100a00 */
[C---:B-1----:R-:W-:Y:S11]  /*4a220*/  HMMA.1688.F32.TF32 R224, R228.reuse, R38, R204 ;  /* 0x00000026e4e0723c */ /* 0x042ff600000810cc */
[----:B------:R-:W-:Y:S11]  /*4a230*/  @!UPT UIADD3 URZ, URZ, URZ, URZ ;  /* 0x0000003f3f3ff290 */ /* 0x000ff6000fffe03f */
[----:B------:R-:W-:Y:S01]  /*4a240*/  @!UPT UIADD3 URZ, URZ, URZ, URZ ;  /* 0x0000003f3f3ff290 */ /* 0x000fe2000fffe03f */
[----:B------:R-:W-:Y:S04]  /*4a250*/  STL.64 [R1+0x2b0], R224 ;  /* 0x0002b0e001007387 */ /* 0x000fe80000100a00 */
[----:B------:R-:W-:Y:S01]  /*4a260*/  STL.64 [R1+0x2b8], R226 ;  /* 0x0002b8e201007387 */ /* 0x000fe20000100a00 */
[C---:B------:R-:W-:Y:S08]  /*4a270*/  HMMA.1688.F32.TF32 R12, R228.reuse, R210, R12 ;  /* 0x000000d2e40c723c */ /* 0x040ff0000008100c */
[C---:B--2---:R-:W-:Y:S08]  /*4a280*/  HMMA.1688.F32.TF32 R4, R228.reuse, R54, R60 ;  /* 0x00000036e404723c */ /* 0x044ff0000008103c */
[C---:B------:R-:W-:Y:S08]  /*4a290*/  HMMA.1688.F32.TF32 R60, R228.reuse, R90, R96 ;  /* 0x0000005ae43c723c */ /* 0x040ff00000081060 */
[C---:B-----5:R-:W-:Y:S08]  /*4a2a0*/  HMMA.1688.F32.TF32 R204, R228.reuse, R42, R48 ;  /* 0x0000002ae4cc723c */ /* 0x060ff00000081030 */
[C---:B------:R-:W-:Y:S11]  /*4a2b0*/  HMMA.1688.F32.TF32 R48, R228.reuse, R70, R76 ;  /* 0x00000046e430723c */ /* 0x040ff6000008104c */
[----:B------:R-:W-:Y:S04]  /*4a2c0*/  @!UPT UIADD3 URZ, URZ, URZ, URZ ;  /* 0x0000003f3f3ff290 */ /* 0x000fe8000fffe03f */
        /* <DEDUP_REMOVED lines=21> */
[C---:B-1----:R-:W-:Y:S11]  /*4a420*/  HMMA.1688.F32.TF32 R4, R232.reuse, R218, R184 ;  /* 0x000000dae804723c */ /* 0x042ff600000810b8 */
[----:B------:R-:W-:Y:S03]  /*4a430*/  @!UPT UIADD3 URZ, URZ, URZ, URZ ;  /* 0x0000003f3f3ff290 */ /* 0x000fe6000fffe03f */
[----:B------:R-:W-:Y:S04]  /*4a440*/  STL.64 [R1+0x8c0], R48 ;  /* 0x0008c03001007387 */ /* 0x000fe80000100a00 */
[----:B------:R-:W-:Y:S04]  /*4a450*/  STL.64 [R1+0x8c8], R50 ;  /* 0x0008c83201007387 */ /* 0x000fe80000100a00 */
[----:B------:R-:W-:Y:S04]  /*4a460*/  STL.64 [R1+0x8e0], R12 ;  /* 0x0008e00c01007387 */ /* 0x000fe80000100a00 */
[----:B------:R1:W-:Y:S01]  /*4a470*/  STL.64 [R1+0x8e8], R14 ;  /* 0x0008e80e01007387 */ /* 0x0003e20000100a00 */
[----:B------:R-:W-:Y:S01]  /*4a480*/  IMAD.MOV.U32 R231, RZ, RZ, R4 ;  /* 0x000000ffffe77224 */ /* 0x000fe200078e0004 */
[----:B-1----:R-:W-:Y:S01]  /*4a490*/  HMMA.1688.F32.TF32 R12, R232, R222, R164 ;  /* 0x000000dee80c723c */ /* 0x002fe200000810a4 */
[----:B------:R-:W-:Y:S01]  /*4a4a0*/  IMAD.MOV.U32 R230, RZ, RZ, R5 ;  /* 0x000000ffffe67224 */ /* 0x000fe200078e0005 */
[----:B------:R-:W-:Y:S01]  /*4a4b0*/  MOV R229, R6 ;  /* 0x0000000600e57202 */ /* 0x000fe20000000f00 */
[----:B------:R-:W-:-:S05]  /*4a4c0*/  IMAD.MOV.U32 R228, RZ, RZ, R7 ;  /* 0x000000ffffe47224 */ /* 0x000fca00078e0007 */
[C---:B------:R-:W-:Y:S01]  /*4a4d0*/  HMMA.1688.F32.TF32 R4, R232.reuse, R238, R144 ;  /* 0x000000eee804723c */ /* 0x040fe20000081090 */
[----:B------:R-:W-:Y:S04]  /*4a4e0*/  STL.64 [R1+0x2800], R230 ;  /* 0x002800e601007387 */ /* 0x000fe80000100a00 */
[----:B------:R-:W-:Y:S03]  /*4a4f0*/  STL.64 [R1+0x27f8], R228 ;  /* 0x0027f8e401007387 */ /* 0x000fe60000100a00 */
[C---:B----4-:R-:W-:Y:S07]  /*4a500*/  HMMA.1688.F32.TF32 R48, R232.reuse, R22, R124 ;  /* 0x00000016e830723c */ /* 0x050fee000008107c */
        /* <DEDUP_REMOVED lines=14> */
[C---:B---3--:R-:W-:Y:S03]  /*4a5f0*/  HMMA.1688.F32.TF32 R4, R232.reuse, R42, R44 ;  /* 0x0000002ae804723c */ /* 0x048fe6000008102c */
[----:B------:R-:W-:Y:S04]  /*4a600*/  STL.64 [R1+0x180], R48 ;  /* 0x0001803001007387 */ /* 0x000fe80000100a00 */
[----:B------:R-:W-:Y:S01]  /*4a610*/  STL.64 [R1+0x188], R50 ;  /* 0x0001883201007387 */ /* 0x000fe20000100a00 */
        /* <DEDUP_REMOVED lines=8> */
[----:B------:R-:W-:Y:S01]  /*4a6a0*/  STL.64 [R1+0x248], R46 ;  /* 0x0002482e01007387 */ /* 0x000fe20000100a00 */
[----:B------:R-:W-:Y:S01]  /*4a6b0*/  IMAD.MOV.U32 R64, RZ, RZ, R252 ;  /* 0x000000ffff407224 */ /* 0x000fe200078e00fc */
[----:B------:R-:W-:Y:S01]  /*4a6c0*/  MOV R65, R2 ;  /* 0x0000000200417202 */ /* 0x000fe20000000f00 */
[----:B------:R-:W-:Y:S01]  /*4a6d0*/  IMAD.MOV.U32 R104, RZ, RZ, R212 ;  /* 0x000000ffff687224 */ /* 0x000fe200078e00d4 */
[----:B------:R-:W-:Y:S11]  /*4a6e0*/  MOV R105, R213 ;  /* 0x000000d500697202 */ /* 0x000ff60000000f00 */
[----:B------:R-:W-:Y:S03]  /*4a6f0*/  @!UPT UIADD3 URZ, URZ, URZ, URZ ;  /* 0x0000003f3f3ff290 */ /* 0x000fe6000fffe03f */
[----:B------:R-:W-:Y:S04]  /*4a700*/  STL [R1+0x280], R4 ;  /* 0x0002800401007387 */ /* 0x000fe80000100800 */
[----:B------:R-:W-:Y:S04]  /*4a710*/  STL.64 [R1+0x260], R12 ;  /* 0x0002600c01007387 */ /* 0x000fe80000100a00 */
[----:B------:R1:W-:Y:S04]  /*4a720*/  STL.64 [R1+0x268], R14 ;  /* 0x0002680e01007387 */ /* 0x0003e80000100a00 */
[----:B------:R2:W-:Y:S04]  /*4a730*/  STL.64 [R1+0x288], R6 ;  /* 0x0002880601007387 */ /* 0x0005e80000100a00 */
[----:B------:R-:W3:Y:S04]  /*4a740*/  LDL.LU R252, [R1+0x284c] ;  /* 0x00284c0001fc7983 */ /* 0x000ee80000300800 */
[----:B------:R-:W4:Y:S04]  /*4a750*/  LDL.LU R2, [R1+0x2848] ;  /* 0x0028480001027983 */ /* 0x000f280000300800 */
[----:B------:R-:W5:Y:S04]  /*4a760*/  LDL.LU R212, [R1+0x2844] ;  /* 0x0028440001d47983 */ /* 0x000f680000300800 */
[----:B------:R-:W5:Y:S01]  /*4a770*/  LDL.LU R213, [R1+0x2840] ;  /* 0x0028400001d57983 */ /* 0x000f620000300800 */
[----:B------:R-:W-:-:S02]  /*4a780*/  IMAD.MOV.U32 R106, RZ, RZ, R216 ;  /* 0x000000ffff6a7224 */ /* 0x000fc400078e00d8 */
[----:B------:R-:W-:Y:S01]  /*4a790*/  IMAD.MOV.U32 R107, RZ, RZ, R217 ;  /* 0x000000ffff6b7224 */ /* 0x000fe200078e00d9 */
        /* <DEDUP_REMOVED lines=14> */
[----:B-1----:R-:W-:Y:S01]  /*4a880*/  HMMA.1688.F32.TF32 R12, R232, R110, R112 ;  /* 0x0000006ee80c723c */ /* 0x002fe20000081070 */
[----:B------:R-:W-:-:S07]  /*4a890*/  IMAD.MOV.U32 R0, RZ, RZ, R5 ;  /* 0x000000ffff007224 */ /* 0x000fce00078e0005 */
[C---:B--2---:R-:W-:Y:S08]  /*4a8a0*/  HMMA.1688.F32.TF32 R4, R232.reuse, R130, R132 ;  /* 0x00000082e804723c */ /* 0x044ff00000081084 */
[----:B------:R-:W-:Y:S01]  /*4a8b0*/  HMMA.1688.F32.TF32 R44, R232, R150, R152 ;  /* 0x00000096e82c723c */ /* 0x000fe20000081098 */
[----:B---3--:R-:W-:Y:S02]  /*4a8c0*/  IMAD.MOV.U32 R147, RZ, RZ, R252 ;  /* 0x000000ffff937224 */ /* 0x008fe400078e00fc */
[----:B----4-:R-:W-:Y:S01]  /*4a8d0*/  IMAD.MOV.U32 R146, RZ, RZ, R2 ;  /* 0x000000ffff927224 */ /* 0x010fe200078e0002 */
[----:B-----5:R-:W-:Y:S01]  /*4a8e0*/  MOV R145, R212 ;  /* 0x000000d400917202 */ /* 0x020fe20000000f00 */
[----:B------:R-:W-:-:S02]  /*4a8f0*/  IMAD.MOV.U32 R144, RZ, RZ, R213 ;  /* 0x000000ffff907224 */ /* 0x000fc400078e00d5 */
[----:B------:R-:W5:Y:S04]  /*4a900*/  LDL.LU R213, [R1+0x2834] ;  /* 0x0028340001d57983 */ /* 0x000f680000300800 */
[----:B------:R-:W5:Y:S04]  /*4a910*/  LDL.LU R212, [R1+0x2830] ;  /* 0x0028300001d47983 */ /* 0x000f680000300800 */
[----:B------:R-:W3:Y:S04]  /*4a920*/  LDL.LU R2, [R1+0x282c] ;  /* 0x00282c0001027983 */ /* 0x000ee80000300800 */
[----:B------:R-:W4:Y:S04]  /*4a930*/  LDL.LU R252, [R1+0x2828] ;  /* 0x0028280001fc7983 */ /* 0x000f280000300800 */
[----:B------:R-:W-:Y:S04]  /*4a940*/  STL [R1+0x27a4], R0 ;  /* 0x0027a40001007387 */ /* 0x000fe80000100800 */
[----:B------:R-:W-:Y:S04]  /*4a950*/  STL.64 [R1+0x2f0], R12 ;  /* 0x0002f00c01007387 */ /* 0x000fe80000100a00 */
[----:B------:R1:W-:Y:S04]  /*4a960*/  STL.64 [R1+0x2f8], R14 ;  /* 0x0002f80e01007387 */ /* 0x0003e80000100a00 */
[----:B------:R-:W-:Y:S04]  /*4a970*/  STL.64 [R1+0x690], R4 ;  /* 0x0006900401007387 */ /* 0x000fe80000100a00 */
[----:B------:R5:W-:Y:S01]  /*4a980*/  STL.64 [R1+0x698], R6 ;  /* 0x0006980601007387 */ /* 0x000be20000100a00 */
[C---:B-1----:R-:W-:Y:S08]  /*4a990*/  HMMA.1688.F32.TF32 R12, R232.reuse, R170, R172 ;  /* 0x000000aae80c723c */ /* 0x042ff000000810ac */
[C---:B-----5:R-:W-:Y:S01]  /*4a9a0*/  HMMA.1688.F32.TF32 R4, R232.reuse, R190, R192 ;  /* 0x000000bee804723c */ /* 0x060fe200000810c0 */
[----:B------:R-:W-:Y:S04]  /*4a9b0*/  STL.64 [R1+0x710], R44 ;  /* 0x0007102c01007387 */ /* 0x000fe80000100a00 */
[----:B------:R-:W-:Y:S04]  /*4a9c0*/  STL.64 [R1+0x718], R46 ;  /* 0x0007182e01007387 */ /* 0x000fe80000100a00 */
[----:B------:R-:W5:Y:S06]  /*4a9d0*/  LDL.LU R193, [R1+0x9c0] ;  /* 0x0009c00001c17983 */ /* 0x000f6c0000300800 */
[----:B------:R-:W-:Y:S04]  /*4a9e0*/  STL.64 [R1+0x7a0], R12 ;  /* 0x0007a00c01007387 */ /* 0x000fe80000100a00 */
[----:B------:R-:W-:Y:S04]  /*4a9f0*/  STL.64 [R1+0x7a8], R14 ;  /* 0x0007a80e01007387 */ /* 0x000fe80000100a00 */
[----:B------:R-:W5:Y:S01]  /*4aa00*/  LDL.LU R194, [R1+0x9c4] ;  /* 0x0009c40001c27983 */ /* 0x000f620000300800 */
[----:B------:R-:W-:Y:S03]  /*4aa10*/  HMMA.1688.F32.TF32 R8, R232, R210, R8 ;  /* 0x000000d2e808723c */ /* 0x000fe60000081008 */
[----:B------:R-:W-:Y:S04]  /*4aa20*/  STL.64 [R1+0x810], R4 ;  /* 0x0008100401007387 */ /* 0x000fe80000100a00 */
[----:B------:R1:W-:Y:S01]  /*4aa30*/  STL.64 [R1+0x818], R6 ;  /* 0x0008180601007387 */ /* 0x0003e20000100a00 */
[----:B------:R-:W-:-:S02]  /*4aa40*/  IMAD.MOV.U32 R126, RZ, RZ, R221 ;  /* 0x000000ffff7e7224 */ /* 0x000fc400078e00dd */
[----:B------:R-:W-:Y:S01]  /*4aa50*/  IMAD.MOV.U32 R127, RZ, RZ, R220 ;  /* 0x000000ffff7f7224 */ /* 0x000fe200078e00dc */
[----:B------:R-:W-:Y:S01]  /*4aa60*/  MOV R125, R236 ;  /* 0x000000ec007d7202 */ /* 0x000fe20000000f00 */
[C---:B-1----:R-:W-:Y:S01]  /*4aa70*/  HMMA.1688.F32.TF32 R4, R240.reuse, R218, R204 ;  /* 0x000000daf004723c */ /* 0x042fe200000810cc */
[----:B------:R-:W-:Y:S01]  /*4aa80*/  IMAD.MOV.U32 R124, RZ, RZ, R237 ;  /* 0x000000ffff7c7224 */ /* 0x000fe200078e00ed */
[----:B------:R-:W-:Y:S01]  /*4aa90*/  MOV R85, R32 ;  /* 0x0000002000557202 */ /* 0x000fe20000000f00 */
[----:B------:R-:W-:Y:S02]  /*4aaa0*/  IMAD.MOV.U32 R84, RZ, RZ, R33 ;  /* 0x000000ffff547224 */ /* 0x000fe400078e0021 */
[----:B------:R-:W-:Y:S02]  /*4aab0*/  IMAD.MOV.U32 R86, RZ, RZ, R29 ;  /* 0x000000ffff567224 */ /* 0x000fe400078e001d */
[----:B------:R-:W-:Y:S01]  /*4aac0*/  IMAD.MOV.U32 R87, RZ, RZ, R28 ;  /* 0x000000ffff577224 */ /* 0x000fe200078e001c */
[----:B------:R-:W-:Y:S01]  /*4aad0*/  HMMA.1688.F32.TF32 R220, R240, R222, R184 ;  /* 0x000000def0dc723c */ /* 0x000fe200000810b8 */
[----:B------:R-:W-:Y:S01]  /*4aae0*/  IMAD.MOV.U32 R244, RZ, RZ, R25 ;  /* 0x000000fffff47224 */ /* 0x000fe200078e0019 */
[----:B------:R-:W-:Y:S01]  /*4aaf0*/  MOV R245, R24 ;  /* 0x0000001800f57202 */ /* 0x000fe20000000f00 */
[----:B------:R-:W-:Y:S01]  /*4ab00*/  IMAD.MOV.U32 R246, RZ, RZ, R21 ;  /* 0x000000fffff67224 */ /* 0x000fe200078e0015 */
[----:B------:R-:W5:Y:S01]  /*4ab10*/  LDL.LU R195, [R1+0x9c8] ;  /* 0x0009c80001c37983 */ /* 0x000f620000300800 */
[----:B------:R-:W-:-:S03]  /*4ab20*/  IMAD.MOV.U32 R247, RZ, RZ, R20 ;  /* 0x000000fffff77224 */ /* 0x000fc600078e0014 */
[C---:B------:R-:W-:Y:S08]  /*4ab30*/  HMMA.1688.F32.TF32 R236, R240.reuse, R238, R164 ;  /* 0x000000eef0ec723c */ /* 0x040ff000000810a4 */
[C---:B------:R-:W-:Y:S01]  /*4ab40*/  HMMA.1688.F32.TF32 R20, R240.reuse, R22, R144 ;  /* 0x00000016f014723c */ /* 0x040fe20000081090 */
[----:B------:R-:W-:Y:S04]  /*4ab50*/  STL.64 [R1+0x27d0], R6 ;  /* 0x0027d00601007387 */ /* 0x000fe80000100a00 */
[----:B------:R-:W-:Y:S03]  /*4ab60*/  STL.64 [R1+0x890], R8 ;  /* 0x0008900801007387 */ /* 0x000fe60000100a00 */
[C---:B------:R-:W-:Y:S01]  /*4ab70*/  HMMA.1688.F32.TF32 R28, R240.reuse, R30, R104 ;  /* 0x0000001ef01c723c */ /* 0x040fe20000081068 */
[----:B------:R-:W-:Y:S04]  /*4ab80*/  STL.64 [R1+0x898], R10 ;  /* 0x0008980a01007387 */ /* 0x000fe80000100a00 */
[----:B------:R1:W-:Y:S03]  /*4ab90*/  STL.64 [R1+0x27c8], R4 ;  /* 0x0027c80401007387 */ /* 0x0003e60000100a00 */
[C---:B------:R-:W-:Y:S08]  /*4aba0*/  HMMA.1688.F32.TF32 R32, R240.reuse, R34, R84 ;  /* 0x00000022f020723c */ /* 0x040ff00000081054 */
[C---:B------:R-:W-:Y:S08]  /*4abb0*/  HMMA.1688.F32.TF32 R12, R240.reuse, R42, R244 ;  /* 0x0000002af00c723c */ /* 0x040ff000000810f4 */
[C---:B-1----:R-:W-:Y:S08]  /*4abc0*/  HMMA.1688.F32.TF32 R4, R240.reuse, R70, R80 ;  /* 0x00000046f004723c */ /* 0x042ff00000081050 */
[----:B------:R-:W-:Y:S01]  /*4abd0*/  HMMA.1688.F32.TF32 R8, R240, R54, R248 ;  /* 0x00000036f008723c */ /* 0x000fe200000810f8 */
        /* <DEDUP_REMOVED lines=12> */
[----:B------:R-:W-:Y:S01]  /*4aca0*/  STL.64 [R1+0x80], R4 ;  /* 0x0000800401007387 */ /* 0x000fe20000100a00 */
[----:B------:R-:W-:-:S03]  /*4acb0*/  IMAD.MOV.U32 R0, RZ, RZ, R7 ;  /* 0x000000ffff007224 */ /* 0x000fc600078e0007 */
[----:B------:R-:W-:Y:S01]  /*4acc0*/  STL.64 [R1+0x30], R8 ;  /* 0x0000300801007387 */ /* 0x000fe20000100a00 */
[C---:B-1----:R-:W-:Y:S03]  /*4acd0*/  HMMA.1688.F32.TF32 R12, R240.reuse, R90, R100 ;  /* 0x0000005af00c723c */ /* 0x042fe60000081064 */
[----:B------:R1:W-:Y:S04]  /*4ace0*/  STL.64 [R1+0x38], R10 ;  /* 0x0000380a01007387 */ /* 0x0003e80000100a00 */
[----:B------:R1:W-:Y:S02]  /*4acf0*/  STL [R1+0x88], R6 ;  /* 0x0000880601007387 */ /* 0x0003e40000100800 */
[C---:B-1----:R-:W-:Y:S08]  /*4ad00*/  HMMA.1688.F32.TF32 R8, R240.reuse, R110, R120 ;  /* 0x0000006ef008723c */ /* 0x042ff00000081078 */
[----:B------:R-:W-:Y:S01]  /*4ad10*/  HMMA.1688.F32.TF32 R4, R240, R130, R140 ;  /* 0x00000082f004723c */ /* 0x000fe2000008108c */
[----:B------:R-:W-:-:S05]  /*4ad20*/  IMAD.MOV.U32 R66, RZ, RZ, R37 ;  /* 0x000000ffff427224 */ /* 0x000fca00078e0025 */
[----:B------:R-:W-:Y:S01]  /*4ad30*/  STL.64 [R1+0x90], R12 ;  /* 0x0000900c01007387 */ /* 0x000fe20000100a00 */
[----:B------:R-:W-:-:S03]  /*4ad40*/  IMAD.MOV.U32 R67, RZ, RZ, R36 ;  /* 0x000000ffff437224 */ /* 0x000fc600078e0024 */
[----:B------:R-:W-:Y:S04]  /*4ad50*/  STL.64 [R1+0x98], R14 ;  /* 0x0000980e01007387 */ /* 0x000fe80000100a00 */
[----:B------:R-:W2:Y:S04]  /*4ad60*/  LDL.LU R244, [R1+0x870] ;  /* 0x0008700001f47983 */ /* 0x000ea80000300800 */
[----:B------:R-:W-:Y:S04]  /*4ad70*/  STL.64 [R1+0x100], R8 ;  /* 0x0001000801007387 */ /* 0x000fe80000100a00 */
[----:B------:R-:W-:Y:S01]  /*4ad80*/  STL.64 [R1+0x108], R10 ;  /* 0x0001080a01007387 */ /* 0x000fe20000100a00 */
[----:B------:R-:W-:Y:S03]  /*4ad90*/  HMMA.1688.F32.TF32 R36, R240, R38, R64 ;  /* 0x00000026f024723c */ /* 0x000fe60000081040 */
[----:B------:R-:W-:Y:S04]  /*4ada0*/  STL.64 [R1+0x140], R4 ;  /* 0x0001400401007387 */ /* 0x000fe80000100a00 */
[----:B------:R1:W-:Y:S04]  /*4adb0*/  STL.64 [R1+0x148], R6 ;  /* 0x0001480601007387 */ /* 0x0003e80000100a00 */
[----:B------:R-:W2:Y:S04]  /*4adc0*/  LDL.LU R245, [R1+0x874] ;  /* 0x0008740001f57983 */ /* 0x000ea80000300800 */
[----:B------:R-:W2:Y:S04]  /*4add0*/  LDL.LU R246, [R1+0x878] ;  /* 0x0008780001f67983 */ /* 0x000ea80000300800 */
[----:B------:R-:W2:Y:S01]  /*4ade0*/  LDL.LU R247, [R1+0x87c] ;  /* 0x00087c0001f77983 */ /* 0x000ea20000300800 */
[----:B---3--:R-:W-:Y:S01]  /*4adf0*/  IMAD.MOV.U32 R65, RZ, RZ, R2 ;  /* 0x000000ffff417224 */ /* 0x008fe200078e0002 */
[----:B----4-:R-:W-:-:S02]  /*4ae00*/  MOV R64, R252 ;  /* 0x000000fc00407202 */ /* 0x010fc40000000f00 */
[----:B------:R-:W3:Y:S04]  /*4ae10*/  LDL.LU R252, [R1+0x2824] ;  /* 0x0028240001fc7983 */ /* 0x000ee80000300800 */
[----:B------:R-:W4:Y:S04]  /*4ae20*/  LDL.LU R2, [R1+0x2820] ;  /* 0x0028200001027983 */ /* 0x000f280000300800 */
[----:B------:R-:W2:Y:S04]  /*4ae30*/  LDL.LU R66, [R1+0x848] ;  /* 0x0008480001427983 */ /* 0x000ea80000300800 */
[----:B------:R-:W2:Y:S04]  /*4ae40*/  LDL.LU R67, [R1+0x84c] ;  /* 0x00084c0001437983 */ /* 0x000ea80000300800 */
[----:B------:R-:W2:Y:S04]  /*4ae50*/  LDL.LU R84, [R1+0x860] ;  /* 0x0008600001547983 */ /* 0x000ea80000300800 */
[----:B------:R-:W2:Y:S04]  /*4ae60*/  LDL.LU R85, [R1+0x864] ;  /* 0x0008640001557983 */ /* 0x000ea80000300800 */
[----:B-----5:R-:W-:Y:S04]  /*4ae70*/  LDS R197, [R193+0x23000] ;  /* 0x02300000c1c57984 */ /* 0x020fe80000000800 */
[----:B------:R-:W-:Y:S04]  /*4ae80*/  LDS R199, [R193+0x23400] ;  /* 0x02340000c1c77984 */ /* 0x000fe80000000800 */
[----:B------:R-:W-:Y:S04]  /*4ae90*/  LDS R177, [R193+0x23080] ;  /* 0x02308000c1b17984 */ /* 0x000fe80000000800 */
[----:B------:R-:W-:Y:S01]  /*4aea0*/  LDS R179, [R193+0x23480] ;  /* 0x02348000c1b37984 */ /* 0x000fe20000000800 */
[----:B------:R-:W-:Y:S01]  /*4aeb0*/  MOV R214, R217 ;  /* 0x000000d900d67202 */ /* 0x000fe20000000f00 */
[----:B------:R-:W-:Y:S01]  /*4aec0*/  IMAD.MOV.U32 R215, RZ, RZ, R216 ;  /* 0x000000ffffd77224 */ /* 0x000fe200078e00d8 */
[----:B------:R-:W-:Y:S01]  /*4aed0*/  HMMA.1688.F32.TF32 R24, R240, R26, R124 ;  /* 0x0000001af018723c */ /* 0x000fe2000008107c */
[----:B------:R-:W-:Y:S04]  /*4aee0*/  LDS R172, [R194+0x23080] ;  /* 0x02308000c2ac7984 */ /* 0x000fe80000000800 */
[----:B------:R-:W-:Y:S04]  /*4aef0*/  LDS R174, [R194+0x23480] ;  /* 0x02348000c2ae7984 */ /* 0x000fe80000000800 */
[----:B------:R-:W-:Y:S04]  /*4af00*/  LDS R173, [R195+0x23080] ;  /* 0x02308000c3ad7984 */ /* 0x000fe80000000800 */
[----:B------:R-:W-:Y:S01]  /*4af10*/  LDS R175, [R195+0x23480] ;  /* 0x02348000c3af7984 */ /* 0x000fe20000000800 */
[----:B---3--:R-:W-:-:S03]  /*4af20*/  IMAD.MOV.U32 R86, RZ, RZ, R252 ;  /* 0x000000ffff567224 */ /* 0x008fc600078e00fc */
[----:B------:R-:W3:Y:S01]  /*4af30*/  LDL.LU R252, [R1+0x281c] ;  /* 0x00281c0001fc7983 */ /* 0x000ee20000300800 */
[----:B----4-:R-:W-:-:S03]  /*4af40*/  IMAD.MOV.U32 R87, RZ, RZ, R2 ;  /* 0x000000ffff577224 */ /* 0x010fc600078e0002 */
[----:B------:R-:W4:Y:S01]  /*4af50*/  LDL.LU R2, [R1+0x2818] ;  /* 0x0028180001027983 */ /* 0x000f220000300800 */
[C---:B-1----:R-:W-:Y:S08]  /*4af60*/  HMMA.1688.F32.TF32 R4, R240.reuse, R150, R160 ;  /* 0x00000096f004723c */ /* 0x042ff000000810a0 */
[C---:B------:R-:W-:Y:S01]  /*4af70*/  HMMA.1688.F32.TF32 R12, R240.reuse, R170, R180 ;  /* 0x000000aaf00c723c */ /* 0x040fe200000810b4 */
[----:B------:R-:W-:Y:S04]  /*4af80*/  LDS R180, [R194+0x23000] ;  /* 0x02300000c2b47984 */ /* 0x000fe80000000800 */
[----:B------:R-:W-:Y:S03]  /*4af90*/  LDS R182, [R194+0x23400] ;  /* 0x02340000c2b67984 */ /* 0x000fe60000000800 */
[C---:B------:R-:W-:Y:S01]  /*4afa0*/  HMMA.1688.F32.TF32 R8, R240.reuse, R190, R200 ;  /* 0x000000bef008723c */ /* 0x040fe200000810c8 */
[----:B------:R-:W-:Y:S04]  /*4afb0*/  LDS R181, [R195+0x23000] ;  /* 0x02300000c3b57984 */ /* 0x000fe80000000800 */
[----:B------:R-:W-:Y:S04]  /*4afc0*/  LDS R183, [R195+0x23400] ;  /* 0x02340000c3b77984 */ /* 0x000fe80000000800 */
[----:B------:R-:W-:Y:S04]  /*4afd0*/  STL.64 [R1+0x1c0], R4 ;  /* 0x0001c00401007387 */ /* 0x000fe80000100a00 */
[----:B------:R1:W-:Y:S02]  /*4afe0*/  STL.64 [R1+0x1c8], R6 ;  /* 0x0001c80601007387 */ /* 0x0003e40000100a00 */
[----:B-1----:R-:W-:Y:S02]  /*4aff0*/  HMMA.1688.F32.TF32 R4, R240, R210, R16 ;  /* 0x000000d2f004723c */ /* 0x002fe40000081010 */
[----:B------:R-:W-:Y:S04]  /*4b000*/  STL.64 [R1+0x200], R12 ;  /* 0x0002000c01007387 */ /* 0x000fe80000100a00 */
[----:B------:R-:W-:Y:S04]  /*4b010*/  STL.64 [R1+0x208], R14 ;  /* 0x0002080e01007387 */ /* 0x000fe80000100a00 */
[----:B------:R-:W-:Y:S04]  /*4b020*/  STL.64 [R1+0x300], R8 ;  /* 0x0003000801007387 */ /* 0x000fe80000100a00 */
[----:B------:R-:W-:Y:S09]  /*4b030*/  STL.64 [R1+0x308], R10 ;  /* 0x0003080a01007387 */ /* 0x000ff20000100a00 */
[----:B------:R-:W-:Y:S04]  /*4b040*/  STL.64 [R1+0x5a0], R4 ;  /* 0x0005a00401007387 */ /* 0x000fe80000100a00 */
[----:B------:R-:W-:Y:S04]  /*4b050*/  STL.64 [R1+0x5a8], R6 ;  /* 0x0005a80601007387 */ /* 0x000fe80000100a00 */
[----:B------:R-:W5:Y:S04]  /*4b060*/  LDL.LU R184, [R1+0x530] ;  /* 0x0005300001b87983 */ /* 0x000f680000300800 */
[----:B------:R-:W5:Y:S04]  /*4b070*/  LDL.LU R185, [R1+0x534] ;  /* 0x0005340001b97983 */ /* 0x000f680000300800 */
[----:B------:R-:W5:Y:S04]  /*4b080*/  LDL.LU R186, [R1+0x538] ;  /* 0x0005380001ba7983 */ /* 0x000f680000300800 */
[----:B------:R-:W5:Y:S04]  /*4b090*/  LDL.LU R187, [R1+0x53c] ;  /* 0x00053c0001bb7983 */ /* 0x000f680000300800 */
[----:B---3--:R-:W-:Y:S04]  /*4b0a0*/  LDS R196, [R252+0x23000] ;  /* 0x02300000fcc47984 */ /* 0x008fe80000000800 */
[----:B----4-:R-:W2:Y:S04]  /*4b0b0*/  LDSM.16.M88.4 R200, [R2+0x80] ;  /* 0x0000800002c8783b */ /* 0x010ea80000000200 */
[----:B------:R-:W1:Y:S04]  /*4b0c0*/  LDS R198, [R252+0x23400] ;  /* 0x02340000fcc67984 */ /* 0x000e680000000800 */
[----:B------:R-:W-:Y:S04]  /*4b0d0*/  LDS R176, [R252+0x23080] ;  /* 0x02308000fcb07984 */ /* 0x000fe80000000800 */
[----:B------:R-:W3:Y:S04]  /*4b0e0*/  LDS R178, [R252+0x23480] ;  /* 0x02348000fcb27984 */ /* 0x000ee80000000800 */
[----:B------:R-:W-:Y:S04]  /*4b0f0*/  LDSM.16.M88.4 R72, [R2+0x880] ;  /* 0x000880000248783b */ /* 0x000fe80000000200 */
[----:B------:R-:W4:Y:S04]  /*4b100*/  LDSM.16.M88.4 R44, [R2+0x2880] ;  /* 0x00288000022c783b */ /* 0x000f280000000200 */
[----:B------:R-:W-:Y:S04]  /*4b110*/  LDSM.16.M88.4 R48, [R2+0x3080] ;  /* 0x003080000230783b */ /* 0x000fe80000000200 */
[----:B------:R-:W1:Y:S04]  /*4b120*/  LDSM.16.M88.4 R12, [R2+0x1080] ;  /* 0x00108000020c783b */ /* 0x000e680000000200 */
[----:B------:R-:W1:Y:S04]  /*4b130*/  LDSM.16.M88.4 R16, [R2+0x1880] ;  /* 0x001880000210783b */ /* 0x000e680000000200 */
[----:B------:R-:W1:Y:S01]  /*4b140*/  LDSM.16.M88.4 R40, [R2+0x2080] ;  /* 0x002080000228783b */ /* 0x000e620000000200 */
[-C--:B--2---:R-:W-:Y:S03]  /*4b150*/  HMMA.1688.F32.TF32 R204, R180, R200.reuse, R244 ;  /* 0x000000c8b4cc723c */ /* 0x084fe600000810f4 */
[----:B------:R-:W4:Y:S04]  /*4b160*/  LDL.LU R244, [R1+0x590] ;  /* 0x0005900001f47983 */ /* 0x000f280000300800 */
[----:B------:R-:W4:Y:S04]  /*4b170*/  LDL.LU R245, [R1+0x594] ;  /* 0x0005940001f57983 */ /* 0x000f280000300800 */
[----:B------:R-:W4:Y:S04]  /*4b180*/  LDL.LU R246, [R1+0x598] ;  /* 0x0005980001f67983 */ /* 0x000f280000300800 */
        /* <DEDUP_REMOVED lines=21> */
[-C--:B-1----:R-:W-:Y:S03]  /*4b2e0*/  HMMA.1688.F32.TF32 R216, R196, R200.reuse, R84 ;  /* 0x000000c8c4d8723c */ /* 0x082fe60000081054 */
        /* <DEDUP_REMOVED lines=24> */
[----:B---3--:R-:W-:Y:S03]  /*4b470*/  HMMA.1688.F32.TF32 R208, R176, R200, R64 ;  /* 0x000000c8b0d0723c */ /* 0x008fe60000081040 */
        /* <DEDUP_REMOVED lines=40> */
[----:B----4-:R-:W-:Y:S03]  /*4b700*/  HMMA.1688.F32.TF32 R140, R172, R44, R244 ;  /* 0x0000002cac8c723c */ /* 0x010fe600000810f4 */
[----:B------:R-:W-:Y:S05]  /*4b710*/  LDSM.16.M88.4 R68, [R2+0x5880] ;  /* 0x005880000244783b */ /* 0x000fea0000000200 */
[----:B--2---:R-:W-:Y:S01]  /*4b720*/  HMMA.1688.F32.TF32 R148, R196, R72, R64 ;  /* 0x00000048c494723c */ /* 0x004fe20000081040 */
        /* <DEDUP_REMOVED lines=8> */
[C---:B------:R-:W-:Y:S08]  /*4b7b0*/  HMMA.1688.F32.TF32 R128, R172.reuse, R12, R132 ;  /* 0x0000000cac80723c */ /* 0x040ff00000081084 */
[----:B------:R-:W-:Y:S08]  /*4b7c0*/  HMMA.1688.F32.TF32 R132, R172, R16, R92 ;  /* 0x00000010ac84723c */ /* 0x000ff0000008105c */
[C---:B------:R-:W-:Y:S08]  /*4b7d0*/  HMMA.1688.F32.TF32 R92, R180.reuse, R44, R96 ;  /* 0x0000002cb45c723c */ /* 0x040ff00000081060 */
[-C--:B-----5:R-:W-:Y:S08]  /*4b7e0*/  HMMA.1688.F32.TF32 R96, R180, R48.reuse, R184 ;  /* 0x00000030b460723c */ /* 0x0a0ff000000810b8 */
[----:B---3--:R-:W-:Y:S11]  /*4b7f0*/  HMMA.1688.F32.TF32 R120, R176, R48, R144 ;  /* 0x00000030b078723c */ /* 0x008ff60000081090 */
[----:B------:R-:W-:Y:S11]  /*4b800*/  @!UPT UIADD3 URZ, URZ, URZ, URZ ;  /* 0x0000003f3f3ff290 */ /* 0x000ff6000fffe03f */
[----:B------:R-:W-:Y:S01]  /*4b810*/  @!UPT UIADD3 URZ, URZ, URZ, URZ ;  /* 0x0000003f3f3ff290 */ /* 0x000fe2000fffe03f */
[----:B------:R-:W-:Y:S04]  /*4b820*/  STL [R1+0x274c], R120 ;  /* 0x00274c7801007387 */ /* 0x000fe80000100800 */
[----:B------:R-:W-:Y:S04]  /*4b830*/  STL [R1+0x2748], R121 ;  /* 0x0027487901007387 */ /* 0x000fe80000100800 */
[----:B------:R-:W-:Y:S04]  /*4b840*/  STL [R1+0x2744], R122 ;  /* 0x0027447a01007387 */ /* 0x000fe80000100800 */
[----:B------:R-:W-:Y:S04]  /*4b850*/  STL [R1+0x2740], R123 ;  /* 0x0027407b01007387 */ /* 0x000fe80000100800 */
[----:B------:R-:W3:Y:S04]  /*4b860*/  LDL.LU R184, [R1+0x5d0] ;  /* 0x0005d00001b87983 */ /* 0x000ee80000300800 */
[----:B------:R-:W3:Y:S01]  /*4b870*/  LDL.LU R185, [R1+0x5d4] ;  /* 0x0005d40001b97983 */ /* 0x000ee20000300800 */
[----:B------:R-:W-:-:S02]  /*4b880*/  IMAD.MOV.U32 R186, RZ, RZ, R53 ;  /* 0x000000ffffba7224 */ /* 0x000fc400078e0035 */
[----:B------:R-:W-:Y:S02]  /*4b890*/  IMAD.MOV.U32 R187, RZ, RZ, R52 ;  /* 0x000000ffffbb7224 */ /* 0x000fe400078e0034 */
[----:B------:R-:W4:Y:S01]  /*4b8a0*/  LDSM.16.M88.4 R52, [R2+0x3880] ;  /* 0x003880000234783b */ /* 0x000f220000000200 */
[----:B------:R-:W-:Y:S08]  /*4b8b0*/  HMMA.1688.F32.TF32 R108, R176, R16, R112 ;  /* 0x00000010b06c723c */ /* 0x000ff00000081070 */
[-C--:B------:R-:W-:Y:S01]  /*4b8c0*/  HMMA.1688.F32.TF32 R160, R196, R40.reuse, R56 ;  /* 0x00000028c4a0723c */ /* 0x080fe20000081038 */
[----:B------:R-:W1:Y:S07]  /*4b8d0*/  LDSM.16.M88.4 R56, [R2+0x4080] ;  /* 0x004080000238783b */ /* 0x000e6e0000000200 */
[-C--:B------:R-:W-:Y:S08]  /*4b8e0*/  HMMA.1688.F32.TF32 R112, R176, R40.reuse, R136 ;  /* 0x00000028b070723c */ /* 0x080ff00000081088 */
[----:B------:R-:W-:Y:S08]  /*4b8f0*/  HMMA.1688.F32.TF32 R136, R172, R40, R116 ;  /* 0x00000028ac88723c */ /* 0x000ff00000081074 */
[----:B------:R-:W-:Y:S01]  /*4b900*/  HMMA.1688.F32.TF32 R116, R176, R44, R60 ;  /* 0x0000002cb074723c */ /* 0x000fe2000008103c */
[----:B------:R-:W5:Y:S07]  /*4b910*/  LDSM.16.M88.4 R60, [R2+0x4880] ;  /* 0x00488000023c783b */ /* 0x000f6e0000000200 */
[----:B------:R-:W-:Y:S08]  /*4b920*/  HMMA.1688.F32.TF32 R80, R180, R12, R8 ;  /* 0x0000000cb450723c */ /* 0x000ff00000081008 */
[----:B--2---:R-:W-:Y:S01]  /*4b930*/  HMMA.1688.F32.TF32 R144, R172, R48, R64 ;  /* 0x00000030ac90723c */ /* 0x004fe20000081040 */
[----:B------:R-:W2:Y:S07]  /*4b940*/  LDSM.16.M88.4 R64, [R2+0x5080] ;  /* 0x005080000240783b */ /* 0x000eae0000000200 */
[----:B----4-:R-:W-:Y:S11]  /*4b950*/  HMMA.1688.F32.TF32 R4, R196, R52, R244 ;  /* 0x00000034c404723c */ /* 0x010ff600000810f4 */
[----:B------:R-:W-:Y:S04]  /*4b960*/  @!UPT UIADD3 URZ, URZ, URZ, URZ ;  /* 0x0000003f3f3ff290 */ /* 0x000fe8000fffe03f */
[----:B------:R-:W-:Y:S04]  /*4b970*/  STL [R1+0x275c], R144 ;  /* 0x00275c9001007387 */ /* 0x000fe80000100800 */
[----:B------:R-:W-:Y:S04]  /*4b980*/  STL [R1+0x2758], R145 ;  /* 0x0027589101007387 */ /* 0x000fe80000100800 */
[----:B------:R-:W-:Y:S04]  /*4b990*/  STL [R1+0x2754], R146 ;  /* 0x0027549201007387 */ /* 0x000fe80000100800 */
[----:B------:R-:W-:Y:S04]  /*4b9a0*/  STL [R1+0x2750], R147 ;  /* 0x0027509301007387 */ /* 0x000fe80000100800 */
[----:B------:R-:W-:Y:S04]  /*4b9b0*/  STL [R1+0x2764], R54 ;  /* 0x0027643601007387 */ /* 0x000fe80000100800 */
[----:B------:R-:W-:Y:S04]  /*4b9c0*/  STL [R1+0x2760], R55 ;  /* 0x0027603701007387 */ /* 0x000fe80000100800 */
[----:B-1----:R-:W-:Y:S04]  /*4b9d0*/  STL [R1+0x276c], R58 ;  /* 0x00276c3a01007387 */ /* 0x002fe80000100800 */
[----:B------:R-:W-:Y:S04]  /*4b9e0*/  STL [R1+0x2768], R59 ;  /* 0x0027683b01007387 */ /* 0x000fe80000100800 */
[----:B-----5:R-:W-:Y:S04]  /*4b9f0*/  STL [R1+0x2774], R62 ;  /* 0x0027743e01007387 */ /* 0x020fe80000100800 */
[----:B------:R-:W-:Y:S04]  /*4ba00*/  STL [R1+0x2770], R63 ;  /* 0x0027703f01007387 */ /* 0x000fe80000100800 */
[----:B--2---:R-:W-:Y:S04]  /*4ba10*/  STL [R1+0x26fc], R66 ;  /* 0x0026fc4201007387 */ /* 0x004fe80000100800 */
[----:B------:R-:W-:Y:S04]  /*4ba20*/  STL [R1+0x26f8], R67 ;  /* 0x0026f84301007387 */ /* 0x000fe80000100800 */
[----:B------:R-:W2:Y:S04]  /*4ba30*/  LDL.LU R220, [R1+0x5b0] ;  /* 0x0005b00001dc7983 */ /* 0x000ea80000300800 */
[----:B------:R1:W-:Y:S04]  /*4ba40*/  STL.64 [R1+0x10], R4 ;  /* 0x0000100401007387 */ /* 0x0003e80000100a00 */
[----:B------:R4:W-:Y:S04]  /*4ba50*/  STL.64 [R1+0x18], R6 ;  /* 0x0000180601007387 */ /* 0x0009e80000100a00 */
[----:B------:R-:W2:Y:S04]  /*4ba60*/  LDL.LU R221, [R1+0x5b4] ;  /* 0x0005b40001dd7983 */ /* 0x000ea80000300800 */
[----:B------:R-:W2:Y:S04]  /*4ba70*/  LDL.LU R222, [R1+0x5b8] ;  /* 0x0005b80001de7983 */ /* 0x000ea80000300800 */
[----:B------:R-:W2:Y:S04]  /*4ba80*/  LDL.LU R223, [R1+0x5bc] ;  /* 0x0005bc0001df7983 */ /* 0x000ea80000300800 */
[----:B-1----:R-:W5:Y:S04]  /*4ba90*/  LDL.LU R4, [R1+0x570] ;  /* 0x0005700001047983 */ /* 0x002f680000300800 */
[----:B------:R-:W5:Y:S04]  /*4baa0*/  LDL.LU R5, [R1+0x574] ;  /* 0x0005740001057983 */ /* 0x000f680000300800 */
[----:B----4-:R-:W5:Y:S04]  /*4bab0*/  LDL.LU R6, [R1+0x578] ;  /* 0x0005780001067983 */ /* 0x010f680000300800 */
[----:B------:R-:W5:Y:S04]  /*4bac0*/  LDL.LU R7, [R1+0x57c] ;  /* 0x00057c0001077983 */ /* 0x000f680000300800 */
[----:B------:R-:W4:Y:S04]  /*4bad0*/  LDL.LU R244, [R1+0x580] ;  /* 0x0005800001f47983 */ /* 0x000f280000300800 */
[----:B------:R-:W4:Y:S04]  /*4bae0*/  LDL.LU R245, [R1+0x584] ;  /* 0x0005840001f57983 */ /* 0x000f280000300800 */
[----:B------:R-:W4:Y:S04]  /*4baf0*/  LDL.LU R246, [R1+0x588] ;  /* 0x0005880001f67983 */ /* 0x000f280000300800 */
[----:B------:R-:W4:Y:S04]  /*4bb00*/  LDL.LU R247, [R1+0x58c] ;  /* 0x00058c0001f77983 */ /* 0x000f280000300800 */
[----:B------:R-:W2:Y:S04]  /*4bb10*/  LDL.LU R8, [R1+0x560] ;  /* 0x0005600001087983 */ /* 0x000ea80000300800 */
[----:B------:R-:W2:Y:S04]  /*4bb20*/  LDL.LU R9, [R1+0x564] ;  /* 0x0005640001097983 */ /* 0x000ea80000300800 */
[----:B------:R-:W2:Y:S04]  /*4bb30*/  LDL.LU R10, [R1+0x568] ;  /* 0x00056800010a7983 */ /* 0x000ea80000300800 */
[----:B------:R-:W2:Y:S01]  /*4bb40*/  LDL.LU R11, [R1+0x56c] ;  /* 0x00056c00010b7983 */ /* 0x000ea20000300800 */
        /* <DEDUP_REMOVED lines=14> */
[----:B------:R-:W3:Y:S09]  /*4bc30*/  LDL.LU R187, [R1+0x50c] ;  /* 0x00050c0001bb7983 */ /* 0x000ef20000300800 */
[----:B------:R-:W-:-:S02]  /*4bc40*/  IMAD.MOV.U32 R123, RZ, RZ, R23 ;  /* 0x000000ffff7b7224 */ /* 0x000fc400078e0017 */
[----:B------:R-:W-:Y:S01]  /*4bc50*/  IMAD.MOV.U32 R122, RZ, RZ, R22 ;  /* 0x000000ffff7a7224 */ /* 0x000fe200078e0016 */
[----:B------:R-:W-:Y:S01]  /*4bc60*/  MOV R120, R20 ;  /* 0x0000001400787202 */ /* 0x000fe20000000f00 */
[----:B------:R-:W-:Y:S01]  /*4bc70*/  IMAD.MOV.U32 R121, RZ, RZ, R21 ;  /* 0x000000ffff797224 */ /* 0x000fe200078e0015 */
[----:B------:R1:W-:Y:S04]  /*4bc80*/  STL [R1+0x2784], R123 ;  /* 0x0027847b01007387 */ /* 0x0003e80000100800 */
[----:B------:R1:W-:Y:S04]  /*4bc90*/  STL [R1+0x2780], R122 ;  /* 0x0027807a01007387 */ /* 0x0003e80000100800 */
[----:B------:R1:W-:Y:S04]  /*4bca0*/  STL [R1+0x277c], R121 ;  /* 0x00277c7901007387 */ /* 0x0003e80000100800 */
[----:B------:R1:W-:Y:S01]  /*4bcb0*/  STL [R1+0x2778], R120 ;  /* 0x0027787801007387 */ /* 0x0003e20000100800 */
[-C--:B-----5:R-:W-:Y:S11]  /*4bcc0*/  HMMA.1688.F32.TF32 R4, R196, R56.reuse, R4 ;  /* 0x00000038c404723c */ /* 0x0a0ff60000081004 */
[----:B------:R-:W-:Y:S11]  /*4bcd0*/  @!UPT UIADD3 URZ, URZ, URZ, URZ ;  /* 0x0000003f3f3ff290 */ /* 0x000ff6000fffe03f */
[----:B------:R-:W-:Y:S02]  /*4bce0*/  @!UPT UIADD3 URZ, URZ, URZ, URZ ;  /* 0x0000003f3f3ff290 */ /* 0x000fe4000fffe03f */
[----:B------:R-:W-:Y:S01]  /*4bcf0*/  MOV R144, R4 ;  /* 0x0000000400907202 */ /* 0x000fe20000000f00 */
[----:B------:R-:W-:Y:S02]  /*4bd00*/  IMAD.MOV.U32 R145, RZ, RZ, R5 ;  /* 0x000000ffff917224 */ /* 0x000fe400078e0005 */
[----:B------:R-:W-:Y:S02]  /*4bd10*/  IMAD.MOV.U32 R146, RZ, RZ, R6 ;  /* 0x000000ffff927224 */ /* 0x000fe400078e0006 */
[----:B------:R-:W-:Y:S02]  /*4bd20*/  IMAD.MOV.U32 R147, RZ, RZ, R7 ;  /* 0x000000ffff937224 */ /* 0x000fe400078e0007 */
[-C--:B--2---:R-:W-:Y:S11]  /*4bd30*/  HMMA.1688.F32.TF32 R4, R180, R56.reuse, R8 ;  /* 0x00000038b404723c */ /* 0x084ff60000081008 */
[----:B------:R-:W-:Y:S11]  /*4bd40*/  @!UPT UIADD3 URZ, URZ, URZ, URZ ;  /* 0x0000003f3f3ff290 */ /* 0x000ff6000fffe03f */
[----:B------:R-:W-:Y:S02]  /*4bd50*/  @!UPT UIADD3 URZ, URZ, URZ, URZ ;  /* 0x0000003f3f3ff290 */ /* 0x000fe4000fffe03f */
[----:B------:R-:W-:Y:S01]  /*4bd60*/  MOV R58, R4 ;  /* 0x00000004003a7202 */ /* 0x000fe20000000f00 */
[----:B------:R-:W-:Y:S02]  /*4bd70*/  IMAD.MOV.U32 R59, RZ, RZ, R5 ;  /* 0x000000ffff3b7224 */ /* 0x000fe400078e0005 */
[----:B------:R-:W-:Y:S02]  /*4bd80*/  IMAD.MOV.U32 R54, RZ, RZ, R6 ;  /* 0x000000ffff367224 */ /* 0x000fe400078e0006 */
[----:B------:R-:W-:Y:S02]  /*4bd90*/  IMAD.MOV.U32 R55, RZ, RZ, R7 ;  /* 0x000000ffff377224 */ /* 0x000fe400078e0007 */
[C---:B----4-:R-:W-:Y:S08]  /*4bda0*/  HMMA.1688.F32.TF32 R4, R176.reuse, R56, R228 ;  /* 0x00000038b004723c */ /* 0x050ff000000810e4 */
[-C--:B------:R-:W-:Y:S08]  /*4bdb0*/  HMMA.1688.F32.TF32 R248, R176, R52.reuse, R220 ;  /* 0x00000034b0f8723c */ /* 0x080ff000000810dc */
[----:B------:R-:W-:Y:S08]  /*4bdc0*/  HMMA.1688.F32.TF32 R244, R172, R52, R244 ;  /* 0x00000034acf4723c */ /* 0x000ff000000810f4 */
[----:B------:R-:W-:Y:S01]  /*4bdd0*/  MOV R53, R4 ;  /* 0x0000000400357202 */ /* 0x000fe20000000f00 */
[----:B------:R-:W-:-:S02]  /*4bde0*/  IMAD.MOV.U32 R52, RZ, RZ, R5 ;  /* 0x000000ffff347224 */ /* 0x000fc400078e0005 */
[----:B------:R-:W-:Y:S02]  /*4bdf0*/  IMAD.MOV.U32 R49, RZ, RZ, R6 ;  /* 0x000000ffff317224 */ /* 0x000fe400078e0006 */
[----:B------:R-:W-:Y:S02]  /*4be00*/  IMAD.MOV.U32 R48, RZ, RZ, R7 ;  /* 0x000000ffff307224 */ /* 0x000fe400078e0007 */
[----:B------:R-:W-:Y:S01]  /*4be10*/  HMMA.1688.F32.TF32 R4, R172, R56, R224 ;  /* 0x00000038ac04723c */ /* 0x000fe200000810e0 */
[----:B------:R2:W-:Y:S11]  /*4be20*/  STL [R1+0x2794], R248 ;  /* 0x002794f801007387 */ /* 0x0005f60000100800 */
[----:B------:R-:W-:Y:S11]  /*4be30*/  @!UPT UIADD3 URZ, URZ, URZ, URZ ;  /* 0x0000003f3f3ff290 */ /* 0x000ff6000fffe03f */
[----:B------:R-:W-:Y:S01]  /*4be40*/  @!UPT UIADD3 URZ, URZ, URZ, URZ ;  /* 0x0000003f3f3ff290 */ /* 0x000fe2000fffe03f */
[----:B------:R-:W-:Y:S01]  /*4be50*/  MOV R62, R4 ;  /* 0x00000004003e7202 */ /* 0x000fe20000000f00 */
[----:B------:R-:W-:Y:S02]  /*4be60*/  IMAD.MOV.U32 R63, RZ, RZ, R5 ;  /* 0x000000ffff3f7224 */ /* 0x000fe400078e0005 */
[----:B------:R-:W-:Y:S02]  /*4be70*/  IMAD.MOV.U32 R57, RZ, RZ, R6 ;  /* 0x000000ffff397224 */ /* 0x000fe400078e0006 */
[----:B------:R-:W-:Y:S02]  /*4be80*/  IMAD.MOV.U32 R56, RZ, RZ, R7 ;  /* 0x000000ffff387224 */ /* 0x000fe400078e0007 */
[----:B---3--:R-:W-:Y:S01]  /*4be90*/  HMMA.1688.F32.TF32 R4, R196, R60, R184 ;  /* 0x0000003cc404723c */ /* 0x008fe200000810b8 */
[----:B------:R3:W-:Y:S04]  /*4bea0*/  STL [R1+0x2790], R249 ;  /* 0x002790f901007387 */ /* 0x0007e80000100800 */
[----:B------:R4:W-:Y:S04]  /*4beb0*/  STL [R1+0x278c], R250 ;  /* 0x00278cfa01007387 */ /* 0x0009e80000100800 */
[----:B------:R2:W-:Y:S04]  /*4bec0*/  STL [R1+0x2788], R251 ;  /* 0x002788fb01007387 */ /* 0x0005e80000100800 */
[----:B------:R1:W-:Y:S04]  /*4bed0*/  STL [R1+0x279c], R246 ;  /* 0x00279cf601007387 */ /* 0x0003e80000100800 */
[----:B------:R2:W-:Y:S07]  /*4bee0*/  STL [R1+0x2798], R247 ;  /* 0x002798f701007387 */ /* 0x0005ee0000100800 */
[----:B-1----:R-:W-:Y:S01]  /*4bef0*/  MOV R123, R4 ;  /* 0x00000004007b7202 */ /* 0x002fe20000000f00 */
[----:B------:R-:W-:Y:S01]  /*4bf00*/  IMAD.MOV.U32 R122, RZ, RZ, R5 ;  /* 0x000000ffff7a7224 */ /* 0x000fe200078e0005 */
        /* <DEDUP_REMOVED lines=14> */
[----:B--2---:R-:W2:Y:S04]  /*4bff0*/  LDL.LU R248, [R1+0x4f0] ;  /* 0x0004f00001f87983 */ /* 0x004ea80000300800 */
[----:B---3--:R-:W2:Y:S04]  /*4c000*/  LDL.LU R249, [R1+0x4f4] ;  /* 0x0004f40001f97983 */ /* 0x008ea80000300800 */
[----:B----4-:R-:W2:Y:S04]  /*4c010*/  LDL.LU R250, [R1+0x4f8] ;  /* 0x0004f80001fa7983 */ /* 0x010ea80000300800 */
        /* <DEDUP_REMOVED lines=33> */
[----:B------:R-:W-:Y:S08]  /*4c230*/  HMMA.1688.F32.TF32 R164, R196, R44, R164 ;  /* 0x0000002cc4a4723c */ /* 0x000ff000000810a4 */
[-C--:B--2---:R-:W-:Y:S08]  /*4c240*/  HMMA.1688.F32.TF32 R248, R180, R60.reuse, R248 ;  /* 0x0000003cb4f8723c */ /* 0x084ff000000810f8 */
[----:B---3--:R-:W-:Y:S11]  /*4c250*/  HMMA.1688.F32.TF32 R8, R176, R60, R8 ;  /* 0x0000003cb008723c */ /* 0x008ff60000081008 */
[----:B------:R-:W-:Y:S05]  /*4c260*/  @!UPT UIADD3 URZ, URZ, URZ, URZ ;  /* 0x0000003f3f3ff290 */ /* 0x000fea000fffe03f */
[----:B------:R-:W-:Y:S01]  /*4c270*/  MOV R45, R248 ;  /* 0x000000f8002d7202 */ /* 0x000fe20000000f00 */
[----:B------:R-:W-:Y:S02]  /*4c280*/  IMAD.MOV.U32 R44, RZ, RZ, R249 ;  /* 0x000000ffff2c7224 */ /* 0x000fe400078e00f9 */
[----:B------:R-:W-:Y:S02]  /*4c290*/  IMAD.MOV.U32 R41, RZ, RZ, R250 ;  /* 0x000000ffff297224 */ /* 0x000fe400078e00fa */
[----:B------:R-:W-:-:S03]  /*4c2a0*/  IMAD.MOV.U32 R40, RZ, RZ, R251 ;  /* 0x000000ffff287224 */ /* 0x000fc600078e00fb */
[----:B------:R-:W-:Y:S01]  /*4c2b0*/  MOV R248, R8 ;  /* 0x0000000800f87202 */ /* 0x000fe20000000f00 */
[----:B------:R-:W-:Y:S01]  /*4c2c0*/  IMAD.MOV.U32 R249, RZ, RZ, R9 ;  /* 0x000000fffff97224 */ /* 0x000fe200078e0009 */
[----:B------:R-:W2:Y:S01]  /*4c2d0*/  LDL.LU R8, [R1+0x400] ;  /* 0x0004000001087983 */ /* 0x000ea20000300800 */
[----:B------:R-:W-:Y:S02]  /*4c2e0*/  IMAD.MOV.U32 R250, RZ, RZ, R10 ;  /* 0x000000fffffa7224 */ /* 0x000fe400078e000a */
[----:B------:R-:W-:Y:S01]  /*4c2f0*/  IMAD.MOV.U32 R251, RZ, RZ, R11 ;  /* 0x000000fffffb7224 */ /* 0x000fe200078e000b */
[----:B------:R-:W2:Y:S04]  /*4c300*/  LDL.LU R9, [R1+0x404] ;  /* 0x0004040001097983 */ /* 0x000ea80000300800 */
[----:B------:R-:W2:Y:S04]  /*4c310*/  LDL.LU R10, [R1+0x408] ;  /* 0x00040800010a7983 */ /* 0x000ea80000300800 */
[----:B------:R-:W2:Y:S01]  /*4c320*/  LDL.LU R11, [R1+0x40c] ;  /* 0x00040c00010b7983 */ /* 0x000ea20000300800 */
[----:B----4-:R-:W-:Y:S08]  /*4c330*/  HMMA.1688.F32.TF32 R240, R180, R64, R240 ;  /* 0x00000040b4f0723c */ /* 0x010ff000000810f0 */
[----:B-----5:R-:W-:Y:S08]  /*4c340*/  HMMA.1688.F32.TF32 R20, R172, R60, R20 ;  /* 0x0000003cac14723c */ /* 0x020ff00000081014 */
[-C--:B------:R-:W-:Y:S08]  /*4c350*/  HMMA.1688.F32.TF32 R32, R176, R64.reuse, R32 ;  /* 0x00000040b020723c */ /* 0x080ff00000081020 */
[-C--:B------:R-:W-:Y:S08]  /*4c360*/  HMMA.1688.F32.TF32 R228, R196, R64.reuse, R228 ;  /* 0x00000040c4e4723c */ /* 0x080ff000000810e4 */
[----:B------:R-:W-:Y:S01]  /*4c370*/  HMMA.1688.F32.TF32 R28, R172, R64, R28 ;  /* 0x00000040ac1c723c */ /* 0x000fe2000008101c */
[----:B------:R-:W-:Y:S01]  /*4c380*/  IMAD.MOV.U32 R61, RZ, RZ, R22 ;  /* 0x000000ffff3d7224 */ /* 0x000fe200078e0016 */
[----:B------:R-:W-:Y:S01]  /*4c390*/  MOV R246, R20 ;  /* 0x0000001400f67202 */ /* 0x000fe20000000f00 */
[----:B------:R-:W-:-:S02]  /*4c3a0*/  IMAD.MOV.U32 R60, RZ, RZ, R23 ;  /* 0x000000ffff3c7224 */ /* 0x000fc400078e0017 */
[----:B------:R-:W-:Y:S01]  /*4c3b0*/  IMAD.MOV.U32 R247, RZ, RZ, R21 ;  /* 0x000000fffff77224 */ /* 0x000fe200078e0015 */
[----:B------:R-:W3:Y:S02]  /*4c3c0*/  LDL.LU.64 R22, [R1+0x2810] ;  /* 0x0028100001167983 */ /* 0x000ee40000300a00 */
[----:B------:R-:W-:Y:S02]  /*4c3d0*/  HMMA.1688.F32.TF32 R100, R176, R72, R232 ;  /* 0x00000048b064723c */ /* 0x000fe400000810e8 */
[----:B------:R-:W1:Y:S04]  /*4c3e0*/  LDSM.16.M88.4 R232, [R2+0x6080] ;  /* 0x0060800002e8783b */ /* 0x000e680000000200 */
[----:B------:R-:W3:Y:S04]  /*4c3f0*/  LDL.LU.64 R20, [R1+0x2808] ;  /* 0x0028080001147983 */ /* 0x000ee80000300a00 */
[----:B------:R-:W-:Y:S04]  /*4c400*/  STL.64 [R1+0x1a0], R228 ;  /* 0x0001a0e401007387 */ /* 0x000fe80000100a00 */
[----:B------:R4:W-:Y:S01]  /*4c410*/  STL.64 [R1+0x1a8], R230 ;  /* 0x0001a8e601007387 */ /* 0x0009e20000100a00 */
[-C--:B------:R-:W-:Y:S03]  /*4c420*/  HMMA.1688.F32.TF32 R64, R196, R68.reuse, R236 ;  /* 0x00000044c440723c */ /* 0x080fe600000810ec */
[----:B----4-:R-:W4:Y:S04]  /*4c430*/  LDL.LU.64 R230, [R1+0x2800] ;  /* 0x0028000001e67983 */ /* 0x010f280000300a00 */
[----:B------:R-:W5:Y:S04]  /*4c440*/  LDL.LU.64 R228, [R1+0x27f8] ;  /* 0x0027f80001e47983 */ /* 0x000f680000300a00 */
[----:B------:R-:W-:Y:S04]  /*4c450*/  STL.64 [R1+0x190], R240 ;  /* 0x000190f001007387 */ /* 0x000fe80000100a00 */
[----:B------:R-:W-:Y:S04]  /*4c460*/  STL.64 [R1+0x198], R242 ;  /* 0x000198f201007387 */ /* 0x000fe80000100a00 */
[----:B------:R-:W-:Y:S04]  /*4c470*/  STL.64 [R1+0x170], R32 ;  /* 0x0001702001007387 */ /* 0x000fe80000100a00 */
[----:B------:R1:W-:Y:S04]  /*4c480*/  STL.64 [R1+0x178], R34 ;  /* 0x0001782201007387 */ /* 0x0003e80000100a00 */
[----:B------:R-:W-:Y:S04]  /*4c490*/  STL.64 [R1+0x160], R28 ;  /* 0x0001601c01007387 */ /* 0x000fe80000100a00 */
[----:B------:R1:W-:Y:S02]  /*4c4a0*/  STL.64 [R1+0x168], R30 ;  /* 0x0001681e01007387 */ /* 0x0003e40000100a00 */
[-C--:B-1----:R-:W-:Y:S02]  /*4c4b0*/  HMMA.1688.F32.TF32 R32, R180, R68.reuse, R220 ;  /* 0x00000044b420723c */ /* 0x082fe400000810dc */
[----:B------:R-:W-:Y:S06]  /*4c4c0*/  LDSM.16.M88.4 R240, [R2+0x7080] ;  /* 0x0070800002f0783b */ /* 0x000fec0000000200 */
[-C--:B------:R-:W-:Y:S08]  /*4c4d0*/  HMMA.1688.F32.TF32 R28, R176, R68.reuse, R4 ;  /* 0x00000044b01c723c */ /* 0x080ff00000081004 */
[----:B------:R-:W-:Y:S01]  /*4c4e0*/  HMMA.1688.F32.TF32 R4, R172, R68, R224 ;  /* 0x00000044ac04723c */ /* 0x000fe200000810e0 */
[----:B------:R-:W-:Y:S04]  /*4c4f0*/  STL.64 [R1+0x2c0], R64 ;  /* 0x0002c04001007387 */ /* 0x000fe80000100a00 */
[----:B------:R-:W-:Y:S04]  /*4c500*/  STL.64 [R1+0x2c8], R66 ;  /* 0x0002c84201007387 */ /* 0x000fe80000100a00 */
[----:B------:R-:W-:Y:S04]  /*4c510*/  STL.64 [R1+0x320], R32 ;  /* 0x0003202001007387 */ /* 0x000fe80000100a00 */
[----:B------:R-:W-:Y:S04]  /*4c520*/  STL.64 [R1+0x328], R34 ;  /* 0x0003282201007387 */ /* 0x000fe80000100a00 */
[----:B------:R-:W-:Y:S04]  /*4c530*/  STL.64 [R1+0x330], R28 ;  /* 0x0003301c01007387 */ /* 0x000fe80000100a00 */
[----:B------:R-:W-:Y:S03]  /*4c540*/  STL.64 [R1+0x338], R30 ;  /* 0x0003381e01007387 */ /* 0x000fe60000100a00 */
[----:B------:R-:W-:Y:S01]  /*4c550*/  MOV R69, R6 ;  /* 0x0000000600457202 */ /* 0x000fe20000000f00 */
[----:B------:R1:W-:Y:S01]  /*4c560*/  STL.64 [R1+0x340], R4 ;  /* 0x0003400401007387 */ /* 0x0003e20000100a00 */
[----:B------:R-:W-:-:S02]  /*4c570*/  IMAD.MOV.U32 R68, RZ, RZ, R7 ;  /* 0x000000ffff447224 */ /* 0x000fc400078e0007 */
[----:B-1----:R-:W-:Y:S03]  /*4c580*/  HMMA.1688.F32.TF32 R4, R196, R232, R184 ;  /* 0x000000e8c404723c */ /* 0x002fe600000810b8 */
[----:B------:R-:W-:Y:S04]  /*4c590*/  STL [R1+0x2704], R68 ;  /* 0x0027044401007387 */ /* 0x000fe80000100800 */
[----:B------:R-:W-:Y:S04]  /*4c5a0*/  STL [R1+0x2700], R69 ;  /* 0x0027004501007387 */ /* 0x000fe80000100800 */
[----:B------:R1:W-:Y:S11]  /*4c5b0*/  STL.64 [R1+0x26c0], R70 ;  /* 0x0026c04601007387 */ /* 0x0003f60000100a00 */
[----:B------:R-:W-:Y:S01]  /*4c5c0*/  @!UPT UIADD3 URZ, URZ, URZ, URZ ;  /* 0x0000003f3f3ff290 */ /* 0x000fe2000fffe03f */
[----:B------:R2:W-:Y:S04]  /*4c5d0*/  STL.64 [R1+0x410], R4 ;  /* 0x0004100401007387 */ /* 0x0005e80000100a00 */
        /* <DEDUP_REMOVED lines=8> */
[----:B-1----:R-:W-:-:S02]  /*4c660*/  IMAD.MOV.U32 R71, RZ, RZ, R6 ;  /* 0x000000ffff477224 */ /* 0x002fc400078e0006 */
[----:B------:R-:W-:-:S05]  /*4c670*/  IMAD.MOV.U32 R70, RZ, RZ, R7 ;  /* 0x000000ffff467224 */ /* 0x000fca00078e0007 */
[----:B------:R-:W-:Y:S04]  /*4c680*/  STL [R1+0x270c], R70 ;  /* 0x00270c4601007387 */ /* 0x000fe80000100800 */
[----:B------:R-:W-:Y:S04]  /*4c690*/  STL [R1+0x2708], R71 ;  /* 0x0027084701007387 */ /* 0x000fe80000100800 */
[----:B------:R-:W5:Y:S01]  /*4c6a0*/  LDL.LU R28, [R1+0x470] ;  /* 0x00047000011c7983 */ /* 0x000f620000300800 */
[----:B--2---:R-:W-:Y:S11]  /*4c6b0*/  HMMA.1688.F32.TF32 R4, R180, R232, R8 ;  /* 0x000000e8b404723c */ /* 0x004ff60000081008 */
[----:B------:R-:W-:Y:S11]  /*4c6c0*/  @!UPT UIADD3 URZ, URZ, URZ, URZ ;  /* 0x0000003f3f3ff290 */ /* 0x000ff6000fffe03f */
        /* <DEDUP_REMOVED lines=12> */
[----:B--2---:R-:W2:Y:S04]  /*4c790*/  LDL.LU R6, [R1+0x3d8] ;  /* 0x0003d80001067983 */ /* 0x004ea80000300800 */
[----:B------:R-:W2:Y:S04]  /*4c7a0*/  LDL.LU R7, [R1+0x3dc] ;  /* 0x0003dc0001077983 */ /* 0x000ea80000300800 */
[----:B------:R-:W2:Y:S04]  /*4c7b0*/  LDL.LU R220, [R1+0x420] ;  /* 0x0004200001dc7983 */ /* 0x000ea80000300800 */
[----:B------:R-:W2:Y:S04]  /*4c7c0*/  LDL.LU R221, [R1+0x424] ;  /* 0x0004240001dd7983 */ /* 0x000ea80000300800 */
[----:B------:R-:W2:Y:S04]  /*4c7d0*/  LDL.LU R222, [R1+0x428] ;  /* 0x0004280001de7983 */ /* 0x000ea80000300800 */
[----:B------:R-:W2:Y:S01]  /*4c7e0*/  LDL.LU R223, [R1+0x42c] ;  /* 0x00042c0001df7983 */ /* 0x000ea20000300800 */
[----:B------:R-:W-:Y:S01]  /*4c7f0*/  MOV R33, R189 ;  /* 0x000000bd00217202 */ /* 0x000fe20000000f00 */
[----:B------:R-:W-:-:S02]  /*4c800*/  IMAD.MOV.U32 R34, RZ, RZ, R188 ;  /* 0x000000ffff227224 */ /* 0x000fc400078e00bc */
[----:B------:R-:W2:Y:S04]  /*4c810*/  LDL.LU R68, [R1+0x360] ;  /* 0x0003600001447983 */ /* 0x000ea80000300800 */
[----:B------:R-:W2:Y:S04]  /*4c820*/  LDL.LU R69, [R1+0x364] ;  /* 0x0003640001457983 */ /* 0x000ea80000300800 */
[----:B------:R-:W2:Y:S04]  /*4c830*/  LDL.LU R70, [R1+0x368] ;  /* 0x0003680001467983 */ /* 0x000ea80000300800 */
[----:B------:R-:W2:Y:S01]  /*4c840*/  LDL.LU R71, [R1+0x36c] ;  /* 0x00036c0001477983 */ /* 0x000ea20000300800 */
[----:B------:R-:W-:-:S03]  /*4c850*/  IMAD.MOV.U32 R35, RZ, RZ, R3 ;  /* 0x000000ffff237224 */ /* 0x000fc600078e0003 */
[----:B------:R-:W2:Y:S01]  /*4c860*/  LDL.LU R32, [R1+0x230] ;  /* 0x0002300001207983 */ /* 0x000ea20000300800 */
[-C--:B---3--:R-:W-:Y:S01]  /*4c870*/  HMMA.1688.F32.TF32 R8, R172, R232.reuse, R184 ;  /* 0x000000e8ac08723c */ /* 0x088fe200000810b8 */
[----:B----4-:R-:W-:Y:S01]  /*4c880*/  MOV R64, R231 ;  /* 0x000000e700407202 */ /* 0x010fe20000000f00 */
[----:B------:R-:W-:Y:S01]  /*4c890*/  IMAD.MOV.U32 R65, RZ, RZ, R230 ;  /* 0x000000ffff417224 */ /* 0x000fe200078e00e6 */
[----:B------:R-:W-:Y:S05]  /*4c8a0*/  LDSM.16.M88.4 R184, [R2+0x8880] ;  /* 0x0088800002b8783b */ /* 0x000fea0000000200 */
[----:B-----5:R-:W-:Y:S01]  /*4c8b0*/  HMMA.1688.F32.TF32 R188, R176, R232, R224 ;  /* 0x000000e8b0bc723c */ /* 0x020fe200000810e0 */
[----:B------:R-:W-:Y:S01]  /*4c8c0*/  IMAD.MOV.U32 R66, RZ, RZ, R229 ;  /* 0x000000ffff427224 */ /* 0x000fe200078e00e5 */
[----:B------:R-:W-:Y:S11]  /*4c8d0*/  LDSM.16.M88.4 R224, [R2+0x8080] ;  /* 0x0080800002e0783b */ /* 0x000ff60000000200 */
[----:B------:R-:W-:Y:S02]  /*4c8e0*/  @!UPT UIADD3 URZ, URZ, URZ, URZ ;  /* 0x0000003f3f3ff290 */ /* 0x000fe4000fffe03f */
[----:B------:R-:W-:Y:S01]  /*4c8f0*/  STL.64 [R1+0x540], R8 ;  /* 0x0005400801007387 */ /* 0x000fe20000100a00 */
[----:B------:R-:W-:-:S07]  /*4c900*/  IMAD.MOV.U32 R3, RZ, RZ, R11 ;  /* 0x000000ffff037224 */ /* 0x000fce00078e000b */
[----:B------:R-:W-:Y:S04]  /*4c910*/  STL.64 [R1+0x480], R188 ;  /* 0x000480bc01007387 */ /* 0x000fe80000100a00 */
[----:B------:R-:W-:Y:S04]  /*4c920*/  STL.64 [R1+0x488], R190 ;  /* 0x000488be01007387 */ /* 0x000fe80000100a00 */
[----:B------:R-:W-:Y:S04]  /*4c930*/  STL [R1+0x548], R10 ;  /* 0x0005480a01007387 */ /* 0x000fe80000100800 */
[----:B------:R-:W1:Y:S04]  /*4c940*/  LDSM.16.M88.4 R8, [R2+0x6880] ;  /* 0x006880000208783b */ /* 0x000e680000000200 */
[----:B------:R-:W-:Y:S01]  /*4c950*/  STL [R1+0x2544], R3 ;  /* 0x0025440301007387 */ /* 0x000fe20000100800 */
[----:B------:R-:W-:-:S03]  /*4c960*/  IMAD.MOV.U32 R67, RZ, RZ, R228 ;  /* 0x000000ffff437224 */ /* 0x000fc600078e00e4 */
[----:B------:R-:W3:Y:S04]  /*4c970*/  LDSM.16.M88.4 R228, [R2+0x7880] ;  /* 0x0078800002e4783b */ /* 0x000ee80000000200 */
[----:B------:R-:W4:Y:S04]  /*4c980*/  LDSM.16.M88.4 R188, [R2+0x9080] ;  /* 0x0090800002bc783b */ /* 0x000f280000000200 */
[----:B-1----:R-:W-:Y:S04]  /*4c990*/  STL [R1+0x26f4], R10 ;  /* 0x0026f40a01007387 */ /* 0x002fe80000100800 */
[----:B------:R-:W-:Y:S01]  /*4c9a0*/  STL [R1+0x26f0], R11 ;  /* 0x0026f00b01007387 */ /* 0x000fe20000100800 */
[-C--:B------:R-:W-:Y:S08]  /*4c9b0*/  HMMA.1688.F32.TF32 R28, R180, R8.reuse, R28 ;  /* 0x00000008b41c723c */ /* 0x080ff0000008101c */
[-C--:B------:R-:W-:Y:S08]  /*4c9c0*/  HMMA.1688.F32.TF32 R236, R196, R8.reuse, R236 ;  /* 0x00000008c4ec723c */ /* 0x080ff000000810ec */
[-C--:B--2---:R-:W-:Y:S11]  /*4c9d0*/  HMMA.1688.F32.TF32 R220, R176, R8.reuse, R220 ;  /* 0x00000008b0dc723c */ /* 0x084ff600000810dc */
[----:B------:R-:W-:Y:S04]  /*4c9e0*/  @!UPT UIADD3 URZ, URZ, URZ, URZ ;  /* 0x0000003f3f3ff290 */ /* 0x000fe8000fffe03f */
[----:B------:R-:W-:Y:S04]  /*4c9f0*/  STL.64 [R1+0x3f0], R236 ;  /* 0x0003f0ec01007387 */ /* 0x000fe80000100a00 */
[----:B------:R1:W-:Y:S04]  /*4ca00*/  STL.64 [R1+0x3f8], R238 ;  /* 0x0003f8ee01007387 */ /* 0x0003e80000100a00 */
[----:B-1----:R-:W2:Y:S04]  /*4ca10*/  LDL.LU.64 R238, [R1+0x27f0] ;  /* 0x0027f00001ee7983 */ /* 0x002ea80000300a00 */
[----:B------:R-:W2:Y:S04]  /*4ca20*/  LDL.LU.64 R236, [R1+0x27e8] ;  /* 0x0027e80001ec7983 */ /* 0x000ea80000300a00 */
[----:B------:R1:W-:Y:S04]  /*4ca30*/  STL.64 [R1+0x4f0], R28 ;  /* 0x0004f01c01007387 */ /* 0x0003e80000100a00 */
[----:B------:R5:W-:Y:S01]  /*4ca40*/  STL.64 [R1+0x4f8], R30 ;  /* 0x0004f81e01007387 */ /* 0x000be20000100a00 */
[----:B------:R-:W-:Y:S03]  /*4ca50*/  HMMA.1688.F32.TF32 R8, R172, R8, R4 ;  /* 0x00000008ac08723c */ /* 0x000fe60000081004 */
[----:B-1----:R-:W3:Y:S04]  /*4ca60*/  LDL.LU R28, [R1+0x2d0] ;  /* 0x0002d000011c7983 */ /* 0x002ee80000300800 */
[----:B------:R-:W3:Y:S04]  /*4ca70*/  LDL.LU R29, [R1+0x2d4] ;  /* 0x0002d400011d7983 */ /* 0x000ee80000300800 */
[----:B-----5:R-:W3:Y:S04]  /*4ca80*/  LDL.LU R30, [R1+0x2d8] ;  /* 0x0002d800011e7983 */ /* 0x020ee80000300800 */
[----:B------:R-:W3:Y:S04]  /*4ca90*/  LDL.LU R31, [R1+0x2dc] ;  /* 0x0002dc00011f7983 */ /* 0x000ee80000300800 */
[----:B------:R-:W-:Y:S04]  /*4caa0*/  STL.64 [R1+0x460], R220 ;  /* 0x000460dc01007387 */ /* 0x000fe80000100a00 */
[----:B------:R1:W-:Y:S04]  /*4cab0*/  STL.64 [R1+0x468], R222 ;  /* 0x000468de01007387 */ /* 0x0003e80000100a00 */
[----:B-1----:R-:W5:Y:S04]  /*4cac0*/  LDL.LU.64 R222, [R1+0x27e0] ;  /* 0x0027e00001de7983 */ /* 0x002f680000300a00 */
[----:B------:R-:W5:Y:S04]  /*4cad0*/  LDL.LU.64 R220, [R1+0x27d8] ;  /* 0x0027d80001dc7983 */ /* 0x000f680000300a00 */
[----:B------:R-:W2:Y:S04]  /*4cae0*/  LDL.LU.64 R6, [R1+0x27d0] ;  /* 0x0027d00001067983 */ /* 0x000ea80000300a00 */
[----:B------:R-:W2:Y:S01]  /*4caf0*/  LDL.LU.64 R4, [R1+0x27c8] ;  /* 0x0027c80001047983 */ /* 0x000ea20000300a00 */
[----:B------:R-:W-:-:S03]  /*4cb00*/  MOV R3, R9 ;  /* 0x0000000900037202 */ /* 0x000fc60000000f00 */
[----:B------:R-:W-:Y:S04]  /*4cb10*/  STL [R1+0x530], R8 ;  /* 0x0005300801007387 */ /* 0x000fe80000100800 */
[----:B------:R1:W-:Y:S02]  /*4cb20*/  STL.64 [R1+0x538], R10 ;  /* 0x0005380a01007387 */ /* 0x0003e40000100a00 */
[-C--:B-1----:R-:W-:Y:S02]  /*4cb30*/  HMMA.1688.F32.TF32 R8, R196, R240.reuse, R68 ;  /* 0x000000f0c408723c */ /* 0x082fe40000081044 */
[----:B------:R-:W-:Y:S06]  /*4cb40*/  STL [R1+0x2550], R3 ;  /* 0x0025500301007387 */ /* 0x000fec0000100800 */
[-C--:B------:R-:W-:Y:S11]  /*4cb50*/  HMMA.1688.F32.TF32 R64, R180, R240.reuse, R64 ;  /* 0x000000f0b440723c */ /* 0x080ff60000081040 */
[----:B------:R-:W-:Y:S04]  /*4cb60*/  @!UPT UIADD3 URZ, URZ, URZ, URZ ;  /* 0x0000003f3f3ff290 */ /* 0x000fe8000fffe03f */
[----:B------:R1:W-:Y:S01]  /*4cb70*/  STL [R1+0x394], R9 ;  /* 0x0003940901007387 */ /* 0x0003e20000100800 */
[----:B------:R-:W-:Y:S02]  /*4cb80*/  IMAD.MOV.U32 R71, RZ, RZ, R8 ;  /* 0x000000ffff477224 */ /* 0x000fe400078e0008 */
[----:B------:R-:W-:Y:S02]  /*4cb90*/  IMAD.MOV.U32 R68, RZ, RZ, R10 ;  /* 0x000000ffff447224 */ /* 0x000fe400078e000a */
[----:B------:R-:W-:Y:S02]  /*4cba0*/  IMAD.MOV.U32 R69, RZ, RZ, R11 ;  /* 0x000000ffff457224 */ /* 0x000fe400078e000b */
[----:B-1----:R-:W-:Y:S01]  /*4cbb0*/  HMMA.1688.F32.TF32 R8, R176, R240, R32 ;  /* 0x000000f0b008723c */ /* 0x002fe20000081020 */
[----:B------:R-:W-:Y:S04]  /*4cbc0*/  STL [R1+0x2718], R71 ;  /* 0x0027184701007387 */ /* 0x000fe80000100800 */
[----:B------:R1:W-:Y:S04]  /*4cbd0*/  STL [R1+0x2714], R68 ;  /* 0x0027144401007387 */ /* 0x0003e80000100800 */
[----:B------:R1:W-:Y:S04]  /*4cbe0*/  STL [R1+0x2710], R69 ;  /* 0x0027104501007387 */ /* 0x0003e80000100800 */
[----:B------:R-:W-:Y:S04]  /*4cbf0*/  STL.64 [R1+0x4d0], R64 ;  /* 0x0004d04001007387 */ /* 0x000fe80000100a00 */
[----:B------:R-:W-:Y:S06]  /*4cc00*/  STL.64 [R1+0x4d8], R66 ;  /* 0x0004d84201007387 */ /* 0x000fec0000100a00 */
[----:B------:R1:W-:Y:S04]  /*4cc10*/  STL.64 [R1+0x440], R8 ;  /* 0x0004400801007387 */ /* 0x0003e80000100a00 */
[----:B------:R1:W-:Y:S01]  /*4cc20*/  STL.64 [R1+0x448], R10 ;  /* 0x0004480a01007387 */ /* 0x0003e20000100a00 */
[----:B---3--:R-:W-:Y:S08]  /*4cc30*/  HMMA.1688.F32.TF32 R28, R196, R228, R28 ;  /* 0x000000e4c41c723c */ /* 0x008ff0000008101c */
[----:B--2---:R-:W-:Y:S11]  /*4cc40*/  HMMA.1688.F32.TF32 R4, R172, R240, R4 ;  /* 0x000000f0ac04723c */ /* 0x004ff60000081004 */
[----:B------:R-:W-:Y:S05]  /*4cc50*/  @!UPT UIADD3 URZ, URZ, URZ, URZ ;  /* 0x0000003f3f3ff290 */ /* 0x000fea000fffe03f */
[----:B-1----:R-:W-:Y:S01]  /*4cc60*/  MOV R68, R28 ;  /* 0x0000001c00447202 */ /* 0x002fe20000000f00 */
[----:B------:R-:W-:-:S07]  /*4cc70*/  IMAD.MOV.U32 R69, RZ, RZ, R29 ;  /* 0x000000ffff457224 */ /* 0x000fce00078e001d */
[----:B------:R-:W-:Y:S01]  /*4cc80*/  MOV R241, R4 ;  /* 0x0000000400f17202 */ /* 0x000fe20000000f00 */
[----:B------:R-:W-:Y:S01]  /*4cc90*/  IMAD.MOV.U32 R240, RZ, RZ, R5 ;  /* 0x000000fffff07224 */ /* 0x000fe200078e0005 */
        /* <DEDUP_REMOVED lines=10> */
[----:B------:R-:W-:Y:S04]  /*4cd40*/  STL [R1+0x2558], R232 ;  /* 0x002558e801007387 */ /* 0x000fe80000100800 */
[----:B------:R-:W-:Y:S04]  /*4cd50*/  STL [R1+0x2554], R233 ;  /* 0x002554e901007387 */ /* 0x000fe80000100800 */
[----:B------:R-:W-:Y:S04]  /*4cd60*/  STL [R1+0x254c], R240 ;  /* 0x00254cf001007387 */ /* 0x000fe80000100800 */
[----:B------:R-:W-:Y:S04]  /*4cd70*/  STL [R1+0x2548], R241 ;  /* 0x002548f101007387 */ /* 0x000fe80000100800 */
[----:B------:R1:W-:Y:S04]  /*4cd80*/  STL [R1+0x3c8], R30 ;  /* 0x0003c81e01007387 */ /* 0x0003e80000100800 */
[----:B------:R-:W2:Y:S04]  /*4cd90*/  LDL.LU R64, [R1+0x110] ;  /* 0x0001100001407983 */ /* 0x000ea80000300800 */
[----:B------:R-:W2:Y:S04]  /*4cda0*/  LDL.LU R65, [R1+0x114] ;  /* 0x0001140001417983 */ /* 0x000ea80000300800 */
[----:B------:R-:W2:Y:S04]  /*4cdb0*/  LDL.LU R66, [R1+0x118] ;  /* 0x0001180001427983 */ /* 0x000ea80000300800 */
[----:B------:R-:W2:Y:S04]  /*4cdc0*/  LDL.LU R67, [R1+0x11c] ;  /* 0x00011c0001437983 */ /* 0x000ea80000300800 */
[----:B------:R-:W4:Y:S04]  /*4cdd0*/  LDL.LU R32, [R1+0x210] ;  /* 0x0002100001207983 */ /* 0x000f280000300800 */
[----:B------:R-:W4:Y:S01]  /*4cde0*/  LDL.LU R33, [R1+0x214] ;  /* 0x0002140001217983 */ /* 0x000f220000300800 */
[----:B------:R-:W-:-:S03]  /*4cdf0*/  IMAD.MOV.U32 R70, RZ, RZ, R31 ;  /* 0x000000ffff467224 */ /* 0x000fc600078e001f */
[----:B------:R-:W4:Y:S04]  /*4ce00*/  LDL.LU R34, [R1+0x218] ;  /* 0x0002180001227983 */ /* 0x000f280000300800 */
[----:B------:R-:W4:Y:S04]  /*4ce10*/  LDL.LU R35, [R1+0x21c] ;  /* 0x00021c0001237983 */ /* 0x000f280000300800 */
[----:B------:R-:W4:Y:S04]  /*4ce20*/  LDL.LU R28, [R1+0x290] ;  /* 0x00029000011c7983 */ /* 0x000f280000300800 */
[----:B------:R-:W4:Y:S04]  /*4ce30*/  LDL.LU R29, [R1+0x294] ;  /* 0x00029400011d7983 */ /* 0x000f280000300800 */
[----:B-1----:R-:W4:Y:S04]  /*4ce40*/  LDL.LU R30, [R1+0x298] ;  /* 0x00029800011e7983 */ /* 0x002f280000300800 */
[----:B------:R-:W4:Y:S04]  /*4ce50*/  LDL.LU R31, [R1+0x29c] ;  /* 0x00029c00011f7983 */ /* 0x000f280000300800 */
[----:B------:R1:W-:Y:S04]  /*4ce60*/  STL [R1+0x2724], R68 ;  /* 0x0027244401007387 */ /* 0x0003e80000100800 */
[----:B------:R5:W-:Y:S04]  /*4ce70*/  STL [R1+0x2720], R69 ;  /* 0x0027204501007387 */ /* 0x000be80000100800 */
[----:B------:R5:W-:Y:S04]  /*4ce80*/  STL [R1+0x271c], R70 ;  /* 0x00271c4601007387 */ /* 0x000be80000100800 */
[----:B-1----:R-:W4:Y:S04]  /*4ce90*/  LDL.LU R68, [R1+0x120] ;  /* 0x0001200001447983 */ /* 0x002f280000300800 */
[----:B-----5:R-:W4:Y:S04]  /*4cea0*/  LDL.LU R69, [R1+0x124] ;  /* 0x0001240001457983 */ /* 0x020f280000300800 */
[----:B------:R-:W4:Y:S04]  /*4ceb0*/  LDL.LU R70, [R1+0x128] ;  /* 0x0001280001467983 */ /* 0x000f280000300800 */
[----:B------:R-:W4:Y:S01]  /*4cec0*/  LDL.LU R71, [R1+0x12c] ;  /* 0x00012c0001477983 */ /* 0x000f220000300800 */
[-C--:B---3--:R-:W-:Y:S08]  /*4ced0*/  HMMA.1688.F32.TF32 R8, R196, R224.reuse, R8 ;  /* 0x000000e0c408723c */ /* 0x088ff00000081008 */
[C---:B--2---:R-:W-:Y:S08]  /*4cee0*/  HMMA.1688.F32.TF32 R64, R180.reuse, R224, R64 ;  /* 0x000000e0b440723c */ /* 0x044ff00000081040 */
[-C--:B----4-:R-:W-:Y:S11]  /*4cef0*/  HMMA.1688.F32.TF32 R68, R180, R228.reuse, R68 ;  /* 0x000000e4b444723c */ /* 0x090ff60000081044 */
[----:B------:R-:W-:Y:S11]  /*4cf00*/  @!UPT UIADD3 URZ, URZ, URZ, URZ ;  /* 0x0000003f3f3ff290 */ /* 0x000ff6000fffe03f */
[----:B------:R-:W-:Y:S01]  /*4cf10*/  @!UPT UIADD3 URZ, URZ, URZ, URZ ;  /* 0x0000003f3f3ff290 */ /* 0x000fe2000fffe03f */
[----:B------:R-:W-:Y:S04]  /*4cf20*/  STL.64 [R1+0x4a0], R68 ;  /* 0x0004a04401007387 */ /* 0x000fe80000100a00 */
[----:B------:R1:W-:Y:S02]  /*4cf30*/  STL.64 [R1+0x4a8], R70 ;  /* 0x0004a84601007387 */ /* 0x0003e40000100a00 */
[-C--:B-1----:R-:W-:Y:S08]  /*4cf40*/  HMMA.1688.F32.TF32 R68, R176, R228.reuse, R4 ;  /* 0x000000e4b044723c */ /* 0x082ff00000081004 */
[----:B------:R-:W-:Y:S01]  /*4cf50*/  HMMA.1688.F32.TF32 R4, R172, R228, R220 ;  /* 0x000000e4ac04723c */ /* 0x000fe200000810dc */
[----:B------:R-:W2:Y:S11]  /*4cf60*/  LDL.LU R220, [R1+0xb0] ;  /* 0x0000b00001dc7983 */ /* 0x000eb60000300800 */
[----:B------:R-:W-:Y:S03]  /*4cf70*/  @!UPT UIADD3 URZ, URZ, URZ, URZ ;  /* 0x0000003f3f3ff290 */ /* 0x000fe6000fffe03f */
[----:B------:R-:W-:Y:S04]  /*4cf80*/  STL.64 [R1+0x3e0], R68 ;  /* 0x0003e04401007387 */ /* 0x000fe80000100a00 */
[----:B------:R-:W-:Y:S04]  /*4cf90*/  STL.64 [R1+0x3e8], R70 ;  /* 0x0003e84601007387 */ /* 0x000fe80000100a00 */
[----:B------:R1:W-:Y:S04]  /*4cfa0*/  STL.64 [R1+0x500], R4 ;  /* 0x0005000401007387 */ /* 0x0003e80000100a00 */
[----:B------:R3:W-:Y:S04]  /*4cfb0*/  STL.64 [R1+0x508], R6 ;  /* 0x0005080601007387 */ /* 0x0007e80000100a00 */
[----:B------:R-:W2:Y:S04]  /*4cfc0*/  LDL.LU R221, [R1+0xb4] ;  /* 0x0000b40001dd7983 */ /* 0x000ea80000300800 */
[----:B------:R-:W2:Y:S04]  /*4cfd0*/  LDL.LU R222, [R1+0xb8] ;  /* 0x0000b80001de7983 */ /* 0x000ea80000300800 */
[----:B------:R-:W2:Y:S04]  /*4cfe0*/  LDL.LU R223, [R1+0xbc] ;  /* 0x0000bc0001df7983 */ /* 0x000ea80000300800 */
[----:B-1----:R-:W4:Y:S04]  /*4cff0*/  LDL.LU R4, [R1+0x1d0] ;  /* 0x0001d00001047983 */ /* 0x002f280000300800 */
[----:B------:R-:W4:Y:S04]  /*4d000*/  LDL.LU R5, [R1+0x1d4] ;  /* 0x0001d40001057983 */ /* 0x000f280000300800 */
[----:B---3--:R-:W4:Y:S04]  /*4d010*/  LDL.LU R6, [R1+0x1d8] ;  /* 0x0001d80001067983 */ /* 0x008f280000300800 */
[----:B------:R-:W4:Y:S01]  /*4d020*/  LDL.LU R7, [R1+0x1dc] ;  /* 0x0001dc0001077983 */ /* 0x000f220000300800 */
[----:B------:R-:W-:Y:S01]  /*4d030*/  IMAD.MOV.U32 R70, RZ, RZ, R9 ;  /* 0x000000ffff467224 */ /* 0x000fe200078e0009 */
[----:B------:R-:W-:-:S02]  /*4d040*/  MOV R71, R10 ;  /* 0x0000000a00477202 */ /* 0x000fc40000000f00 */
[----:B------:R1:W-:Y:S04]  /*4d050*/  STL [R1+0x3b0], R8 ;  /* 0x0003b00801007387 */ /* 0x0003e80000100800 */
[----:B------:R3:W-:Y:S04]  /*4d060*/  STL [R1+0x3bc], R11 ;  /* 0x0003bc0b01007387 */ /* 0x0007e80000100800 */
[----:B-1----:R-:W5:Y:S04]  /*4d070*/  LDL.LU R8, [R1+0x350] ;  /* 0x0003500001087983 */ /* 0x002f680000300800 */
[----:B------:R-:W5:Y:S04]  /*4d080*/  LDL.LU R9, [R1+0x354] ;  /* 0x0003540001097983 */ /* 0x000f680000300800 */
[----:B------:R-:W5:Y:S04]  /*4d090*/  LDL.LU R10, [R1+0x358] ;  /* 0x00035800010a7983 */ /* 0x000f680000300800 */
[----:B---3--:R-:W5:Y:S01]  /*4d0a0*/  LDL.LU R11, [R1+0x35c] ;  /* 0x00035c00010b7983 */ /* 0x008f620000300800 */
[----:B------:R-:W-:-:S03]  /*4d0b0*/  IMAD.MOV.U32 R232, RZ, RZ, R67 ;  /* 0x000000ffffe87224 */ /* 0x000fc600078e0043 */
[----:B------:R-:W-:Y:S04]  /*4d0c0*/  STL [R1+0x2730], R70 ;  /* 0x0027304601007387 */ /* 0x000fe80000100800 */
[----:B------:R-:W-:Y:S04]  /*4d0d0*/  STL [R1+0x272c], R71 ;  /* 0x00272c4701007387 */ /* 0x000fe80000100800 */
[----:B------:R-:W-:Y:S04]  /*4d0e0*/  STL.64 [R1+0x470], R64 ;  /* 0x0004704001007387 */ /* 0x000fe80000100a00 */
[----:B------:R1:W-:Y:S02]  /*4d0f0*/  STL [R1+0x478], R66 ;  /* 0x0004784201007387 */ /* 0x0003e40000100800 */
[-C--:B-1----:R-:W-:Y:S02]  /*4d100*/  HMMA.1688.F32.TF32 R64, R176, R224.reuse, R32 ;  /* 0x000000e0b040723c */ /* 0x082fe40000081020 */
[----:B------:R-:W-:Y:S04]  /*4d110*/  STL [R1+0x255c], R232 ;  /* 0x00255ce801007387 */ /* 0x000fe80000100800 */
[----:B------:R-:W3:Y:S02]  /*4d120*/  LDL.LU R32, [R1+0xa0] ;  /* 0x0000a00001207983 */ /* 0x000ee40000300800 */
[----:B------:R-:W-:Y:S02]  /*4d130*/  HMMA.1688.F32.TF32 R68, R172, R224, R236 ;  /* 0x000000e0ac44723c */ /* 0x000fe400000810ec */
[----:B------:R-:W-:Y:S04]  /*4d140*/  LDS R237, [R193+0x23800] ;  /* 0x02380000c1ed7984 */ /* 0x000fe80000000800 */
[----:B------:R-:W-:Y:S02]  /*4d150*/  LDS R239, [R193+0x23c00] ;  /* 0x023c0000c1ef7984 */ /* 0x000fe40000000800 */
[----:B------:R-:W-:Y:S02]  /*4d160*/  HMMA.1688.F32.TF32 R28, R196, R184, R28 ;  /* 0x000000b8c41c723c */ /* 0x000fe4000008101c */
[----:B------:R-:W-:Y:S04]  /*4d170*/  LDS R236, [R252+0x23800] ;  /* 0x02380000fcec7984 */ /* 0x000fe80000000800 */
[----:B------:R-:W-:Y:S04]  /*4d180*/  LDS R238, [R252+0x23c00] ;  /* 0x023c0000fcee7984 */ /* 0x000fe80000000800 */
[----:B------:R-:W-:Y:S04]  /*4d190*/  STL.64 [R1+0x3d0], R64 ;  /* 0x0003d04001007387 */ /* 0x000fe80000100a00 */
[----:B------:R1:W-:Y:S04]  /*4d1a0*/  STL.64 [R1+0x3d8], R66 ;  /* 0x0003d84201007387 */ /* 0x0003e80000100a00 */
[----:B------:R-:W3:Y:S04]  /*4d1b0*/  LDL.LU R33, [R1+0xa4] ;  /* 0x0000a40001217983 */ /* 0x000ee80000300800 */
[----:B------:R-:W3:Y:S04]  /*4d1c0*/  LDL.LU R34, [R1+0xa8] ;  /* 0x0000a80001227983 */ /* 0x000ee80000300800 */
[----:B------:R-:W3:Y:S04]  /*4d1d0*/  LDL.LU R35, [R1+0xac] ;  /* 0x0000ac0001237983 */ /* 0x000ee80000300800 */
[----:B------:R-:W-:Y:S01]  /*4d1e0*/  STL.64 [R1+0x4e0], R68 ;  /* 0x0004e04401007387 */ /* 0x000fe20000100a00 */
[----:B-1----:R-:W-:-:S03]  /*4d1f0*/  IMAD.MOV.U32 R66, RZ, RZ, R29 ;  /* 0x000000ffff427224 */ /* 0x002fc600078e001d */
[----:B------:R-:W-:Y:S01]  /*4d200*/  STL.64 [R1+0x4e8], R70 ;  /* 0x0004e84601007387 */ /* 0x000fe20000100a00 */
[----:B------:R-:W-:-:S03]  /*4d210*/  IMAD.MOV.U32 R67, RZ, RZ, R30 ;  /* 0x000000ffff437224 */ /* 0x000fc600078e001e */
[----:B------:R1:W-:Y:S04]  /*4d220*/  STL [R1+0x360], R28 ;  /* 0x0003601c01007387 */ /* 0x0003e80000100800 */
[----:B------:R1:W-:Y:S04]  /*4d230*/  STL [R1+0x36c], R31 ;  /* 0x00036c1f01007387 */ /* 0x0003e80000100800 */
[----:B-1----:R-:W3:Y:S04]  /*4d240*/  LDL.LU R28, [R1+0x1f0] ;  /* 0x0001f000011c7983 */ /* 0x002ee80000300800 */
[----:B------:R-:W3:Y:S04]  /*4d250*/  LDL.LU R29, [R1+0x1f4] ;  /* 0x0001f400011d7983 */ /* 0x000ee80000300800 */
[----:B------:R-:W3:Y:S04]  /*4d260*/  LDL.LU R30, [R1+0x1f8] ;  /* 0x0001f800011e7983 */ /* 0x000ee80000300800 */
[----:B------:R-:W3:Y:S04]  /*4d270*/  LDL.LU R31, [R1+0x1fc] ;  /* 0x0001fc00011f7983 */ /* 0x000ee80000300800 */
[----:B------:R-:W-:Y:S04]  /*4d280*/  STL [R1+0x2734], R67 ;  /* 0x0027344301007387 */ /* 0x000fe80000100800 */
[----:B------:R4:W-:Y:S02]  /*4d290*/  STL [R1+0x2728], R66 ;  /* 0x0027284201007387 */ /* 0x0009e40000100800 */
[-C--:B----4-:R-:W-:Y:S08]  /*4d2a0*/  HMMA.1688.F32.TF32 R64, R176, R184.reuse, R4 ;  /* 0x000000b8b040723c */ /* 0x090ff00000081004 */
[-C--:B------:R-:W-:Y:S08]  /*4d2b0*/  HMMA.1688.F32.TF32 R4, R172, R184.reuse, R20 ;  /* 0x000000b8ac04723c */ /* 0x080ff00000081014 */
[----:B--2---:R-:W-:Y:S01]  /*4d2c0*/  HMMA.1688.F32.TF32 R68, R180, R184, R220 ;  /* 0x000000b8b444723c */ /* 0x004fe200000810dc */
[----:B------:R-:W-:Y:S04]  /*4d2d0*/  LDS R221, [R193+0x23880] ;  /* 0x02388000c1dd7984 */ /* 0x000fe80000000800 */
[----:B------:R-:W-:Y:S04]  /*4d2e0*/  LDS R223, [R193+0x23c80] ;  /* 0x023c8000c1df7984 */ /* 0x000fe80000000800 */
[----:B------:R-:W-:Y:S04]  /*4d2f0*/  LDS R220, [R252+0x23880] ;  /* 0x02388000fcdc7984 */ /* 0x000fe80000000800 */
[----:B------:R-:W-:Y:S03]  /*4d300*/  LDS R222, [R252+0x23c80] ;  /* 0x023c8000fcde7984 */ /* 0x000fe60000000800 */
[----:B------:R-:W-:Y:S01]  /*4d310*/  IMAD.MOV.U32 R229, RZ, RZ, R4 ;  /* 0x000000ffffe57224 */ /* 0x000fe200078e0004 */
[----:B------:R-:W-:Y:S01]  /*4d320*/  MOV R224, R7 ;  /* 0x0000000700e07202 */ /* 0x000fe20000000f00 */
[----:B------:R-:W-:-:S02]  /*4d330*/  IMAD.MOV.U32 R228, RZ, RZ, R5 ;  /* 0x000000ffffe47224 */ /* 0x000fc400078e0005 */
[----:B------:R-:W-:Y:S02]  /*4d340*/  IMAD.MOV.U32 R225, RZ, RZ, R6 ;  /* 0x000000ffffe17224 */ /* 0x000fe400078e0006 */
[----:B-----5:R-:W-:Y:S02]  /*4d350*/  HMMA.1688.F32.TF32 R4, R196, R188, R8 ;  /* 0x000000bcc404723c */ /* 0x020fe40000081008 */
[----:B------:R-:W-:Y:S01]  /*4d360*/  MOV R232, R69 ;  /* 0x0000004500e87202 */ /* 0x000fe20000000f00 */
[----:B------:R-:W-:Y:S04]  /*4d370*/  STL [R1+0x450], R68 ;  /* 0x0004504401007387 */ /* 0x000fe80000100800 */
[----:B------:R1:W-:Y:S04]  /*4d380*/  STL.64 [R1+0x458], R70 ;  /* 0x0004584601007387 */ /* 0x0003e80000100a00 */
[----:B------:R-:W-:Y:S04]  /*4d390*/  STL [R1+0x2570], R232 ;  /* 0x002570e801007387 */ /* 0x000fe80000100800 */
[----:B------:R-:W-:Y:S04]  /*4d3a0*/  STL.64 [R1+0x3a0], R64 ;  /* 0x0003a04001007387 */ /* 0x000fe80000100a00 */
[----:B------:R2:W-:Y:S05]  /*4d3b0*/  STL.64 [R1+0x3a8], R66 ;  /* 0x0003a84201007387 */ /* 0x0005ea0000100a00 */
[----:B-1----:R-:W-:Y:S01]  /*4d3c0*/  IMAD.MOV.U32 R71, RZ, RZ, R4 ;  /* 0x000000ffff477224 */ /* 0x002fe200078e0004 */
[----:B------:R-:W-:Y:S01]  /*4d3d0*/  MOV R69, R7 ;  /* 0x0000000700457202 */ /* 0x000fe20000000f00 */
[----:B------:R-:W-:-:S02]  /*4d3e0*/  IMAD.MOV.U32 R68, RZ, RZ, R6 ;  /* 0x000000ffff447224 */ /* 0x000fc400078e0006 */
[----:B--2---:R-:W-:Y:S02]  /*4d3f0*/  IMAD.MOV.U32 R66, RZ, RZ, R5 ;  /* 0x000000ffff427224 */ /* 0x004fe400078e0005 */
[-C--:B---3--:R-:W-:Y:S01]  /*4d400*/  HMMA.1688.F32.TF32 R4, R180, R188.reuse, R32 ;  /* 0x000000bcb404723c */ /* 0x088fe20000081020 */
[----:B------:R-:W-:Y:S04]  /*4d410*/  STL [R1+0x256c], R224 ;  /* 0x00256ce001007387 */ /* 0x000fe80000100800 */
[----:B------:R-:W-:Y:S04]  /*4d420*/  STL [R1+0x2568], R225 ;  /* 0x002568e101007387 */ /* 0x000fe80000100800 */
[----:B------:R-:W-:Y:S11]  /*4d430*/  STL [R1+0x2564], R228 ;  /* 0x002564e401007387 */ /* 0x000ff60000100800 */
[----:B------:R-:W-:Y:S04]  /*4d440*/  @!UPT UIADD3 URZ, URZ, URZ, URZ ;  /* 0x0000003f3f3ff290 */ /* 0x000fe8000fffe03f */
[----:B------:R-:W-:Y:S01]  /*4d450*/  IMAD.MOV.U32 R233, RZ, RZ, R4 ;  /* 0x000000ffffe97224 */ /* 0x000fe200078e0004 */
[----:B------:R-:W-:Y:S01]  /*4d460*/  MOV R241, R7 ;  /* 0x0000000700f17202 */ /* 0x000fe20000000f00 */
[----:B------:R-:W-:Y:S02]  /*4d470*/  IMAD.MOV.U32 R3, RZ, RZ, R5 ;  /* 0x000000ffff037224 */ /* 0x000fe400078e0005 */
[----:B------:R-:W-:Y:S02]  /*4d480*/  IMAD.MOV.U32 R240, RZ, RZ, R6 ;  /* 0x000000fffff07224 */ /* 0x000fe400078e0006 */
[-C--:B------:R-:W-:Y:S01]  /*4d490*/  HMMA.1688.F32.TF32 R4, R176, R188.reuse, R28 ;  /* 0x000000bcb004723c */ /* 0x080fe2000008101c */
[----:B------:R-:W-:Y:S04]  /*4d4a0*/  STL [R1+0x2560], R229 ;  /* 0x002560e501007387 */ /* 0x000fe80000100800 */
[----:B------:R-:W-:Y:S04]  /*4d4b0*/  STL [R1+0x273c], R68 ;  /* 0x00273c4401007387 */ /* 0x000fe80000100800 */
[----:B------:R-:W-:Y:S04]  /*4d4c0*/  STL [R1+0x2738], R69 ;  /* 0x0027384501007387 */ /* 0x000fe80000100800 */
[----:B------:R-:W-:Y:S04]  /*4d4d0*/  STL [R1+0x2580], R241 ;  /* 0x002580f101007387 */ /* 0x000fe80000100800 */
[----:B------:R-:W-:Y:S04]  /*4d4e0*/  STL [R1+0x257c], R240 ;  /* 0x00257cf001007387 */ /* 0x000fe80000100800 */
[----:B------:R-:W-:Y:S04]  /*4d4f0*/  STL [R1+0x2578], R3 ;  /* 0x0025780301007387 */ /* 0x000fe80000100800 */
[----:B------:R-:W-:Y:S04]  /*4d500*/  STL [R1+0x2574], R233 ;  /* 0x002574e901007387 */ /* 0x000fe80000100800 */
[----:B------:R-:W2:Y:S04]  /*4d510*/  LDL.LU R32, [R1+0x6d0] ;  /* 0x0006d00001207983 */ /* 0x000ea80000300800 */
[----:B------:R-:W-:Y:S04]  /*4d520*/  STL.64 [R1+0x370], R4 ;  /* 0x0003700401007387 */ /* 0x000fe80000100a00 */
[----:B------:R1:W-:Y:S04]  /*4d530*/  STL.64 [R1+0x378], R6 ;  /* 0x0003780601007387 */ /* 0x0003e80000100a00 */
[----:B------:R-:W2:Y:S04]  /*4d540*/  LDL.LU R33, [R1+0x6d4] ;  /* 0x0006d40001217983 */ /* 0x000ea80000300800 */
[----:B------:R-:W2:Y:S01]  /*4d550*/  LDL.LU R34, [R1+0x6d8] ;  /* 0x0006d80001227983 */ /* 0x000ea20000300800 */
[----:B-1----:R-:W-:Y:S03]  /*4d560*/  HMMA.1688.F32.TF32 R4, R172, R188, R24 ;  /* 0x000000bcac04723c */ /* 0x002fe60000081018 */
[----:B------:R-:W2:Y:S04]  /*4d570*/  LDL.LU R35, [R1+0x6dc] ;  /* 0x0006dc0001237983 */ /* 0x000ea80000300800 */
[----:B------:R-:W3:Y:S04]  /*4d580*/  LDL.LU R28, [R1+0x150] ;  /* 0x00015000011c7983 */ /* 0x000ee80000300800 */
[----:B------:R-:W-:Y:S04]  /*4d590*/  LDS R24, [R194+0x23800] ;  /* 0x02380000c2187984 */ /* 0x000fe80000000800 */
[----:B------:R-:W-:Y:S04]  /*4d5a0*/  LDS R26, [R194+0x23c00] ;  /* 0x023c0000c21a7984 */ /* 0x000fe80000000800 */
[----:B------:R-:W-:Y:S04]  /*4d5b0*/  LDS R25, [R195+0x23800] ;  /* 0x02380000c3197984 */ /* 0x000fe80000000800 */
[----:B------:R-:W-:Y:S04]  /*4d5c0*/  LDS R27, [R195+0x23c00] ;  /* 0x023c0000c31b7984 */ /* 0x000fe80000000800 */
[----:B------:R-:W-:Y:S04]  /*4d5d0*/  STL.64 [R1+0x4b0], R4 ;  /* 0x0004b00401007387 */ /* 0x000fe80000100a00 */
[----:B------:R-:W-:Y:S04]  /*4d5e0*/  STL.64 [R1+0x4b8], R6 ;  /* 0x0004b80601007387 */ /* 0x000fe80000100a00 */
[----:B------:R-:W3:Y:S04]  /*4d5f0*/  LDL.LU R29, [R1+0x154] ;  /* 0x00015400011d7983 */ /* 0x000ee80000300800 */
[----:B------:R-:W3:Y:S04]  /*4d600*/  LDL.LU R30, [R1+0x158] ;  /* 0x00015800011e7983 */ /* 0x000ee80000300800 */
[----:B------:R-:W3:Y:S04]  /*4d610*/  LDL.LU R31, [R1+0x15c] ;  /* 0x00015c00011f7983 */ /* 0x000ee80000300800 */
[----:B------:R-:W-:Y:S04]  /*4d620*/  LDS R4, [R194+0x23880] ;  /* 0x02388000c2047984 */ /* 0x000fe80000000800 */
[----:B------:R-:W-:Y:S04]  /*4d630*/  LDS R6, [R194+0x23c80] ;  /* 0x023c8000c2067984 */ /* 0x000fe80000000800 */
[----:B------:R-:W-:Y:S04]  /*4d640*/  LDS R5, [R195+0x23880] ;  /* 0x02388000c3057984 */ /* 0x000fe80000000800 */
[----:B------:R-:W-:Y:S04]  /*4d650*/  LDS R7, [R195+0x23c80] ;  /* 0x023c8000c3077984 */ /* 0x000fe80000000800 */
[----:B------:R-:W2:Y:S04]  /*4d660*/  LDSM.16.M88.4 R192, [R2+0x9880] ;  /* 0x0098800002c0783b */ /* 0x000ea80000000200 */
        /* <DEDUP_REMOVED lines=8> */
[-C--:B--2---:R-:W-:Y:S08]  /*4d6f0*/  HMMA.1688.F32.TF32 R32, R196, R192.reuse, R32 ;  /* 0x000000c0c420723c */ /* 0x084ff00000081020 */
[----:B---3--:R-:W-:Y:S11]  /*4d700*/  HMMA.1688.F32.TF32 R28, R180, R192, R28 ;  /* 0x000000c0b41c723c */ /* 0x008ff6000008101c */
[----:B------:R-:W-:Y:S05]  /*4d710*/  @!UPT UIADD3 URZ, URZ, URZ, URZ ;  /* 0x0000003f3f3ff290 */ /* 0x000fea000fffe03f */
[----:B------:R-:W-:Y:S01]  /*4d720*/  IMAD.MOV.U32 R67, RZ, RZ, R34 ;  /* 0x000000ffff437224 */ /* 0x000fe200078e0022 */
[----:B------:R-:W-:Y:S01]  /*4d730*/  MOV R70, R35 ;  /* 0x0000002300467202 */ /* 0x000fe20000000f00 */
[----:B------:R-:W-:Y:S01]  /*4d740*/  IMAD.MOV.U32 R68, RZ, RZ, R32 ;  /* 0x000000ffff447224 */ /* 0x000fe200078e0020 */
[----:B------:R-:W2:Y:S01]  /*4d750*/  LDL.LU.64 R34, [R1+0x27c0] ;  /* 0x0027c00001227983 */ /* 0x000ea20000300a00 */
[----:B------:R-:W-:-:S03]  /*4d760*/  IMAD.MOV.U32 R69, RZ, RZ, R33 ;  /* 0x000000ffff457224 */ /* 0x000fc600078e0021 */
[----:B------:R-:W2:Y:S01]  /*4d770*/  LDL.LU.64 R32, [R1+0x27b8] ;  /* 0x0027b80001207983 */ /* 0x000ea20000300a00 */
[----:B------:R-:W-:Y:S01]  /*4d780*/  IMAD.MOV.U32 R229, RZ, RZ, R30 ;  /* 0x000000ffffe57224 */ /* 0x000fe200078e001e */
[----:B------:R-:W-:Y:S01]  /*4d790*/  MOV R252, R31 ;  /* 0x0000001f00fc7202 */ /* 0x000fe20000000f00 */
[----:B------:R-:W-:Y:S01]  /*4d7a0*/  IMAD.MOV.U32 R225, RZ, RZ, R28 ;  /* 0x000000ffffe17224 */ /* 0x000fe200078e001c */
[----:B------:R-:W3:Y:S01]  /*4d7b0*/  LDL.LU.64 R30, [R1+0x27b0] ;  /* 0x0027b000011e7983 */ /* 0x000ee20000300a00 */
[----:B------:R-:W-:-:S03]  /*4d7c0*/  IMAD.MOV.U32 R228, RZ, RZ, R29 ;  /* 0x000000ffffe47224 */ /* 0x000fc600078e001d */
[----:B------:R-:W3:Y:S01]  /*4d7d0*/  LDL.LU.64 R28, [R1+0x27a8] ;  /* 0x0027a800011c7983 */ /* 0x000ee20000300a00 */
[-C--:B----4-:R-:W-:Y:S03]  /*4d7e0*/  HMMA.1688.F32.TF32 R20, R176, R192.reuse, R20 ;  /* 0x000000c0b014723c */ /* 0x090fe60000081014 */
[----:B------:R-:W-:Y:S04]  /*4d7f0*/  STL [R1+0x2590], R252 ;  /* 0x002590fc01007387 */ /* 0x000fe80000100800 */
[----:B------:R-:W-:Y:S04]  /*4d800*/  STL [R1+0x258c], R229 ;  /* 0x00258ce501007387 */ /* 0x000fe80000100800 */
[----:B------:R-:W-:Y:S04]  /*4d810*/  STL [R1+0x2588], R228 ;  /* 0x002588e401007387 */ /* 0x000fe80000100800 */
[----:B------:R-:W-:Y:S08]  /*4d820*/  STL [R1+0x2584], R225 ;  /* 0x002584e101007387 */ /* 0x000ff00000100800 */
[----:B------:R-:W-:Y:S04]  /*4d830*/  STL.64 [R1+0x210], R20 ;  /* 0x0002101401007387 */ /* 0x000fe80000100a00 */
[----:B------:R3:W-:Y:S02]  /*4d840*/  STL.64 [R1+0x218], R22 ;  /* 0x0002181601007387 */ /* 0x0007e40000100a00 */
[----:B---3--:R-:W-:Y:S11]  /*4d850*/  HMMA.1688.F32.TF32 R20, R172, R192, R28 ;  /* 0x000000c0ac14723c */ /* 0x008ff6000008101c */
[----:B------:R-:W-:Y:S11]  /*4d860*/  @!UPT UIADD3 URZ, URZ, URZ, URZ ;  /* 0x0000003f3f3ff290 */ /* 0x000ff6000fffe03f */
[----:B------:R-:W-:Y:S01]  /*4d870*/  @!UPT UIADD3 URZ, URZ, URZ, URZ ;  /* 0x0000003f3f3ff290 */ /* 0x000fe2000fffe03f */
[----:B------:R1:W-:Y:S01]  /*4d880*/  STL.64 [R1+0x490], R20 ;  /* 0x0004901401007387 */ /* 0x0003e20000100a00 */
[----:B------:R-:W-:Y:S02]  /*4d890*/  IMAD.MOV.U32 R252, RZ, RZ, R22 ;  /* 0x000000fffffc7224 */ /* 0x000fe400078e0016 */
[----:B------:R-:W-:Y:S01]  /*4d8a0*/  IMAD.MOV.U32 R229, RZ, RZ, R23 ;  /* 0x000000ffffe57224 */ /* 0x000fe200078e0017 */
[----:B------:R-:W3:Y:S04]  /*4d8b0*/  LDL.LU R28, [R1+0x6f0] ;  /* 0x0006f000011c7983 */ /* 0x000ee80000300800 */
[----:B------:R-:W3:Y:S01]  /*4d8c0*/  LDL.LU R29, [R1+0x6f4] ;  /* 0x0006f400011d7983 */ /* 0x000ee20000300800 */
[-C--:B-1----:R-:W-:Y:S03]  /*4d8d0*/  HMMA.1688.F32.TF32 R20, R236, R202.reuse, R216 ;  /* 0x000000caec14723c */ /* 0x082fe600000810d8 */
[----:B------:R-:W3:Y:S04]  /*4d8e0*/  LDL.LU R30, [R1+0x6f8] ;  /* 0x0006f800011e7983 */ /* 0x000ee80000300800 */
[----:B------:R-:W3:Y:S04]  /*4d8f0*/  LDL.LU R31, [R1+0x6fc] ;  /* 0x0006fc00011f7983 */ /* 0x000ee80000300800 */
[----:B------:R-:W-:Y:S04]  /*4d900*/  STL [R1+0x25a0], R252 ;  /* 0x0025a0fc01007387 */ /* 0x000fe80000100800 */
[----:B------:R-:W-:Y:S04]  /*4d910*/  STL [R1+0x259c], R229 ;  /* 0x00259ce501007387 */ /* 0x000fe80000100800 */
[----:B------:R-:W4:Y:S04]  /*4d920*/  LDL.LU R216, [R1+0x270] ;  /* 0x0002700001d87983 */ /* 0x000f280000300800 */
[----:B------:R-:W-:Y:S04]  /*4d930*/  STL.64 [R1+0x7c0], R20 ;  /* 0x0007c01401007387 */ /* 0x000fe80000100a00 */
[----:B------:R1:W-:Y:S04]  /*4d940*/  STL.64 [R1+0x7c8], R22 ;  /* 0x0007c81601007387 */ /* 0x0003e80000100a00 */
[----:B------:R-:W4:Y:S04]  /*4d950*/  LDL.LU R217, [R1+0x274] ;  /* 0x0002740001d97983 */ /* 0x000f280000300800 */
[----:B------:R-:W4:Y:S04]  /*4d960*/  LDL.LU R218, [R1+0x278] ;  /* 0x0002780001da7983 */ /* 0x000f280000300800 */
[----:B------:R-:W4:Y:S01]  /*4d970*/  LDL.LU R219, [R1+0x27c] ;  /* 0x00027c0001db7983 */ /* 0x000f220000300800 */
[----:B-1----:R-:W-:Y:S11]  /*4d980*/  HMMA.1688.F32.TF32 R20, R24, R202, R204 ;  /* 0x000000ca1814723c */ /* 0x002ff600000810cc */
[----:B------:R-:W-:Y:S11]  /*4d990*/  @!UPT UIADD3 URZ, URZ, URZ, URZ ;  /* 0x0000003f3f3ff290 */ /* 0x000ff6000fffe03f */
[----:B------:R-:W-:Y:S01]  /*4d9a0*/  @!UPT UIADD3 URZ, URZ, URZ, URZ ;  /* 0x0000003f3f3ff290 */ /* 0x000fe2000fffe03f */
[----:B------:R-:W-:Y:S04]  /*4d9b0*/  STL.64 [R1+0x7b0], R20 ;  /* 0x0007b01401007387 */ /* 0x000fe80000100a00 */
[----:B------:R-:W-:Y:S04]  /*4d9c0*/  STL.64 [R1+0x7b8], R22 ;  /* 0x0007b81601007387 */ /* 0x000fe80000100a00 */
[----:B------:R-:W5:Y:S01]  /*4d9d0*/  LDSM.16.M88.4 R20, [R2+0xa080] ;  /* 0x00a080000214783b */ /* 0x000f620000000200 */
[----:B------:R-:W-:Y:S08]  /*4d9e0*/  HMMA.1688.F32.TF32 R212, R172, R200, R212 ;  /* 0x000000c8acd4723c */ /* 0x000ff000000810d4 */
[-C--:B------:R-:W-:Y:S11]  /*4d9f0*/  HMMA.1688.F32.TF32 R204, R220, R202.reuse, R208 ;  /* 0x000000cadccc723c */ /* 0x080ff600000810d0 */
[----:B------:R-:W-:Y:S05]  /*4da00*/  @!UPT UIADD3 URZ, URZ, URZ, URZ ;  /* 0x0000003f3f3ff290 */ /* 0x000fea000fffe03f */
[----:B------:R-:W-:Y:S08]  /*4da10*/  HMMA.1688.F32.TF32 R200, R4, R202, R212 ;  /* 0x000000ca04c8723c */ /* 0x000ff000000810d4 */
[----:B-----5:R-:W-:Y:S01]  /*4da20*/  HMMA.1688.F32.TF32 R8, R180, R20, R8 ;  /* 0x00000014b408723c */ /* 0x020fe20000081008 */
[----:B------:R-:W-:Y:S04]  /*4da30*/  STL.64 [R1+0x7e0], R204 ;  /* 0x0007e0cc01007387 */ /* 0x000fe80000100a00 */
[----:B------:R-:W-:Y:S10]  /*4da40*/  STL.64 [R1+0x7e8], R206 ;  /* 0x0007e8ce01007387 */ /* 0x000ff40000100a00 */
[----:B------:R-:W-:Y:S04]  /*4da50*/  STL.64 [R1+0x790], R200 ;  /* 0x000790c801007387 */ /* 0x000fe80000100a00 */
[----:B------:R4:W-:Y:S05]  /*4da60*/  STL.64 [R1+0x798], R202 ;  /* 0x000798ca01007387 */ /* 0x0009ea0000100a00 */
[----:B------:R-:W-:Y:S01]  /*4da70*/  IMAD.MOV.U32 R3, RZ, RZ, R8 ;  /* 0x000000ffff037224 */ /* 0x000fe200078e0008 */
[----:B------:R-:W-:Y:S01]  /*4da80*/  MOV R233, R9 ;  /* 0x0000000900e97202 */ /* 0x000fe20000000f00 */
[----:B------:R-:W5:Y:S01]  /*4da90*/  LDL.LU R8, [R1+0x760] ;  /* 0x0007600001087983 */ /* 0x000f620000300800 */
[----:B------:R-:W-:-:S02]  /*4daa0*/  IMAD.MOV.U32 R232, RZ, RZ, R10 ;  /* 0x000000ffffe87224 */ /* 0x000fc400078e000a */
[----:B------:R-:W-:Y:S01]  /*4dab0*/  IMAD.MOV.U32 R224, RZ, RZ, R11 ;  /* 0x000000ffffe07224 */ /* 0x000fe200078e000b */
[----:B------:R-:W5:Y:S04]  /*4dac0*/  LDL.LU R9, [R1+0x764] ;  /* 0x0007640001097983 */ /* 0x000f680000300800 */
[----:B------:R-:W5:Y:S04]  /*4dad0*/  LDL.LU R10, [R1+0x768] ;  /* 0x00076800010a7983 */ /* 0x000f680000300800 */
[----:B------:R-:W5:Y:S01]  /*4dae0*/  LDL.LU R11, [R1+0x76c] ;  /* 0x00076c00010b7983 */ /* 0x000f620000300800 */
[-C--:B--2---:R-:W-:Y:S08]  /*4daf0*/  HMMA.1688.F32.TF32 R32, R172, R20.reuse, R32 ;  /* 0x00000014ac20723c */ /* 0x084ff00000081020 */
[-C--:B---3--:R-:W-:Y:S08]  /*4db00*/  HMMA.1688.F32.TF32 R28, R196, R20.reuse, R28 ;  /* 0x00000014c41c723c */ /* 0x088ff0000008101c */
[----:B----4-:R-:W-:Y:S11]  /*4db10*/  HMMA.1688.F32.TF32 R200, R176, R20, R216 ;  /* 0x00000014b0c8723c */ /* 0x010ff600000810d8 */
[----:B------:R-:W-:Y:S05]  /*4db20*/  @!UPT UIADD3 URZ, URZ, URZ, URZ ;  /* 0x0000003f3f3ff290 */ /* 0x000fea000fffe03f */
[----:B------:R-:W-:Y:S01]  /*4db30*/  IMAD.MOV.U32 R207, RZ, RZ, R28 ;  /* 0x000000ffffcf7224 */ /* 0x000fe200078e001c */
[----:B------:R-:W-:Y:S01]  /*4db40*/  MOV R206, R29 ;  /* 0x0000001d00ce7202 */ /* 0x000fe20000000f00 */
[----:B------:R-:W2:Y:S01]  /*4db50*/  LDL.LU R28, [R1+0x1b0] ;  /* 0x0001b000011c7983 */ /* 0x000ea20000300800 */
[----:B------:R-:W-:Y:S02]  /*4db60*/  IMAD.MOV.U32 R205, RZ, RZ, R30 ;  /* 0x000000ffffcd7224 */ /* 0x000fe400078e001e */
[----:B------:R-:W-:Y:S01]  /*4db70*/  IMAD.MOV.U32 R204, RZ, RZ, R31 ;  /* 0x000000ffffcc7224 */ /* 0x000fe200078e001f */
[----:B------:R-:W2:Y:S04]  /*4db80*/  LDL.LU R29, [R1+0x1b4] ;  /* 0x0001b400011d7983 */ /* 0x000ea80000300800 */
[----:B------:R-:W2:Y:S04]  /*4db90*/  LDL.LU R30, [R1+0x1b8] ;  /* 0x0001b800011e7983 */ /* 0x000ea80000300800 */
[----:B------:R-:W2:Y:S04]  /*4dba0*/  LDL.LU R31, [R1+0x1bc] ;  /* 0x0001bc00011f7983 */ /* 0x000ea80000300800 */
[----:B------:R-:W-:Y:S04]  /*4dbb0*/  STL [R1+0x25a8], R224 ;  /* 0x0025a8e001007387 */ /* 0x000fe80000100800 */
[----:B------:R-:W-:Y:S04]  /*4dbc0*/  STL [R1+0x25a4], R232 ;  /* 0x0025a4e801007387 */ /* 0x000fe80000100800 */
[----:B------:R1:W-:Y:S04]  /*4dbd0*/  STL [R1+0x2598], R233 ;  /* 0x002598e901007387 */ /* 0x0003e80000100800 */
[----:B------:R3:W-:Y:S04]  /*4dbe0*/  STL [R1+0x2594], R3 ;  /* 0x0025940301007387 */ /* 0x0007e80000100800 */
[----:B------:R-:W4:Y:S04]  /*4dbf0*/  LDL.LU R208, [R1+0x2b0] ;  /* 0x0002b00001d07983 */ /* 0x000f280000300800 */
[----:B------:R-:W-:Y:S04]  /*4dc00*/  STL.64 [R1+0x180], R200 ;  /* 0x000180c801007387 */ /* 0x000fe80000100a00 */
[----:B------:R-:W-:Y:S04]  /*4dc10*/  STL.64 [R1+0x188], R202 ;  /* 0x000188ca01007387 */ /* 0x000fe80000100a00 */
[----:B------:R-:W4:Y:S04]  /*4dc20*/  LDL.LU R209, [R1+0x2b4] ;  /* 0x0002b40001d17983 */ /* 0x000f280000300800 */
[----:B------:R-:W4:Y:S04]  /*4dc30*/  LDL.LU R210, [R1+0x2b8] ;  /* 0x0002b80001d27983 */ /* 0x000f280000300800 */
[----:B------:R-:W4:Y:S01]  /*4dc40*/  LDL.LU R211, [R1+0x2bc] ;  /* 0x0002bc0001d37983 */ /* 0x000f220000300800 */
[----:B------:R-:W-:Y:S01]  /*4dc50*/  HMMA.1688.F32.TF32 R76, R180, R72, R76 ;  /* 0x00000048b44c723c */ /* 0x000fe2000008104c */
[----:B------:R-:W-:Y:S01]  /*4dc60*/  IMAD.MOV.U32 R252, RZ, RZ, R32 ;  /* 0x000000fffffc7224 */ /* 0x000fe200078e0020 */
[----:B------:R-:W-:Y:S01]  /*4dc70*/  MOV R229, R33 ;  /* 0x0000002100e57202 */ /* 0x000fe20000000f00 */
[----:B-1----:R-:W-:Y:S01]  /*4dc80*/  IMAD.MOV.U32 R233, RZ, RZ, R34 ;  /* 0x000000ffffe97224 */ /* 0x002fe200078e0022 */
[----:B------:R-:W5:Y:S01]  /*4dc90*/  LDSM.16.M88.4 R200, [R2+0xa880] ;  /* 0x00a8800002c8783b */ /* 0x000f620000000200 */
[----:B---3--:R-:W-:-:S03]  /*4dca0*/  IMAD.MOV.U32 R3, RZ, RZ, R35 ;  /* 0x000000ffff037224 */ /* 0x008fc600078e0023 */
[----:B------:R-:W-:Y:S08]  /*4dcb0*/  HMMA.1688.F32.TF32 R32, R236, R74, R148 ;  /* 0x0000004aec20723c */ /* 0x000ff00000081094 */
[----:B------:R-:W-:Y:S01]  /*4dcc0*/  HMMA.1688.F32.TF32 R124, R172, R72, R124 ;  /* 0x00000048ac7c723c */ /* 0x000fe2000008107c */
[----:B------:R-:W-:Y:S04]  /*4dcd0*/  STL [R1+0x25c8], R3 ;  /* 0x0025c80301007387 */ /* 0x000fe80000100800 */
[----:B------:R-:W-:Y:S03]  /*4dce0*/  STL [R1+0x25c4], R233 ;  /* 0x0025c4e901007387 */ /* 0x000fe60000100800 */
[-C--:B------:R-:W-:Y:S01]  /*4dcf0*/  HMMA.1688.F32.TF32 R148, R24, R74.reuse, R76 ;  /* 0x0000004a1894723c */ /* 0x080fe2000008104c */
[----:B------:R-:W-:Y:S04]  /*4dd00*/  STL [R1+0x25c0], R252 ;  /* 0x0025c0fc01007387 */ /* 0x000fe80000100800 */
[----:B------:R-:W-:Y:S03]  /*4dd10*/  STL [R1+0x25ac], R229 ;  /* 0x0025ace501007387 */ /* 0x000fe60000100800 */
[-C--:B------:R-:W-:Y:S01]  /*4dd20*/  HMMA.1688.F32.TF32 R76, R220, R74.reuse, R100 ;  /* 0x0000004adc4c723c */ /* 0x080fe20000081064 */
[----:B------:R-:W-:Y:S04]  /*4dd30*/  STL.64 [R1+0x740], R32 ;  /* 0x0007402001007387 */ /* 0x000fe80000100a00 */
[----:B------:R1:W-:Y:S03]  /*4dd40*/  STL.64 [R1+0x748], R34 ;  /* 0x0007482201007387 */ /* 0x0003e60000100a00 */
[----:B-1----:R-:W-:Y:S07]  /*4dd50*/  HMMA.1688.F32.TF32 R32, R4, R74, R124 ;  /* 0x0000004a0420723c */ /* 0x002fee000008107c */
        /* <DEDUP_REMOVED lines=10> */
[C---:B-----5:R-:W-:Y:S11]  /*4de00*/  HMMA.1688.F32.TF32 R32, R196.reuse, R200, R8 ;  /* 0x000000c8c420723c */ /* 0x060ff60000081008 */
[----:B------:R-:W-:Y:S11]  /*4de10*/  @!UPT UIADD3 URZ, URZ, URZ, URZ ;  /* 0x0000003f3f3ff290 */ /* 0x000ff6000fffe03f */
[----:B------:R-:W-:Y:S02]  /*4de20*/  @!UPT UIADD3 URZ, URZ, URZ, URZ ;  /* 0x0000003f3f3ff290 */ /* 0x000fe4000fffe03f */
[----:B------:R-:W-:Y:S01]  /*4de30*/  IMAD.MOV.U32 R10, RZ, RZ, R32 ;  /* 0x000000ffff0a7224 */ /* 0x000fe200078e0020 */
[----:B------:R-:W-:Y:S01]  /*4de40*/  MOV R11, R33 ;  /* 0x00000021000b7202 */ /* 0x000fe20000000f00 */
[----:B------:R-:W-:Y:S02]  /*4de50*/  IMAD.MOV.U32 R65, RZ, RZ, R34 ;  /* 0x000000ffff417224 */ /* 0x000fe400078e0022 */
[----:B------:R-:W-:Y:S01]  /*4de60*/  IMAD.MOV.U32 R64, RZ, RZ, R35 ;  /* 0x000000ffff407224 */ /* 0x000fe200078e0023 */
[-C--:B------:R-:W-:Y:S08]  /*4de70*/  HMMA.1688.F32.TF32 R152, R196, R12.reuse, R152 ;  /* 0x0000000cc498723c */ /* 0x080ff00000081098 */
[----:B------:R-:W-:Y:S08]  /*4de80*/  HMMA.1688.F32.TF32 R104, R176, R12, R104 ;  /* 0x0000000cb068723c */ /* 0x000ff00000081068 */
[-C--:B--2---:R-:W-:Y:S08]  /*4de90*/  HMMA.1688.F32.TF32 R28, R180, R200.reuse, R28 ;  /* 0x000000c8b41c723c */ /* 0x084ff0000008101c */
[----:B----4-:R-:W-:Y:S11]  /*4dea0*/  HMMA.1688.F32.TF32 R32, R176, R200, R208 ;  /* 0x000000c8b020723c */ /* 0x010ff600000810d0 */
[----:B------:R-:W-:Y:S05]  /*4deb0*/  @!UPT UIADD3 URZ, URZ, URZ, URZ ;  /* 0x0000003f3f3ff290 */ /* 0x000fea000fffe03f */
[----:B------:R-:W-:Y:S01]  /*4dec0*/  IMAD.MOV.U32 R228, RZ, RZ, R28 ;  /* 0x000000ffffe47224 */ /* 0x000fe200078e001c */
[----:B------:R-:W-:Y:S01]  /*4ded0*/  MOV R225, R29 ;  /* 0x0000001d00e17202 */ /* 0x000fe20000000f00 */
[----:B------:R-:W-:Y:S01]  /*4dee0*/  IMAD.MOV.U32 R241, RZ, RZ, R30 ;  /* 0x000000fffff17224 */ /* 0x000fe200078e001e */
[----:B------:R-:W2:Y:S01]  /*4def0*/  LDL.LU R28, [R1+0x1e0] ;  /* 0x0001e000011c7983 */ /* 0x000ea20000300800 */
[----:B------:R-:W-:-:S03]  /*4df00*/  IMAD.MOV.U32 R240, RZ, RZ, R31 ;  /* 0x000000fffff07224 */ /* 0x000fc600078e001f */
[----:B------:R-:W2:Y:S04]  /*4df10*/  LDL.LU R29, [R1+0x1e4] ;  /* 0x0001e400011d7983 */ /* 0x000ea80000300800 */
[----:B------:R-:W2:Y:S04]  /*4df20*/  LDL.LU R30, [R1+0x1e8] ;  /* 0x0001e800011e7983 */ /* 0x000ea80000300800 */
[----:B------:R-:W2:Y:S04]  /*4df30*/  LDL.LU R31, [R1+0x1ec] ;  /* 0x0001ec00011f7983 */ /* 0x000ea80000300800 */
[----:B------:R-:W-:Y:S04]  /*4df40*/  STL.64 [R1+0x2628], R242 ;  /* 0x002628f201007387 */ /* 0x000fe80000100a00 */
[----:B------:R-:W-:Y:S01]  /*4df50*/  STL.64 [R1+0x2620], R240 ;  /* 0x002620f001007387 */ /* 0x000fe20000100a00 */
[----:B------:R-:W-:Y:S01]  /*4df60*/  IMAD.MOV.U32 R3, RZ, RZ, R33 ;  /* 0x000000ffff037224 */ /* 0x000fe200078e0021 */
[----:B------:R-:W-:Y:S01]  /*4df70*/  MOV R233, R34 ;  /* 0x0000002200e97202 */ /* 0x000fe20000000f00 */
[----:B------:R-:W-:Y:S01]  /*4df80*/  IMAD.MOV.U32 R252, RZ, RZ, R35 ;  /* 0x000000fffffc7224 */ /* 0x000fe200078e0023 */
[----:B------:R1:W-:Y:S02]  /*4df90*/  STL [R1+0xa0], R32 ;  /* 0x0000a02001007387 */ /* 0x0003e40000100800 */
[----:B-1----:R-:W-:Y:S02]  /*4dfa0*/  HMMA.1688.F32.TF32 R32, R172, R200, R36 ;  /* 0x000000c8ac20723c */ /* 0x002fe40000081024 */
[----:B------:R-:W-:Y:S11]  /*4dfb0*/  STL.64 [R1+0x25f8], R186 ;  /* 0x0025f8ba01007387 */ /* 0x000ff60000100a00 */
[----:B------:R-:W-:Y:S11]  /*4dfc0*/  @!UPT UIADD3 URZ, URZ, URZ, URZ ;  /* 0x0000003f3f3ff290 */ /* 0x000ff6000fffe03f */
[----:B------:R-:W-:Y:S02]  /*4dfd0*/  IMAD.MOV.U32 R185, RZ, RZ, R32 ;  /* 0x000000ffffb97224 */ /* 0x000fe400078e0020 */
[----:B------:R-:W-:Y:S01]  /*4dfe0*/  IMAD.MOV.U32 R184, RZ, RZ, R33 ;  /* 0x000000ffffb87224 */ /* 0x000fe200078e0021 */
[----:B------:R-:W-:Y:S01]  /*4dff0*/  MOV R21, R34 ;  /* 0x0000002200157202 */ /* 0x000fe20000000f00 */
[----:B------:R-:W-:-:S03]  /*4e000*/  IMAD.MOV.U32 R20, RZ, RZ, R35 ;  /* 0x000000ffff147224 */ /* 0x000fc600078e0023 */
        /* <DEDUP_REMOVED lines=9> */
[----:B------:R-:W-:Y:S04]  /*4e0a0*/  STL.64 [R1+0x6b0], R36 ;  /* 0x0006b02401007387 */ /* 0x000fe80000100a00 */
[----:B------:R-:W-:Y:S04]  /*4e0b0*/  STL.64 [R1+0x6b8], R38 ;  /* 0x0006b82601007387 */ /* 0x000fe80000100a00 */
[----:B------:R-:W-:Y:S04]  /*4e0c0*/  STL.64 [R1+0x680], R32 ;  /* 0x0006802001007387 */ /* 0x000fe80000100a00 */
[----:B------:R-:W-:Y:S04]  /*4e0d0*/  STL.64 [R1+0x688], R34 ;  /* 0x0006882201007387 */ /* 0x000fe80000100a00 */
[----:B------:R-:W3:Y:S05]  /*4e0e0*/  LDSM.16.M88.4 R12, [R2+0xb080] ;  /* 0x00b08000020c783b */ /* 0x000eea0000000200 */
[----:B------:R-:W-:Y:S04]  /*4e0f0*/  STL.64 [R1+0x670], R20 ;  /* 0x0006701401007387 */ /* 0x000fe80000100a00 */
[----:B------:R2:W-:Y:S04]  /*4e100*/  STL.64 [R1+0x678], R22 ;  /* 0x0006781601007387 */ /* 0x0005e80000100a00 */
        /* <DEDUP_REMOVED lines=8> */
[C---:B---3--:R-:W-:Y:S11]  /*4e190*/  HMMA.1688.F32.TF32 R216, R196.reuse, R12, R216 ;  /* 0x0000000cc4d8723c */ /* 0x048ff600000810d8 */
[----:B------:R-:W-:Y:S11]  /*4e1a0*/  @!UPT UIADD3 URZ, URZ, URZ, URZ ;  /* 0x0000003f3f3ff290 */ /* 0x000ff6000fffe03f */
[----:B------:R-:W-:Y:S01]  /*4e1b0*/  @!UPT UIADD3 URZ, URZ, URZ, URZ ;  /* 0x0000003f3f3ff290 */ /* 0x000fe2000fffe03f */
[----:B------:R-:W-:Y:S04]  /*4e1c0*/  STL.64 [R1+0x25e8], R218 ;  /* 0x0025e8da01007387 */ /* 0x000fe80000100a00 */
[----:B------:R-:W-:Y:S04]  /*4e1d0*/  STL.64 [R1+0x25e0], R216 ;  /* 0x0025e0d801007387 */ /* 0x000fe80000100a00 */
        /* <DEDUP_REMOVED lines=12> */
[----:B------:R-:W-:Y:S08]  /*4e2a0*/  HMMA.1688.F32.TF32 R156, R196, R16, R156 ;  /* 0x00000010c49c723c */ /* 0x000ff0000008109c */
[C---:B--2---:R-:W-:Y:S01]  /*4e2b0*/  HMMA.1688.F32.TF32 R20, R180.reuse, R12, R28 ;  /* 0x0000000cb414723c */ /* 0x044fe2000008101c */
[----:B------:R-:W2:Y:S04]  /*4e2c0*/  LDL.LU R28, [R1+0x30] ;  /* 0x00003000011c7983 */ /* 0x000ea80000300800 */
[----:B------:R-:W2:Y:S03]  /*4e2d0*/  LDL.LU R29, [R1+0x34] ;  /* 0x00003400011d7983 */ /* 0x000ea60000300800 */
[----:B------:R-:W-:Y:S01]  /*4e2e0*/  HMMA.1688.F32.TF32 R84, R180, R16, R84 ;  /* 0x00000010b454723c */ /* 0x000fe20000081054 */
[----:B------:R-:W2:Y:S04]  /*4e2f0*/  LDL.LU R30, [R1+0x38] ;  /* 0x00003800011e7983 */ /* 0x000ea80000300800 */
[----:B------:R-:W2:Y:S11]  /*4e300*/  LDL.LU R31, [R1+0x3c] ;  /* 0x00003c00011f7983 */ /* 0x000eb60000300800 */
[----:B------:R-:W-:Y:S01]  /*4e310*/  IMAD.MOV.U32 R193, RZ, RZ, R20 ;  /* 0x000000ffffc17224 */ /* 0x000fe200078e0014 */
[----:B------:R-:W-:Y:S01]  /*4e320*/  MOV R189, R22 ;  /* 0x0000001600bd7202 */ /* 0x000fe20000000f00 */
[----:B------:R-:W-:-:S02]  /*4e330*/  IMAD.MOV.U32 R192, RZ, RZ, R21 ;  /* 0x000000ffffc07224 */ /* 0x000fc400078e0015 */
[----:B------:R-:W-:Y:S01]  /*4e340*/  IMAD.MOV.U32 R188, RZ, RZ, R23 ;  /* 0x000000ffffbc7224 */ /* 0x000fe200078e0017 */
[----:B------:R-:W-:Y:S04]  /*4e350*/  STL.64 [R1+0x2618], R190 ;  /* 0x002618be01007387 */ /* 0x000fe80000100a00 */
[----:B------:R-:W-:Y:S04]  /*4e360*/  STL.64 [R1+0x2610], R188 ;  /* 0x002610bc01007387 */ /* 0x000fe80000100a00 */
[----:B------:R-:W-:Y:S04]  /*4e370*/  STL.64 [R1+0x2608], R194 ;  /* 0x002608c201007387 */ /* 0x000fe80000100a00 */
[----:B------:R-:W-:Y:S01]  /*4e380*/  STL.64 [R1+0x2600], R192 ;  /* 0x002600c001007387 */ /* 0x000fe20000100a00 */
[-C--:B------:R-:W-:Y:S08]  /*4e390*/  HMMA.1688.F32.TF32 R72, R24, R18.reuse, R84 ;  /* 0x000000121848723c */ /* 0x080ff00000081054 */
[----:B------:R-:W-:Y:S08]  /*4e3a0*/  HMMA.1688.F32.TF32 R36, R220, R18, R108 ;  /* 0x00000012dc24723c */ /* 0x000ff0000008106c */
[-C--:B-----5:R-:W-:Y:S08]  /*4e3b0*/  HMMA.1688.F32.TF32 R20, R172, R12.reuse, R76 ;  /* 0x0000000cac14723c */ /* 0x0a0ff0000008104c */
[----:B----4-:R-:W-:Y:S11]  /*4e3c0*/  HMMA.1688.F32.TF32 R212, R176, R12, R212 ;  /* 0x0000000cb0d4723c */ /* 0x010ff600000810d4 */
[----:B------:R-:W-:Y:S05]  /*4e3d0*/  @!UPT UIADD3 URZ, URZ, URZ, URZ ;  /* 0x0000003f3f3ff290 */ /* 0x000fea000fffe03f */
[----:B------:R-:W-:Y:S01]  /*4e3e0*/  IMAD.MOV.U32 R232, RZ, RZ, R20 ;  /* 0x000000ffffe87224 */ /* 0x000fe200078e0014 */
[----:B------:R-:W-:Y:S01]  /*4e3f0*/  MOV R200, R22 ;  /* 0x0000001600c87202 */ /* 0x000fe20000000f00 */
[----:B------:R-:W-:Y:S02]  /*4e400*/  IMAD.MOV.U32 R201, RZ, RZ, R21 ;  /* 0x000000ffffc97224 */ /* 0x000fe400078e0015 */
        /* <DEDUP_REMOVED lines=11> */
[----:B------:R-:W3:Y:S04]  /*4e4c0*/  LDSM.16.M88.4 R16, [R2+0xb880] ;  /* 0x00b880000210783b */ /* 0x000ee80000000200 */
[----:B------:R-:W-:Y:S04]  /*4e4d0*/  STL.64 [R1+0x650], R72 ;  /* 0x0006504801007387 */ /* 0x000fe80000100a00 */
[----:B------:R3:W-:Y:S04]  /*4e4e0*/  STL.64 [R1+0x658], R74 ;  /* 0x0006584a01007387 */ /* 0x0007e80000100a00 */
[----:B------:R1:W-:Y:S04]  /*4e4f0*/  STL.64 [R1+0x640], R36 ;  /* 0x0006402401007387 */ /* 0x0003e80000100a00 */
[----:B------:R4:W-:Y:S01]  /*4e500*/  STL.64 [R1+0x648], R38 ;  /* 0x0006482601007387 */ /* 0x0009e20000100a00 */
[-C--:B---3--:R-:W-:Y:S08]  /*4e510*/  HMMA.1688.F32.TF32 R72, R196, R16.reuse, R148 ;  /* 0x00000010c448723c */ /* 0x088ff00000081094 */
[-C--:B------:R-:W-:Y:S08]  /*4e520*/  HMMA.1688.F32.TF32 R76, R180, R16.reuse, R32 ;  /* 0x00000010b44c723c */ /* 0x080ff00000081020 */
[----:B------:R-:W-:Y:S01]  /*4e530*/  HMMA.1688.F32.TF32 R80, R176, R16, R208 ;  /* 0x00000010b050723c */ /* 0x000fe200000810d0 */
[----:B------:R-:W-:Y:S04]  /*4e540*/  STL.64 [R1+0x630], R20 ;  /* 0x0006301401007387 */ /* 0x000fe80000100a00 */
[----:B------:R2:W-:Y:S04]  /*4e550*/  STL.64 [R1+0x638], R22 ;  /* 0x0006381601007387 */ /* 0x0005e80000100a00 */
[----:B------:R-:W-:Y:S04]  /*4e560*/  STL.64 [R1+0x2658], R74 ;  /* 0x0026584a01007387 */ /* 0x000fe80000100a00 */
[----:B------:R-:W-:Y:S04]  /*4e570*/  STL.64 [R1+0x2650], R72 ;  /* 0x0026504801007387 */ /* 0x000fe80000100a00 */
[----:B------:R-:W-:Y:S04]  /*4e580*/  STL.64 [R1+0x2668], R78 ;  /* 0x0026684e01007387 */ /* 0x000fe80000100a00 */
[----:B------:R-:W-:Y:S04]  /*4e590*/  STL.64 [R1+0x2660], R76 ;  /* 0x0026604c01007387 */ /* 0x000fe80000100a00 */
[----:B------:R-:W-:Y:S04]  /*4e5a0*/  STL.64 [R1+0x2678], R82 ;  /* 0x0026785201007387 */ /* 0x000fe80000100a00 */
[----:B------:R-:W-:Y:S04]  /*4e5b0*/  STL.64 [R1+0x2670], R80 ;  /* 0x0026705001007387 */ /* 0x000fe80000100a00 */
[----:B------:R-:W3:Y:S04]  /*4e5c0*/  LDL.LU R208, [R1+0x90] ;  /* 0x0000900001d07983 */ /* 0x000ee80000300800 */
[----:B------:R-:W3:Y:S04]  /*4e5d0*/  LDL.LU R209, [R1+0x94] ;  /* 0x0000940001d17983 */ /* 0x000ee80000300800 */
[----:B------:R-:W3:Y:S04]  /*4e5e0*/  LDL.LU R210, [R1+0x98] ;  /* 0x0000980001d27983 */ /* 0x000ee80000300800 */
[----:B------:R-:W3:Y:S04]  /*4e5f0*/  LDL.LU R211, [R1+0x9c] ;  /* 0x00009c0001d37983 */ /* 0x000ee80000300800 */
        /* <DEDUP_REMOVED lines=8> */
[----:B-1----:R-:W3:Y:S04]  /*4e680*/  LDL.LU R36, [R1+0x260] ;  /* 0x0002600001247983 */ /* 0x002ee80000300800 */
[----:B------:R-:W3:Y:S04]  /*4e690*/  LDL.LU R37, [R1+0x264] ;  /* 0x0002640001257983 */ /* 0x000ee80000300800 */
[----:B----4-:R-:W4:Y:S01]  /*4e6a0*/  LDL.LU R38, [R1+0x268] ;  /* 0x0002680001267983 */ /* 0x010f220000300800 */
[----:B------:R-:W-:-:S03]  /*4e6b0*/  IMAD.MOV.U32 R35, RZ, RZ, R0 ;  /* 0x000000ffff237224 */ /* 0x000fc600078e0000 */
[----:B------:R-:W4:Y:S04]  /*4e6c0*/  LDL.LU R39, [R1+0x26c] ;  /* 0x00026c0001277983 */ /* 0x000f280000300800 */
        /* <DEDUP_REMOVED lines=8> */
[----:B------:R-:W4:Y:S01]  /*4e750*/  LDL.LU R124, [R1+0x280] ;  /* 0x00028000017c7983 */ /* 0x000f220000300800 */
[----:B--2---:R-:W-:Y:S08]  /*4e760*/  HMMA.1688.F32.TF32 R20, R172, R16, R28 ;  /* 0x00000010ac14723c */ /* 0x004ff0000008101c */
[-C--:B------:R-:W-:Y:S11]  /*4e770*/  HMMA.1688.F32.TF32 R28, R24, R42.reuse, R88 ;  /* 0x0000002a181c723c */ /* 0x080ff60000081058 */
[----:B------:R-:W-:Y:S05]  /*4e780*/  @!UPT UIADD3 URZ, URZ, URZ, URZ ;  /* 0x0000003f3f3ff290 */ /* 0x000fea000fffe03f */
[----:B------:R-:W-:Y:S01]  /*4e790*/  MOV R17, R22 ;  /* 0x0000001600117202 */ /* 0x000fe20000000f00 */
[----:B------:R-:W-:Y:S02]  /*4e7a0*/  IMAD.MOV.U32 R16, RZ, RZ, R23 ;  /* 0x000000ffff107224 */ /* 0x000fe400078e0017 */
[----:B------:R-:W-:Y:S02]  /*4e7b0*/  IMAD.MOV.U32 R224, RZ, RZ, R21 ;  /* 0x000000ffffe07224 */ /* 0x000fe400078e0015 */
[----:B------:R-:W-:Y:S02]  /*4e7c0*/  IMAD.MOV.U32 R229, RZ, RZ, R20 ;  /* 0x000000ffffe57224 */ /* 0x000fe400078e0014 */
[----:B---3--:R-:W-:Y:S02]  /*4e7d0*/  IMAD.MOV.U32 R125, RZ, RZ, R0 ;  /* 0x000000ffff7d7224 */ /* 0x008fe400078e0000 */
[----:B------:R-:W2:Y:S04]  /*4e7e0*/  LDL.LU R0, [R1+0x27a0] ;  /* 0x0027a00001007983 */ /* 0x000ea80000300800 */
[----:B------:R-:W3:Y:S04]  /*4e7f0*/  LDL.LU R126, [R1+0x288] ;  /* 0x00028800017e7983 */ /* 0x000ee80000300800 */
[----:B------:R-:W3:Y:S04]  /*4e800*/  LDL.LU R127, [R1+0x28c] ;  /* 0x00028c00017f7983 */ /* 0x000ee80000300800 */
[----:B------:R-:W3:Y:S04]  /*4e810*/  LDL.LU R240, [R1+0x820] ;  /* 0x0008200001f07983 */ /* 0x000ee80000300800 */
[----:B------:R-:W3:Y:S04]  /*4e820*/  LDL.LU R241, [R1+0x824] ;  /* 0x0008240001f17983 */ /* 0x000ee80000300800 */
[----:B------:R-:W3:Y:S04]  /*4e830*/  LDL.LU R242, [R1+0x828] ;  /* 0x0008280001f27983 */ /* 0x000ee80000300800 */
[----:B------:R-:W-:Y:S04]  /*4e840*/  STL.64 [R1+0x26a8], R18 ;  /* 0x0026a81201007387 */ /* 0x000fe80000100a00 */
[----:B------:R1:W-:Y:S02]  /*4e850*/  STL.64 [R1+0x26a0], R16 ;  /* 0x0026a01001007387 */ /* 0x0003e40000100a00 */
[-C--:B-1----:R-:W-:Y:S02]  /*4e860*/  HMMA.1688.F32.TF32 R16, R236, R42.reuse, R160 ;  /* 0x0000002aec10723c */ /* 0x082fe400000810a0 */
[----:B------:R-:W-:Y:S04]  /*4e870*/  STL.64 [R1+0x2698], R226 ;  /* 0x002698e201007387 */ /* 0x000fe80000100a00 */
[----:B------:R-:W-:Y:S04]  /*4e880*/  STL.64 [R1+0x2690], R224 ;  /* 0x002690e001007387 */ /* 0x000fe80000100a00 */
[----:B------:R-:W-:Y:S04]  /*4e890*/  STL.64 [R1+0x2688], R230 ;  /* 0x002688e601007387 */ /* 0x000fe80000100a00 */
[----:B------:R-:W-:Y:S09]  /*4e8a0*/  STL.64 [R1+0x2680], R228 ;  /* 0x002680e401007387 */ /* 0x000ff20000100a00 */
[----:B------:R-:W-:Y:S04]  /*4e8b0*/  STL.64 [R1+0x5f0], R16 ;  /* 0x0005f01001007387 */ /* 0x000fe80000100a00 */
[----:B------:R1:W-:Y:S04]  /*4e8c0*/  STL.64 [R1+0x5f8], R18 ;  /* 0x0005f81201007387 */ /* 0x0003e80000100a00 */
[----:B------:R-:W-:Y:S04]  /*4e8d0*/  STL.64 [R1+0x5e0], R28 ;  /* 0x0005e01c01007387 */ /* 0x000fe80000100a00 */
[----:B------:R-:W-:Y:S04]  /*4e8e0*/  STL.64 [R1+0x5e8], R30 ;  /* 0x0005e81e01007387 */ /* 0x000fe80000100a00 */
[----:B------:R-:W4:Y:S01]  /*4e8f0*/  LDSM.16.M88.4 R28, [R2+0xc080] ;  /* 0x00c08000021c783b */ /* 0x000f220000000200 */
[-C--:B------:R-:W-:Y:S08]  /*4e900*/  HMMA.1688.F32.TF32 R20, R220, R42.reuse, R112 ;  /* 0x0000002adc14723c */ /* 0x080ff00000081070 */
[----:B-1----:R-:W-:Y:S11]  /*4e910*/  HMMA.1688.F32.TF32 R16, R4, R42, R136 ;  /* 0x0000002a0410723c */ /* 0x002ff60000081088 */
[----:B------:R-:W-:Y:S04]  /*4e920*/  @!UPT UIADD3 URZ, URZ, URZ, URZ ;  /* 0x0000003f3f3ff290 */ /* 0x000fe8000fffe03f */
[----:B------:R-:W-:Y:S04]  /*4e930*/  STL.64 [R1+0x5d0], R20 ;  /* 0x0005d01401007387 */ /* 0x000fe80000100a00 */
[----:B------:R-:W-:Y:S04]  /*4e940*/  STL.64 [R1+0x5d8], R22 ;  /* 0x0005d81601007387 */ /* 0x000fe80000100a00 */
[----:B------:R-:W-:Y:S04]  /*4e950*/  STL.64 [R1+0x5b0], R16 ;  /* 0x0005b01001007387 */ /* 0x000fe80000100a00 */
[----:B------:R4:W-:Y:S02]  /*4e960*/  STL.64 [R1+0x5b8], R18 ;  /* 0x0005b81201007387 */ /* 0x0009e40000100a00 */
[-C--:B----4-:R-:W-:Y:S02]  /*4e970*/  HMMA.1688.F32.TF32 R16, R172, R28.reuse, R32 ;  /* 0x0000001cac10723c */ /* 0x090fe40000081020 */
[----:B------:R-:W3:Y:S06]  /*4e980*/  LDSM.16.M88.4 R32, [R2+0xc880] ;  /* 0x00c880000220783b */ /* 0x000eec0000000200 */
[-C--:B------:R-:W-:Y:S08]  /*4e990*/  HMMA.1688.F32.TF32 R84, R196, R28.reuse, R184 ;  /* 0x0000001cc454723c */ /* 0x080ff000000810b8 */
[-C--:B------:R-:W-:Y:S08]  /*4e9a0*/  HMMA.1688.F32.TF32 R88, R180, R28.reuse, R36 ;  /* 0x0000001cb458723c */ /* 0x080ff00000081024 */
[----:B-----5:R-:W-:Y:S01]  /*4e9b0*/  HMMA.1688.F32.TF32 R100, R176, R28, R100 ;  /* 0x0000001cb064723c */ /* 0x020fe20000081064 */
[----:B------:R-:W-:-:S02]  /*4e9c0*/  IMAD.MOV.U32 R12, RZ, RZ, R16 ;  /* 0x000000ffff0c7224 */ /* 0x000fc400078e0010 */
[----:B------:R-:W-:Y:S02]  /*4e9d0*/  IMAD.MOV.U32 R9, RZ, RZ, R17 ;  /* 0x000000ffff097224 */ /* 0x000fe400078e0011 */
[----:B------:R-:W-:Y:S02]  /*4e9e0*/  IMAD.MOV.U32 R8, RZ, RZ, R18 ;  /* 0x000000ffff087224 */ /* 0x000fe400078e0012 */
[----:B------:R-:W-:Y:S04]  /*4e9f0*/  STL.64 [R1+0x26b8], R86 ;  /* 0x0026b85601007387 */ /* 0x000fe80000100a00 */
[----:B------:R-:W-:Y:S04]  /*4ea00*/  STL.64 [R1+0x26b0], R84 ;  /* 0x0026b05401007387 */ /* 0x000fe80000100a00 */
[----:B------:R-:W-:Y:S04]  /*4ea10*/  STL.64 [R1+0x26d0], R90 ;  /* 0x0026d05a01007387 */ /* 0x000fe80000100a00 */
[----:B------:R-:W-:Y:S04]  /*4ea20*/  STL.64 [R1+0x26c8], R88 ;  /* 0x0026c85801007387 */ /* 0x000fe80000100a00 */
[----:B------:R-:W-:Y:S04]  /*4ea30*/  STL.64 [R1+0x26e0], R102 ;  /* 0x0026e06601007387 */ /* 0x000fe80000100a00 */
[----:B------:R-:W-:Y:S01]  /*4ea40*/  STL.64 [R1+0x26d8], R100 ;  /* 0x0026d86401007387 */ /* 0x000fe20000100a00 */
[-C--:B------:R-:W-:Y:S03]  /*4ea50*/  HMMA.1688.F32.TF32 R20, R220, R46.reuse, R116 ;  /* 0x0000002edc14723c */ /* 0x080fe60000081074 */
[----:B------:R1:W-:Y:S05]  /*4ea60*/  STL.64 [R1+0x26e8], R30 ;  /* 0x0026e81e01007387 */ /* 0x0003ea0000100a00 */
[----:B-1----:R-:W-:Y:S01]  /*4ea70*/  HMMA.1688.F32.TF32 R28, R24, R46, R92 ;  /* 0x0000002e181c723c */ /* 0x002fe2000008105c */
[----:B------:R-:W-:-:S02]  /*4ea80*/  IMAD.MOV.U32 R184, RZ, RZ, R248 ;  /* 0x000000ffffb87224 */ /* 0x000fc400078e00f8 */
[----:B------:R-:W-:Y:S01]  /*4ea90*/  IMAD.MOV.U32 R185, RZ, RZ, R249 ;  /* 0x000000ffffb97224 */ /* 0x000fe200078e00f9 */
[----:B------:R-:W-:Y:S01]  /*4eaa0*/  MOV R187, R251 ;  /* 0x000000fb00bb7202 */ /* 0x000fe20000000f00 */
[----:B------:R-:W-:Y:S02]  /*4eab0*/  IMAD.MOV.U32 R186, RZ, RZ, R250 ;  /* 0x000000ffffba7224 */ /* 0x000fe400078e00fa */
[----:B------:R-:W-:Y:S02]  /*4eac0*/  IMAD.MOV.U32 R104, RZ, RZ, R123 ;  /* 0x000000ffff687224 */ /* 0x000fe400078e007b */
[----:B------:R-:W-:Y:S01]  /*4ead0*/  IMAD.MOV.U32 R105, RZ, RZ, R122 ;  /* 0x000000ffff697224 */ /* 0x000fe200078e007a */
[----:B------:R-:W-:Y:S01]  /*4eae0*/  MOV R107, R120 ;  /* 0x00000078006b7202 */ /* 0x000fe20000000f00 */
[----:B------:R-:W-:Y:S01]  /*4eaf0*/  IMAD.MOV.U32 R106, RZ, RZ, R121 ;  /* 0x000000ffff6a7224 */ /* 0x000fe200078e0079 */
[----:B--2---:R-:W-:Y:S02]  /*4eb00*/  MOV R243, R0 ;  /* 0x0000000000f37202 */ /* 0x004fe40000000f00 */
[----:B------:R-:W-:-:S02]  /*4eb10*/  MOV R0, R19 ;  /* 0x0000001300007202 */ /* 0x000fc40000000f00 */
[-C--:B------:R-:W-:Y:S11]  /*4eb20*/  HMMA.1688.F32.TF32 R16, R236, R46.reuse, R164 ;  /* 0x0000002eec10723c */ /* 0x080ff600000810a4 */
[----:B------:R-:W-:Y:S11]  /*4eb30*/  @!UPT UIADD3 URZ, URZ, URZ, URZ ;  /* 0x0000003f3f3ff290 */ /* 0x000ff6000fffe03f */
[----:B------:R-:W-:Y:S01]  /*4eb40*/  @!UPT UIADD3 URZ, URZ, URZ, URZ ;  /* 0x0000003f3f3ff290 */ /* 0x000fe2000fffe03f */
[----:B------:R-:W-:Y:S04]  /*4eb50*/  STL.64 [R1+0x620], R16 ;  /* 0x0006201001007387 */ /* 0x000fe80000100a00 */
[----:B------:R1:W-:Y:S02]  /*4eb60*/  STL.64 [R1+0x628], R18 ;  /* 0x0006281201007387 */ /* 0x0003e40000100a00 */
[----:B-1----:R-:W-:Y:S02]  /*4eb70*/  HMMA.1688.F32.TF32 R16, R4, R46, R140 ;  /* 0x0000002e0410723c */ /* 0x002fe4000008108c */
[----:B------:R-:W-:Y:S04]  /*4eb80*/  STL.64 [R1+0x610], R28 ;  /* 0x0006101c01007387 */ /* 0x000fe80000100a00 */
[----:B------:R-:W-:Y:S04]  /*4eb90*/  STL.64 [R1+0x618], R30 ;  /* 0x0006181e01007387 */ /* 0x000fe80000100a00 */
[----:B------:R-:W-:Y:S04]  /*4eba0*/  STL.64 [R1+0x600], R20 ;  /* 0x0006001401007387 */ /* 0x000fe80000100a00 */
[----:B------:R1:W-:Y:S09]  /*4ebb0*/  STL.64 [R1+0x608], R22 ;  /* 0x0006081601007387 */ /* 0x0003f20000100a00 */
[----:B------:R-:W-:Y:S01]  /*4ebc0*/  STL.64 [R1+0x5c0], R16 ;  /* 0x0005c01001007387 */ /* 0x000fe20000100a00 */
[-C--:B-1----:R-:W-:Y:S03]  /*4ebd0*/  HMMA.1688.F32.TF32 R20, R236, R50.reuse, R168 ;  /* 0x00000032ec14723c */ /* 0x082fe600000810a8 */
[----:B------:R1:W-:Y:S05]  /*4ebe0*/  STL.64 [R1+0x5c8], R18 ;  /* 0x0005c81201007387 */ /* 0x0003ea0000100a00 */
[----:B-1----:R-:W-:Y:S08]  /*4ebf0*/  HMMA.1688.F32.TF32 R16, R24, R50, R96 ;  /* 0x000000321810723c */ /* 0x002ff00000081060 */
[----:B---3--:R-:W-:Y:S07]  /*4ec00*/  HMMA.1688.F32.TF32 R108, R196, R32, R240 ;  /* 0x00000020c46c723c */ /* 0x008fee00000810f0 */
[----:B------:R-:W-:Y:S04]  /*4ec10*/  STL.64 [R1+0x590], R20 ;  /* 0x0005901401007387 */ /* 0x000fe80000100a00 */
[----:B------:R-:W-:Y:S01]  /*4ec20*/  STL.64 [R1+0x598], R22 ;  /* 0x0005981601007387 */ /* 0x000fe20000100a00 */
[----:B------:R-:W-:-:S03]  /*4ec30*/  IMAD.MOV.U32 R240, RZ, RZ, R246 ;  /* 0x000000fffff07224 */ /* 0x000fc600078e00f6 */
[----:B------:R-:W2:Y:S01]  /*4ec40*/  LDL.LU R246, [R1+0x279c] ;  /* 0x00279c0001f67983 */ /* 0x000ea20000300800 */
[----:B------:R-:W-:-:S03]  /*4ec50*/  IMAD.MOV.U32 R241, RZ, RZ, R247 ;  /* 0x000000fffff17224 */ /* 0x000fc600078e00f7 */
[----:B------:R1:W-:Y:S04]  /*4ec60*/  STL.64 [R1+0x580], R16 ;  /* 0x0005801001007387 */ /* 0x0003e80000100a00 */
[----:B------:R3:W-:Y:S04]  /*4ec70*/  STL.64 [R1+0x588], R18 ;  /* 0x0005881201007387 */ /* 0x0007e80000100a00 */
[----:B------:R-:W2:Y:S04]  /*4ec80*/  LDL.LU R247, [R1+0x2798] ;  /* 0x0027980001f77983 */ /* 0x000ea80000300800 */
[----:B------:R-:W4:Y:S04]  /*4ec90*/  LDL.LU R248, [R1+0x2794] ;  /* 0x0027940001f87983 */ /* 0x000f280000300800 */
[----:B------:R-:W4:Y:S04]  /*4eca0*/  LDL.LU R249, [R1+0x2790] ;  /* 0x0027900001f97983 */ /* 0x000f280000300800 */
[----:B------:R-:W4:Y:S04]  /*4ecb0*/  LDL.LU R250, [R1+0x278c] ;  /* 0x00278c0001fa7983 */ /* 0x000f280000300800 */
[----:B------:R-:W4:Y:S04]  /*4ecc0*/  LDL.LU R251, [R1+0x2788] ;  /* 0x0027880001fb7983 */ /* 0x000f280000300800 */
[----:B------:R-:W5:Y:S04]  /*4ecd0*/  LDL.LU R123, [R1+0x2784] ;  /* 0x00278400017b7983 */ /* 0x000f680000300800 */
        /* <DEDUP_REMOVED lines=21> */
[----:B------:R-:W-:-:S03]  /*4ee30*/  MOV R235, R55 ;  /* 0x0000003700eb7202 */ /* 0x000fc60000000f00 */
        /* <DEDUP_REMOVED lines=21> */
[----:B------:R-:W-:Y:S01]  /*4ef90*/  HMMA.1688.F32.TF32 R112, R180, R32, R124 ;  /* 0x00000020b470723c */ /* 0x000fe2000008107c */
[----:B-----5:R-:W-:Y:S01]  /*4efa0*/  MOV R83, R123 ;  /* 0x0000007b00537202 */ /* 0x020fe20000000f00 */
[----:B--2---:R-:W-:-:S02]  /*4efb0*/  IMAD.MOV.U32 R82, RZ, RZ, R122 ;  /* 0x000000ffff527224 */ /* 0x004fc400078e007a */
[----:B---3--:R-:W-:Y:S02]  /*4efc0*/  IMAD.MOV.U32 R81, RZ, RZ, R121 ;  /* 0x000000ffff517224 */ /* 0x008fe400078e0079 */
[----:B----4-:R-:W-:Y:S02]  /*4efd0*/  IMAD.MOV.U32 R80, RZ, RZ, R120 ;  /* 0x000000ffff507224 */ /* 0x010fe400078e0078 */
[----:B------:R-:W2:Y:S04]  /*4efe0*/  LDL.LU R120, [R1+0x274c] ;  /* 0x00274c0001787983 */ /* 0x000ea80000300800 */
[----:B------:R-:W2:Y:S04]  /*4eff0*/  LDL.LU R121, [R1+0x2748] ;  /* 0x0027480001797983 */ /* 0x000ea80000300800 */
[----:B------:R-:W2:Y:S04]  /*4f000*/  LDL.LU R122, [R1+0x2744] ;  /* 0x00274400017a7983 */ /* 0x000ea80000300800 */
[----:B------:R-:W2:Y:S04]  /*4f010*/  LDL.LU R123, [R1+0x2740] ;  /* 0x00274000017b7983 */ /* 0x000ea80000300800 */
[----:B-1----:R-:W3:Y:S04]  /*4f020*/  LDL.LU R16, [R1+0x10] ;  /* 0x0000100001107983 */ /* 0x002ee80000300800 */
        /* <DEDUP_REMOVED lines=27> */
[----:B------:R-:W-:-:S02]  /*4f1e0*/  IMAD.MOV.U32 R20, RZ, RZ, R45 ;  /* 0x000000ffff147224 */ /* 0x000fc400078e002d */
[----:B------:R-:W-:Y:S01]  /*4f1f0*/  IMAD.MOV.U32 R21, RZ, RZ, R44 ;  /* 0x000000ffff157224 */ /* 0x000fe200078e002c */
[----:B------:R-:W-:Y:S01]  /*4f200*/  HMMA.1688.F32.TF32 R28, R4, R50, R144 ;  /* 0x00000032041c723c */ /* 0x000fe20000081090 */
[----:B------:R-:W-:Y:S01]  /*4f210*/  IMAD.MOV.U32 R214, RZ, RZ, R49 ;  /* 0x000000ffffd67224 */ /* 0x000fe200078e0031 */
[----:B------:R-:W-:-:S06]  /*4f220*/  MOV R215, R48 ;  /* 0x0000003000d77202 */ /* 0x000fcc0000000f00 */
[-C--:B------:R-:W-:Y:S01]  /*4f230*/  HMMA.1688.F32.TF32 R116, R176, R32.reuse, R148 ;  /* 0x00000020b074723c */ /* 0x080fe20000081094 */
[----:B------:R-:W5:Y:S04]  /*4f240*/  LDL.LU R148, [R1+0x710] ;  /* 0x0007100001947983 */ /* 0x000f680000300800 */
[----:B------:R-:W5:Y:S03]  /*4f250*/  LDL.LU R149, [R1+0x714] ;  /* 0x0007140001957983 */ /* 0x000f660000300800 */
[----:B------:R-:W-:Y:S01]  /*4f260*/  HMMA.1688.F32.TF32 R36, R172, R32, R208 ;  /* 0x00000020ac24723c */ /* 0x000fe200000810d0 */
        /* <DEDUP_REMOVED lines=8> */
[----:B------:R-:W-:Y:S01]  /*4f2f0*/  MOV R195, R56 ;  /* 0x0000003800c37202 */ /* 0x000fe20000000f00 */
[----:B------:R-:W-:Y:S01]  /*4f300*/  IMAD.MOV.U32 R194, RZ, RZ, R57 ;  /* 0x000000ffffc27224 */ /* 0x000fe200078e0039 */
[----:B------:R-:W-:Y:S01]  /*4f310*/  MOV R23, R40 ;  /* 0x0000002800177202 */ /* 0x000fe20000000f00 */
[----:B------:R-:W-:Y:S01]  /*4f320*/  IMAD.MOV.U32 R22, RZ, RZ, R41 ;  /* 0x000000ffff167224 */ /* 0x000fe200078e0029 */
[----:B------:R-:W-:Y:S01]  /*4f330*/  MOV R243, R60 ;  /* 0x0000003c00f37202 */ /* 0x000fe20000000f00 */
[----:B------:R-:W-:Y:S01]  /*4f340*/  IMAD.MOV.U32 R242, RZ, RZ, R61 ;  /* 0x000000fffff27224 */ /* 0x000fe200078e003d */
[----:B------:R-:W-:Y:S01]  /*4f350*/  LDSM.16.M88.4 R40, [R2+0xd080] ;  /* 0x00d080000228783b */ /* 0x000fe20000000200 */
[----:B--2---:R-:W-:Y:S08]  /*4f360*/  HMMA.1688.F32.TF32 R44, R220, R50, R120 ;  /* 0x00000032dc2c723c */ /* 0x004ff00000081078 */
[-C--:B------:R-:W-:Y:S08]  /*4f370*/  HMMA.1688.F32.TF32 R48, R24, R54.reuse, R80 ;  /* 0x000000361830723c */ /* 0x080ff00000081050 */
[-C--:B---3--:R-:W-:Y:S07]  /*4f380*/  HMMA.1688.F32.TF32 R16, R236, R54.reuse, R16 ;  /* 0x00000036ec10723c */ /* 0x088fee0000081010 */
[----:B------:R-:W-:Y:S04]  /*4f390*/  STL.64 [R1+0x560], R44 ;  /* 0x0005602c01007387 */ /* 0x000fe80000100a00 */
[----:B------:R-:W-:Y:S04]  /*4f3a0*/  STL.64 [R1+0x568], R46 ;  /* 0x0005682e01007387 */ /* 0x000fe80000100a00 */
[----:B------:R-:W-:Y:S04]  /*4f3b0*/  STL.64 [R1+0x550], R28 ;  /* 0x0005501c01007387 */ /* 0x000fe80000100a00 */
[----:B------:R1:W-:Y:S04]  /*4f3c0*/  STL.64 [R1+0x558], R30 ;  /* 0x0005581e01007387 */ /* 0x0003e80000100a00 */
[----:B------:R-:W-:Y:S04]  /*4f3d0*/  STL.64 [R1+0x10], R16 ;  /* 0x0000101001007387 */ /* 0x000fe80000100a00 */
[----:B------:R2:W-:Y:S01]  /*4f3e0*/  STL.64 [R1+0x18], R18 ;  /* 0x0000181201007387 */ /* 0x0005e20000100a00 */
[-C--:B-1----:R-:W-:Y:S03]  /*4f3f0*/  HMMA.1688.F32.TF32 R28, R220, R54.reuse, R248 ;  /* 0x00000036dc1c723c */ /* 0x082fe600000810f8 */
[----:B------:R-:W-:Y:S05]  /*4f400*/  STL.64 [R1], R48 ;  /* 0x0000003001007387 */ /* 0x000fea0000100a00 */
[----:B--2---:R-:W-:Y:S01]  /*4f410*/  HMMA.1688.F32.TF32 R16, R4, R54, R244 ;  /* 0x000000360410723c */ /* 0x004fe200000810f4 */
[----:B------:R-:W-:Y:S04]  /*4f420*/  STL.64 [R1+0x8], R50 ;  /* 0x0000083201007387 */ /* 0x000fe80000100a00 */
[----:B------:R-:W4:Y:S10]  /*4f430*/  LDSM.16.M88.4 R48, [R2+0xd880] ;  /* 0x00d880000230783b */ /* 0x000f340000000200 */
[----:B------:R-:W-:Y:S04]  /*4f440*/  STL.64 [R1+0x2f0], R28 ;  /* 0x0002f01c01007387 */ /* 0x000fe80000100a00 */
[----:B------:R-:W-:Y:S04]  /*4f450*/  STL.64 [R1+0x2f8], R30 ;  /* 0x0002f81e01007387 */ /* 0x000fe80000100a00 */
[----:B------:R-:W-:Y:S04]  /*4f460*/  STL.64 [R1+0x2e0], R16 ;  /* 0x0002e01001007387 */ /* 0x000fe80000100a00 */
[----:B------:R1:W-:Y:S02]  /*4f470*/  STL.64 [R1+0x2e8], R18 ;  /* 0x0002e81201007387 */ /* 0x0003e40000100a00 */
[-C--:B-1----:R-:W-:Y:S08]  /*4f480*/  HMMA.1688.F32.TF32 R16, R236, R58.reuse, R200 ;  /* 0x0000003aec10723c */ /* 0x082ff000000810c8 */
[----:B------:R-:W-:Y:S08]  /*4f490*/  HMMA.1688.F32.TF32 R28, R220, R58, R212 ;  /* 0x0000003adc1c723c */ /* 0x000ff000000810d4 */
[----:B----4-:R-:W-:Y:S07]  /*4f4a0*/  HMMA.1688.F32.TF32 R140, R176, R48, R72 ;  /* 0x00000030b08c723c */ /* 0x010fee0000081048 */
[----:B------:R-:W-:Y:S01]  /*4f4b0*/  STL.64 [R1+0x2d0], R16 ;  /* 0x0002d01001007387 */ /* 0x000fe20000100a00 */
[-C--:B------:R-:W-:Y:S03]  /*4f4c0*/  HMMA.1688.F32.TF32 R72, R24, R58.reuse, R232 ;  /* 0x0000003a1848723c */ /* 0x080fe600000810e8 */
[----:B------:R1:W-:Y:S05]  /*4f4d0*/  STL.64 [R1+0x2d8], R18 ;  /* 0x0002d81201007387 */ /* 0x0003ea0000100a00 */
[----:B-1----:R-:W-:Y:S01]  /*4f4e0*/  HMMA.1688.F32.TF32 R16, R4, R58, R192 ;  /* 0x0000003a0410723c */ /* 0x002fe200000810c0 */
[----:B------:R-:W-:-:S02]  /*4f4f0*/  IMAD.MOV.U32 R244, RZ, RZ, R68 ;  /* 0x000000fffff47224 */ /* 0x000fc400078e0044 */
[----:B------:R-:W-:Y:S01]  /*4f500*/  IMAD.MOV.U32 R245, RZ, RZ, R69 ;  /* 0x000000fffff57224 */ /* 0x000fe200078e0045 */
[----:B------:R-:W-:Y:S01]  /*4f510*/  MOV R247, R70 ;  /* 0x0000004600f77202 */ /* 0x000fe20000000f00 */
[----:B------:R-:W-:Y:S01]  /*4f520*/  IMAD.MOV.U32 R246, RZ, RZ, R67 ;  /* 0x000000fffff67224 */ /* 0x000fe200078e0043 */
[----:B------:R-:W1:Y:S09]  /*4f530*/  LDSM.16.M88.4 R56, [R2+0xe080] ;  /* 0x00e080000238783b */ /* 0x000e720000000200 */
[----:B------:R-:W-:Y:S04]  /*4f540*/  STL.64 [R1+0x2b0], R72 ;  /* 0x0002b04801007387 */ /* 0x000fe80000100a00 */
[----:B------:R-:W-:Y:S04]  /*4f550*/  STL.64 [R1+0x2b8], R74 ;  /* 0x0002b84a01007387 */ /* 0x000fe80000100a00 */
[----:B------:R-:W-:Y:S04]  /*4f560*/  STL.64 [R1+0x2a0], R28 ;  /* 0x0002a01c01007387 */ /* 0x000fe80000100a00 */
[----:B------:R-:W-:Y:S04]  /*4f570*/  STL.64 [R1+0x2a8], R30 ;  /* 0x0002a81e01007387 */ /* 0x000fe80000100a00 */
[----:B------:R-:W-:Y:S04]  /*4f580*/  STL.64 [R1+0x290], R16 ;  /* 0x0002901001007387 */ /* 0x000fe80000100a00 */
[----:B------:R2:W-:Y:S02]  /*4f590*/  STL.64 [R1+0x298], R18 ;  /* 0x0002981201007387 */ /* 0x0005e40000100a00 */
[-C--:B--2---:R-:W-:Y:S08]  /*4f5a0*/  HMMA.1688.F32.TF32 R16, R236, R62.reuse, R104 ;  /* 0x0000003eec10723c */ /* 0x084ff00000081068 */
[-C--:B------:R-:W-:Y:S08]  /*4f5b0*/  HMMA.1688.F32.TF32 R28, R24, R62.reuse, R20 ;  /* 0x0000003e181c723c */ /* 0x080ff00000081014 */
[-C--:B------:R-:W-:Y:S07]  /*4f5c0*/  HMMA.1688.F32.TF32 R20, R220, R62.reuse, R184 ;  /* 0x0000003edc14723c */ /* 0x080fee00000810b8 */
[----:B------:R-:W-:Y:S04]  /*4f5d0*/  STL.64 [R1+0x280], R16 ;  /* 0x0002801001007387 */ /* 0x000fe80000100a00 */
[----:B------:R2:W-:Y:S02]  /*4f5e0*/  STL.64 [R1+0x288], R18 ;  /* 0x0002881201007387 */ /* 0x0005e40000100a00 */
[----:B--2---:R-:W-:Y:S02]  /*4f5f0*/  HMMA.1688.F32.TF32 R16, R4, R62, R240 ;  /* 0x0000003e0410723c */ /* 0x004fe400000810f0 */
[----:B------:R-:W-:Y:S04]  /*4f600*/  STL.64 [R1+0x270], R28 ;  /* 0x0002701c01007387 */ /* 0x000fe80000100a00 */
[----:B------:R-:W-:Y:S04]  /*4f610*/  STL.64 [R1+0x278], R30 ;  /* 0x0002781e01007387 */ /* 0x000fe80000100a00 */
[----:B------:R2:W-:Y:S04]  /*4f620*/  STL.64 [R1+0x260], R20 ;  /* 0x0002601401007387 */ /* 0x0005e80000100a00 */
[----:B------:R3:W-:Y:S01]  /*4f630*/  STL.64 [R1+0x268], R22 ;  /* 0x0002681601007387 */ /* 0x0007e20000100a00 */
[----:B-1----:R-:W-:Y:S03]  /*4f640*/  HMMA.1688.F32.TF32 R144, R196, R56, R188 ;  /* 0x00000038c490723c */ /* 0x002fe600000810bc */
[----:B------:R-:W5:Y:S05]  /*4f650*/  LDSM.16.M88.4 R60, [R2+0xe880] ;  /* 0x00e88000023c783b */ /* 0x000f6a0000000200 */
[----:B------:R1:W-:Y:S04]  /*4f660*/  STL.64 [R1+0x250], R16 ;  /* 0x0002501001007387 */ /* 0x0003e80000100a00 */
[----:B------:R4:W-:Y:S04]  /*4f670*/  STL.64 [R1+0x258], R18 ;  /* 0x0002581201007387 */ /* 0x0009e80000100a00 */
[----:B------:R-:W3:Y:S04]  /*4f680*/  LDL.LU R68, [R1+0x273c] ;  /* 0x00273c0001447983 */ /* 0x000ee80000300800 */
[----:B------:R-:W4:Y:S01]  /*4f690*/  LDL.LU R69, [R1+0x2738] ;  /* 0x0027380001457983 */ /* 0x000f220000300800 */
[----:B--2---:R-:W-:-:S03]  /*4f6a0*/  IMAD.MOV.U32 R20, RZ, RZ, R71 ;  /* 0x000000ffff147224 */ /* 0x004fc600078e0047 */
[----:B------:R-:W2:Y:S01]  /*4f6b0*/  LDL.LU R67, [R1+0x2734] ;  /* 0x0027340001437983 */ /* 0x000ea20000300800 */
[----:B------:R-:W-:-:S03]  /*4f6c0*/  IMAD.MOV.U32 R21, RZ, RZ, R66 ;  /* 0x000000ffff157224 */ /* 0x000fc600078e0042 */
[----:B------:R-:W2:Y:S04]  /*4f6d0*/  LDL.LU R70, [R1+0x2730] ;  /* 0x0027300001467983 */ /* 0x000ea80000300800 */
[----:B------:R-:W5:Y:S04]  /*4f6e0*/  LDL.LU R71, [R1+0x272c] ;  /* 0x00272c0001477983 */ /* 0x000f680000300800 */
[----:B------:R-:W5:Y:S01]  /*4f6f0*/  LDL.LU R66, [R1+0x2728] ;  /* 0x0027280001427983 */ /* 0x000f620000300800 */
[----:B---3--:R-:W-:-:S03]  /*4f700*/  IMAD.MOV.U32 R22, RZ, RZ, R68 ;  /* 0x000000ffff167224 */ /* 0x008fc600078e0044 */
[----:B------:R-:W3:Y:S01]  /*4f710*/  LDL.LU R68, [R1+0x2724] ;  /* 0x0027240001447983 */ /* 0x000ee20000300800 */
[----:B----4-:R-:W-:-:S03]  /*4f720*/  MOV R23, R69 ;  /* 0x0000004500177202 */ /* 0x010fc60000000f00 */
[----:B------:R-:W4:Y:S04]  /*4f730*/  LDL.LU R69, [R1+0x2720] ;  /* 0x0027200001457983 */ /* 0x000f280000300800 */
[----:B------:R-:W4:Y:S01]  /*4f740*/  LDL.LU R184, [R1+0x3b0] ;  /* 0x0003b00001b87983 */ /* 0x000f220000300800 */
[----:B--2---:R-:W-:-:S03]  /*4f750*/  IMAD.MOV.U32 R185, RZ, RZ, R70 ;  /* 0x000000ffffb97224 */ /* 0x004fc600078e0046 */
[----:B------:R-:W2:Y:S01]  /*4f760*/  LDL.LU R70, [R1+0x271c] ;  /* 0x00271c0001467983 */ /* 0x000ea20000300800 */
[----:B-----5:R-:W-:-:S03]  /*4f770*/  IMAD.MOV.U32 R186, RZ, RZ, R71 ;  /* 0x000000ffffba7224 */ /* 0x020fc600078e0047 */
        /* <DEDUP_REMOVED lines=11> */
[----:B------:R-:W2:Y:S01]  /*4f830*/  LDL.LU R189, [R1+0x394] ;  /* 0x0003940001bd7983 */ /* 0x000ea20000300800 */
[----:B------:R-:W-:Y:S01]  /*4f840*/  HMMA.1688.F32.TF32 R120, R196, R40, R228 ;  /* 0x00000028c478723c */ /* 0x000fe200000810e4 */
[----:B------:R-:W-:Y:S01]  /*4f850*/  MOV R251, R204 ;  /* 0x000000cc00fb7202 */ /* 0x000fe20000000f00 */
[----:B------:R-:W-:Y:S02]  /*4f860*/  IMAD.MOV.U32 R250, RZ, RZ, R205 ;  /* 0x000000fffffa7224 */ /* 0x000fe400078e00cd */
[----:B------:R-:W-:Y:S02]  /*4f870*/  IMAD.MOV.U32 R249, RZ, RZ, R206 ;  /* 0x000000fffff97224 */ /* 0x000fe400078e00ce */
[----:B------:R-:W-:-:S02]  /*4f880*/  IMAD.MOV.U32 R248, RZ, RZ, R207 ;  /* 0x000000fffff87224 */ /* 0x000fc400078e00cf */
[----:B---3--:R-:W-:Y:S02]  /*4f890*/  IMAD.MOV.U32 R190, RZ, RZ, R68 ;  /* 0x000000ffffbe7224 */ /* 0x008fe400078e0044 */
[----:B------:R-:W3:Y:S01]  /*4f8a0*/  LDL.LU R68, [R1+0x2704] ;  /* 0x0027040001447983 */ /* 0x000ee20000300800 */
[----:B----4-:R-:W-:-:S03]  /*4f8b0*/  MOV R191, R69 ;  /* 0x0000004500bf7202 */ /* 0x010fc60000000f00 */
        /* <DEDUP_REMOVED lines=17> */
[----:B-1----:R-:W4:Y:S04]  /*4f9d0*/  LDL.LU R16, [R1+0x320] ;  /* 0x0003200001107983 */ /* 0x002f280000300800 */
        /* <DEDUP_REMOVED lines=41> */
[----:B--2---:R-:W-:-:S03]  /*4fc70*/  IMAD.MOV.U32 R203, RZ, RZ, R70 ;  /* 0x000000ffffcb7224 */ /* 0x004fc600078e0046 */
[----:B------:R-:W2:Y:S01]  /*4fc80*/  LDL.LU R98, [R1+0x208] ;  /* 0x0002080001627983 */ /* 0x000ea20000300800 */
[----:B------:R-:W-:Y:S03]  /*4fc90*/  HMMA.1688.F32.TF32 R52, R172, R48, R156 ;  /* 0x00000030ac34723c */ /* 0x000fe6000008109c */
[----:B------:R-:W2:Y:S01]  /*4fca0*/  LDL.LU R99, [R1+0x20c] ;  /* 0x00020c0001637983 */ /* 0x000ea20000300800 */
[----:B-----5:R-:W-:-:S04]  /*4fcb0*/  IMAD.MOV.U32 R202, RZ, RZ, R71 ;  /* 0x000000ffffca7224 */ /* 0x020fc800078e0047 */
[----:B------:R-:W-:Y:S08]  /*4fcc0*/  HMMA.1688.F32.TF32 R156, R196, R60, R208 ;  /* 0x0000003cc49c723c */ /* 0x000ff000000810d0 */
[----:B------:R-:W-:Y:S08]  /*4fcd0*/  HMMA.1688.F32.TF32 R44, R172, R40, R224 ;  /* 0x00000028ac2c723c */ /* 0x000ff000000810e0 */
[----:B------:R-:W-:Y:S08]  /*4fce0*/  HMMA.1688.F32.TF32 R136, R180, R48, R76 ;  /* 0x00000030b488723c */ /* 0x000ff0000008104c */
[----:B------:R-:W-:Y:S01]  /*4fcf0*/  HMMA.1688.F32.TF32 R92, R172, R56, R216 ;  /* 0x00000038ac5c723c */ /* 0x000fe200000810d8 */
[----:B---3--:R-:W-:-:S02]  /*4fd00*/  MOV R231, R68 ;  /* 0x0000004400e77202 */ /* 0x008fc40000000f00 */
[----:B------:R-:W3:Y:S01]  /*4fd10*/  LDL.LU R68, [R1+0x160] ;  /* 0x0001600001447983 */ /* 0x000ee20000300800 */
[----:B----4-:R-:W-:-:S03]  /*4fd20*/  IMAD.MOV.U32 R230, RZ, RZ, R69 ;  /* 0x000000ffffe67224 */ /* 0x010fc600078e0045 */
        /* <DEDUP_REMOVED lines=16> */
[----:B------:R-:W-:-:S03]  /*4fe30*/  IMAD.MOV.U32 R217, RZ, RZ, R66 ;  /* 0x000000ffffd97224 */ /* 0x000fc600078e0042 */
[----:B------:R-:W2:Y:S01]  /*4fe40*/  LDL.LU R241, [R1+0x3f4] ;  /* 0x0003f40001f17983 */ /* 0x000ea20000300800 */
[----:B------:R-:W-:-:S03]  /*4fe50*/  IMAD.MOV.U32 R218, RZ, RZ, R67 ;  /* 0x000000ffffda7224 */ /* 0x000fc600078e0043 */
[----:B------:R-:W2:Y:S04]  /*4fe60*/  LDL.LU R242, [R1+0x3f8] ;  /* 0x0003f80001f27983 */ /* 0x000ea80000300800 */
[----:B------:R-:W2:Y:S04]  /*4fe70*/  LDL.LU R243, [R1+0x3fc] ;  /* 0x0003fc0001f37983 */ /* 0x000ea80000300800 */
[----:B------:R-:W2:Y:S04]  /*4fe80*/  LDL.LU R216, [R1+0x360] ;  /* 0x0003600001d87983 */ /* 0x000ea80000300800 */
[----:B------:R-:W2:Y:S04]  /*4fe90*/  LDL.LU R66, [R1+0x26fc] ;  /* 0x0026fc0001427983 */ /* 0x000ea80000300800 */
[----:B------:R-:W2:Y:S01]  /*4fea0*/  LDL.LU R67, [R1+0x26f8] ;  /* 0x0026f80001437983 */ /* 0x000ea20000300800 */
[----:B------:R-:W-:Y:S01]  /*4feb0*/  IMAD.MOV.U32 R212, RZ, RZ, R10 ;  /* 0x000000ffffd47224 */ /* 0x000fe200078e000a */
[----:B------:R-:W-:-:S02]  /*4fec0*/  MOV R213, R11 ;  /* 0x0000000b00d57202 */ /* 0x000fc40000000f00 */
[----:B------:R-:W3:Y:S04]  /*4fed0*/  LDL.LU R219, [R1+0x36c] ;  /* 0x00036c0001db7983 */ /* 0x000ee80000300800 */
[----:B------:R-:W3:Y:S04]  /*4fee0*/  LDL.LU R10, [R1+0x26f4] ;  /* 0x0026f400010a7983 */ /* 0x000ee80000300800 */
[----:B------:R-:W3:Y:S01]  /*4fef0*/  LDL.LU R11, [R1+0x26f0] ;  /* 0x0026f000010b7983 */ /* 0x000ee20000300800 */
[----:B------:R-:W-:Y:S02]  /*4ff00*/  IMAD.MOV.U32 R214, RZ, RZ, R65 ;  /* 0x000000ffffd67224 */ /* 0x000fe400078e0041 */
[----:B------:R-:W-:Y:S01]  /*4ff10*/  IMAD.MOV.U32 R215, RZ, RZ, R64 ;  /* 0x000000ffffd77224 */ /* 0x000fe200078e0040 */
[-C--:B--2---:R-:W-:Y:S08]  /*4ff20*/  HMMA.1688.F32.TF32 R28, R236, R66.reuse, R28 ;  /* 0x00000042ec1c723c */ /* 0x084ff0000008101c */
[-C--:B------:R-:W-:Y:S08]  /*4ff30*/  HMMA.1688.F32.TF32 R100, R24, R66.reuse, R100 ;  /* 0x000000421864723c */ /* 0x080ff00000081064 */
[-C--:B------:R-:W-:Y:S07]  /*4ff40*/  HMMA.1688.F32.TF32 R88, R220, R66.reuse, R88 ;  /* 0x00000042dc58723c */ /* 0x080fee0000081058 */
[----:B------:R-:W-:Y:S04]  /*4ff50*/  STL.64 [R1+0x220], R28 ;  /* 0x0002201c01007387 */ /* 0x000fe80000100a00 */
[----:B------:R1:W-:Y:S01]  /*4ff60*/  STL.64 [R1+0x228], R30 ;  /* 0x0002281e01007387 */ /* 0x0003e20000100a00 */
[----:B---3--:R-:W-:Y:S03]  /*4ff70*/  HMMA.1688.F32.TF32 R64, R4, R66, R68 ;  /* 0x000000420440723c */ /* 0x008fe60000081044 */
[----:B-1----:R-:W2:Y:S04]  /*4ff80*/  LDL.LU.64 R30, [R1+0x26e8] ;  /* 0x0026e800011e7983 */ /* 0x002ea80000300a00 */
[----:B------:R-:W-:Y:S04]  /*4ff90*/  STL.64 [R1+0x240], R100 ;  /* 0x0002406401007387 */ /* 0x000fe80000100a00 */
[----:B------:R1:W-:Y:S04]  /*4ffa0*/  STL.64 [R1+0x248], R102 ;  /* 0x0002486601007387 */ /* 0x0003e80000100a00 */
[----:B-1----:R-:W3:Y:S04]  /*4ffb0*/  LDL.LU.64 R102, [R1+0x26e0] ;  /* 0x0026e00001667983 */ /* 0x002ee80000300a00 */
[----:B------:R-:W3:Y:S04]  /*4ffc0*/  LDL.LU.64 R100, [R1+0x26d8] ;  /* 0x0026d80001647983 */ /* 0x000ee80000300a00 */
[----:B------:R-:W-:Y:S04]  /*4ffd0*/  STL.64 [R1+0x200], R88 ;  /* 0x0002005801007387 */ /* 0x000fe80000100a00 */
[----:B------:R1:W-:Y:S04]  /*4ffe0*/  STL.64 [R1+0x208], R90 ;  /* 0x0002085a01007387 */ /* 0x0003e80000100a00 */
[----:B-1----:R-:W2:Y:S04]  /*4fff0*/  LDL.LU.64 R90, [R1+0x26d0] ;  /* 0x0026d000015a7983 */ /* 0x002ea80000300a00 */
[----:B------:R-:W2:Y:S04]  /*50000*/  LDL.LU.64 R88, [R1+0x26c8] ;  /* 0x0026c80001587983 */ /* 0x000ea80000300a00 */
[----:B------:R-:W2:Y:S04]  /*50010*/  LDL.LU.64 R70, [R1+0x26c0] ;  /* 0x0026c00001467983 */ /* 0x000ea80000300a00 */
[----:B------:R-:W-:Y:S04]  /*50020*/  STL.64 [R1+0x230], R64 ;  /* 0x0002304001007387 */ /* 0x000fe80000100a00 */
[----:B------:R-:W-:Y:S04]  /*50030*/  STL.64 [R1+0x238], R66 ;  /* 0x0002384201007387 */ /* 0x000fe80000100a00 */
[----:B------:R-:W1:Y:S01]  /*50040*/  LDSM.16.M88.4 R64, [R2+0xf080] ;  /* 0x00f080000240783b */ /* 0x000e620000000200 */
[----:B------:R-:W-:Y:S08]  /*50050*/  HMMA.1688.F32.TF32 R132, R196, R48, R132 ;  /* 0x00000030c484723c */ /* 0x000ff00000081084 */
[C---:B------:R-:W-:Y:S08]  /*50060*/  HMMA.1688.F32.TF32 R124, R180.reuse, R40, R124 ;  /* 0x00000028b47c723c */ /* 0x040ff0000008107c */
[C---:B------:R-:W-:Y:S08]  /*50070*/  HMMA.1688.F32.TF32 R148, R180.reuse, R56, R148 ;  /* 0x00000038b494723c */ /* 0x040ff00000081094 */
[----:B------:R-:W-:Y:S08]  /*50080*/  HMMA.1688.F32.TF32 R160, R180, R60, R160 ;  /* 0x0000003cb4a0723c */ /* 0x000ff000000810a0 */
[----:B------:R-:W-:Y:S08]  /*50090*/  HMMA.1688.F32.TF32 R128, R176, R40, R128 ;  /* 0x00000028b080723c */ /* 0x000ff00000081080 */
[-C--:B-1----:R-:W-:Y:S08]  /*500a0*/  HMMA.1688.F32.TF32 R168, R196, R64.reuse, R168 ;  /* 0x00000040c4a8723c */ /* 0x082ff000000810a8 */
[----:B------:R-:W-:Y:S08]  /*500b0*/  HMMA.1688.F32.TF32 R204, R180, R64, R204 ;  /* 0x00000040b4cc723c */ /* 0x000ff000000810cc */
[C---:B------:R-:W-:Y:S08]  /*500c0*/  HMMA.1688.F32.TF32 R152, R176.reuse, R56, R152 ;  /* 0x00000038b098723c */ /* 0x040ff00000081098 */
[C---:B------:R-:W-:Y:S08]  /*500d0*/  HMMA.1688.F32.TF32 R164, R176.reuse, R60, R164 ;  /* 0x0000003cb0a4723c */ /* 0x040ff000000810a4 */
[----:B----4-:R-:W-:Y:S08]  /*500e0*/  HMMA.1688.F32.TF32 R208, R176, R64, R208 ;  /* 0x00000040b0d0723c */ /* 0x010ff000000810d0 */
[C---:B------:R-:W-:Y:S08]  /*500f0*/  HMMA.1688.F32.TF32 R96, R172.reuse, R60, R96 ;  /* 0x0000003cac60723c */ /* 0x040ff00000081060 */
[----:B------:R-:W-:Y:S08]  /*50100*/  HMMA.1688.F32.TF32 R104, R172, R64, R104 ;  /* 0x00000040ac68723c */ /* 0x000ff00000081068 */
[-C--:B--2---:R-:W-:Y:S08]  /*50110*/  HMMA.1688.F32.TF32 R84, R236, R70.reuse, R84 ;  /* 0x00000046ec54723c */ /* 0x084ff00000081054 */
[-C--:B------:R-:W-:Y:S08]  /*50120*/  HMMA.1688.F32.TF32 R16, R24, R70.reuse, R16 ;  /* 0x000000461810723c */ /* 0x080ff00000081010 */
[-C--:B-----5:R-:W-:Y:S08]  /*50130*/  HMMA.1688.F32.TF32 R224, R220, R70.reuse, R224 ;  /* 0x00000046dce0723c */ /* 0x0a0ff000000810e0 */
        /* <DEDUP_REMOVED lines=10> */
[----:B------:R1:W-:Y:S04]  /*501e0*/  STL.64 [R1+0x358], R226 ;  /* 0x000358e201007387 */ /* 0x0003e80000100a00 */
[----:B-1----:R-:W2:Y:S04]  /*501f0*/  LDL.LU.64 R226, [R1+0x2698] ;  /* 0x0026980001e27983 */ /* 0x002ea80000300a00 */
[----:B------:R-:W3:Y:S04]  /*50200*/  LDL.LU.64 R224, [R1+0x2690] ;  /* 0x0026900001e07983 */ /* 0x000ee80000300a00 */
[----:B------:R-:W3:Y:S04]  /*50210*/  LDL.LU.64 R230, [R1+0x2688] ;  /* 0x0026880001e67983 */ /* 0x000ee80000300a00 */
[----:B------:R-:W3:Y:S04]  /*50220*/  LDL.LU.64 R228, [R1+0x2680] ;  /* 0x0026800001e47983 */ /* 0x000ee80000300a00 */
[----:B------:R-:W-:Y:S04]  /*50230*/  STL.64 [R1+0x340], R68 ;  /* 0x0003404401007387 */ /* 0x000fe80000100a00 */
[----:B------:R-:W-:Y:S04]  /*50240*/  STL.64 [R1+0x348], R70 ;  /* 0x0003484601007387 */ /* 0x000fe80000100a00 */
[----:B------:R-:W1:Y:S02]  /*50250*/  LDSM.16.M88.4 R68, [R2+0xf880] ;  /* 0x00f880000244783b */ /* 0x000e640000000200 */
[-C--:B-1----:R-:W-:Y:S02]  /*50260*/  HMMA.1688.F32.TF32 R196, R196, R68.reuse, R80 ;  /* 0x00000044c4c4723c */ /* 0x082fe40000081050 */
[----:B------:R-:W3:Y:S04]  /*50270*/  LDL.LU.64 R82, [R1+0x2678] ;  /* 0x0026780001527983 */ /* 0x000ee80000300a00 */
[----:B------:R-:W3:Y:S02]  /*50280*/  LDL.LU.64 R80, [R1+0x2670] ;  /* 0x0026700001507983 */ /* 0x000ee40000300a00 */
[-C--:B------:R-:W-:Y:S02]  /*50290*/  HMMA.1688.F32.TF32 R180, R180, R68.reuse, R76 ;  /* 0x00000044b4b4723c */ /* 0x080fe4000008104c */
[----:B------:R-:W3:Y:S04]  /*502a0*/  LDL.LU.64 R78, [R1+0x2668] ;  /* 0x00266800014e7983 */ /* 0x000ee80000300a00 */
[----:B------:R-:W3:Y:S02]  /*502b0*/  LDL.LU.64 R76, [R1+0x2660] ;  /* 0x00266000014c7983 */ /* 0x000ee40000300a00 */
[-C--:B------:R-:W-:Y:S02]  /*502c0*/  HMMA.1688.F32.TF32 R176, R176, R68.reuse, R72 ;  /* 0x00000044b0b0723c */ /* 0x080fe40000081048 */
[----:B------:R-:W4:Y:S04]  /*502d0*/  LDL.LU.64 R74, [R1+0x2658] ;  /* 0x00265800014a7983 */ /* 0x000f280000300a00 */
[----:B------:R-:W4:Y:S02]  /*502e0*/  LDL.LU.64 R72, [R1+0x2650] ;  /* 0x0026500001487983 */ /* 0x000f240000300a00 */
[----:B------:R-:W-:Y:S02]  /*502f0*/  HMMA.1688.F32.TF32 R172, R172, R68, R232 ;  /* 0x00000044acac723c */ /* 0x000fe400000810e8 */
[----:B------:R-:W3:Y:S04]  /*50300*/  LDL.LU.64 R234, [R1+0x2648] ;  /* 0x0026480001ea7983 */ /* 0x000ee80000300a00 */
[----:B------:R-:W4:Y:S02]  /*50310*/  LDL.LU.64 R232, [R1+0x2640] ;  /* 0x0026400001e87983 */ /* 0x000f240000300a00 */
[C---:B------:R-:W-:Y:S08]  /*50320*/  HMMA.1688.F32.TF32 R240, R236.reuse, R10, R240 ;  /* 0x0000000aecf0723c */ /* 0x040ff000000810f0 */
[C---:B------:R-:W-:Y:S08]  /*50330*/  HMMA.1688.F32.TF32 R120, R236.reuse, R42, R120 ;  /* 0x0000002aec78723c */ /* 0x040ff00000081078 */
[C---:B--2---:R-:W-:Y:S08]  /*50340*/  HMMA.1688.F32.TF32 R184, R236.reuse, R226, R184 ;  /* 0x000000e2ecb8723c */ /* 0x044ff000000810b8 */
[C---:B---3--:R-:W-:Y:S11]  /*50350*/  HMMA.1688.F32.TF32 R200, R236.reuse, R234, R200 ;  /* 0x000000eaecc8723c */ /* 0x048ff600000810c8 */
        /* <DEDUP_REMOVED lines=8> */
[----:B-1----:R-:W2:Y:S01]  /*503e0*/  LDL.LU.64 R242, [R1+0x2628] ;  /* 0x0026280001f27983 */ /* 0x002ea20000300a00 */
[C---:B------:R-:W-:Y:S03]  /*503f0*/  HMMA.1688.F32.TF32 R192, R236.reuse, R230, R192 ;  /* 0x000000e6ecc0723c */ /* 0x040fe600000810c0 */
[----:B------:R-:W3:Y:S05]  /*50400*/  LDL.LU.64 R240, [R1+0x2620] ;  /* 0x0026200001f07983 */ /* 0x000eea0000300a00 */
[C---:B------:R-:W-:Y:S08]  /*50410*/  HMMA.1688.F32.TF32 R132, R236.reuse, R50, R132 ;  /* 0x00000032ec84723c */ /* 0x040ff00000081084 */
[C---:B------:R-:W-:Y:S08]  /*50420*/  HMMA.1688.F32.TF32 R144, R236.reuse, R58, R144 ;  /* 0x0000003aec90723c */ /* 0x040ff00000081090 */
[C---:B------:R-:W-:Y:S08]  /*50430*/  HMMA.1688.F32.TF32 R156, R236.reuse, R62, R156 ;  /* 0x0000003eec9c723c */ /* 0x040ff0000008109c */
[C---:B------:R-:W-:Y:S01]  /*50440*/  HMMA.1688.F32.TF32 R168, R236.reuse, R66, R168 ;  /* 0x00000042eca8723c */ /* 0x040fe200000810a8 */
[----:B------:R-:W-:Y:S01]  /*50450*/  UIADD3 UR5, UR5, 0x1, URZ ;  /* 0x0000000105057890 */ /* 0x000fe2000fffe03f */
[----:B------:R-:W-:Y:S06]  /*50460*/  BAR.SYNC.DEFER_BLOCKING 0x0 ;  /* 0x0000000000007b1d */ /* 0x000fec0000010000 */
        /* <DEDUP_REMOVED lines=9> */
[----:B-1----:R-:W3:Y:S04]  /*50500*/  LDL.LU.64 R194, [R1+0x2608] ;  /* 0x0026080001c27983 */ /* 0x002ee80000300a00 */
[----:B------:R-:W3:Y:S04]  /*50510*/  LDL.LU.64 R192, [R1+0x2600] ;  /* 0x0026000001c07983 */ /* 0x000ee80000300a00 */
[----:B------:R-:W-:Y:S04]  /*50520*/  STL.64 [R1+0x3f0], R184 ;  /* 0x0003f0b801007387 */ /* 0x000fe80000100a00 */
[----:B------:R1:W-:Y:S04]  /*50530*/  STL.64 [R1+0x3f8], R186 ;  /* 0x0003f8ba01007387 */ /* 0x0003e80000100a00 */
[----:B-1----:R-:W3:Y:S04]  /*50540*/  LDL.LU.64 R186, [R1+0x25f8] ;  /* 0x0025f80001ba7983 */ /* 0x002ee80000300a00 */
[----:B------:R-:W4:Y:S01]  /*50550*/  LDL.LU.64 R184, [R1+0x25f0] ;  /* 0x0025f00001b87983 */ /* 0x000f220000300a00 */
[C---:B--2---:R-:W-:Y:S08]  /*50560*/  HMMA.1688.F32.TF32 R20, R236.reuse, R190, R20 ;  /* 0x000000beec14723c */ /* 0x044ff00000081014 */
[C---:B---3--:R-:W-:Y:S11]  /*50570*/  HMMA.1688.F32.TF32 R216, R236.reuse, R186, R216 ;  /* 0x000000baecd8723c */ /* 0x048ff600000810d8 */
[----:B------:R-:W-:Y:S11]  /*50580*/  @!UPT UIADD3 URZ, URZ, URZ, URZ ;  /* 0x0000003f3f3ff290 */ /* 0x000ff6000fffe03f */
[----:B------:R-:W-:Y:S01]  /*50590*/  @!UPT UIADD3 URZ, URZ, URZ, URZ ;  /* 0x0000003f3f3ff290 */ /* 0x000fe2000fffe03f */
[----:B------:R-:W-:Y:S04]  /*505a0*/  STL.64 [R1+0x410], R216 ;  /* 0x000410d801007387 */ /* 0x000fe80000100a00 */
[----:B------:R1:W-:Y:S04]  /*505b0*/  STL.64 [R1+0x418], R218 ;  /* 0x000418da01007387 */ /* 0x0003e80000100a00 */
[----:B-1----:R-:W2:Y:S04]  /*505c0*/  LDL.LU.64 R218, [R1+0x25e8] ;  /* 0x0025e80001da7983 */ /* 0x002ea80000300a00 */
[----:B------:R-:W2:Y:S04]  /*505d0*/  LDL.LU.64 R216, [R1+0x25e0] ;  /* 0x0025e00001d87983 */ /* 0x000ea80000300a00 */
[----:B------:R-:W-:Y:S04]  /*505e0*/  STL.64 [R1+0x570], R20 ;  /* 0x0005701401007387 */ /* 0x000fe80000100a00 */
[----:B------:R1:W-:Y:S04]  /*505f0*/  STL.64 [R1+0x578], R22 ;  /* 0x0005781601007387 */ /* 0x0003e80000100a00 */
[----:B-1----:R-:W3:Y:S01]  /*50600*/  LDL.LU.64 R22, [R1+0x25d8] ;  /* 0x0025d80001167983 */ /* 0x002ee20000300a00 */
[C---:B------:R-:W-:Y:S03]  /*50610*/  HMMA.1688.F32.TF32 R244, R236.reuse, R194, R244 ;  /* 0x000000c2ecf4723c */ /* 0x040fe600000810f4 */
[----:B------:R-:W5:Y:S11]  /*50620*/  LDL.LU.64 R20, [R1+0x25d0] ;  /* 0x0025d00001147983 */ /* 0x000f760000300a00 */
[----:B------:R-:W-:Y:S09]  /*50630*/  @!UPT UIADD3 URZ, URZ, URZ, URZ ;  /* 0x0000003f3f3ff290 */ /* 0x000ff2000fffe03f */
[----:B------:R-:W-:Y:S04]  /*50640*/  STL.64 [R1+0x5a0], R244 ;  /* 0x0005a0f401007387 */ /* 0x000fe80000100a00 */
[----:B------:R1:W-:Y:S02]  /*50650*/  STL.64 [R1+0x5a8], R246 ;  /* 0x0005a8f601007387 */ /* 0x0003e40000100a00 */
[C---:B-1----:R-:W-:Y:S08]  /*50660*/  HMMA.1688.F32.TF32 R244, R236.reuse, R202, R212 ;  /* 0x000000caecf4723c */ /* 0x042ff000000810d4 */
[C---:B----4-:R-:W-:Y:S08]  /*50670*/  HMMA.1688.F32.TF32 R212, R236.reuse, R18, R72 ;  /* 0x00000012ecd4723c */ /* 0x050ff00000081048 */
[C---:B------:R-:W-:Y:S07]  /*50680*/  HMMA.1688.F32.TF32 R72, R236.reuse, R30, R84 ;  /* 0x0000001eec48723c */ /* 0x040fee0000081054 */
[----:B------:R-:W-:Y:S01]  /*50690*/  IMAD.MOV.U32 R85, RZ, RZ, R3 ;  /* 0x000000ffff557224 */ /* 0x000fe200078e0003 */
[----:B------:R-:W-:Y:S01]  /*506a0*/  MOV R86, R233 ;  /* 0x000000e900567202 */ /* 0x000fe20000000f00 */
[----:B------:R-:W-:Y:S01]  /*506b0*/  IMAD.MOV.U32 R87, RZ, RZ, R252 ;  /* 0x000000ffff577224 */ /* 0x000fe200078e00fc */
        /* <DEDUP_REMOVED lines=10> */
[----:B------:R-:W2:Y:S04]  /*50760*/  LDL.LU R84, [R1+0xa0] ;  /* 0x0000a00001547983 */ /* 0x000ea80000300800 */
[----:B------:R-:W-:Y:S04]  /*50770*/  STL.64 [R1+0x810], R212 ;  /* 0x000810d401007387 */ /* 0x000fe80000100a00 */
[----:B------:R1:W-:Y:S04]  /*50780*/  STL.64 [R1+0x818], R214 ;  /* 0x000818d601007387 */ /* 0x0003e80000100a00 */
[----:B------:R3:W-:Y:S04]  /*50790*/  STL.64 [R1+0x840], R72 ;  /* 0x0008404801007387 */ /* 0x0007e80000100a00 */
[----:B------:R4:W-:Y:S01]  /*507a0*/  STL.64 [R1+0x848], R74 ;  /* 0x0008484a01007387 */ /* 0x0009e20000100a00 */
[C---:B-1----:R-:W-:Y:S03]  /*507b0*/  HMMA.1688.F32.TF32 R212, R236.reuse, R34, R108 ;  /* 0x00000022ecd4723c */ /* 0x042fe6000008106c */
        /* <DEDUP_REMOVED lines=11> */
[----:B---3--:R-:W3:Y:S04]  /*50870*/  LDL.LU R72, [R1+0x510] ;  /* 0x0005100001487983 */ /* 0x008ee80000300800 */
[----:B------:R-:W3:Y:S04]  /*50880*/  LDL.LU R73, [R1+0x514] ;  /* 0x0005140001497983 */ /* 0x000ee80000300800 */
[----:B----4-:R-:W3:Y:S04]  /*50890*/  LDL.LU R74, [R1+0x518] ;  /* 0x00051800014a7983 */ /* 0x010ee80000300800 */
[----:B------:R-:W3:Y:S04]  /*508a0*/  LDL.LU R75, [R1+0x51c] ;  /* 0x00051c00014b7983 */ /* 0x000ee80000300800 */
[----:B------:R-:W4:Y:S04]  /*508b0*/  LDL.LU R248, [R1+0x4a0] ;  /* 0x0004a00001f87983 */ /* 0x000f280000300800 */
[----:B------:R-:W4:Y:S04]  /*508c0*/  LDL.LU R249, [R1+0x4a4] ;  /* 0x0004a40001f97983 */ /* 0x000f280000300800 */
[----:B------:R-:W4:Y:S04]  /*508d0*/  LDL.LU R250, [R1+0x4a8] ;  /* 0x0004a80001fa7983 */ /* 0x000f280000300800 */
[----:B------:R-:W4:Y:S04]  /*508e0*/  LDL.LU R251, [R1+0x4ac] ;  /* 0x0004ac0001fb7983 */ /* 0x000f280000300800 */
[----:B------:R-:W2:Y:S04]  /*508f0*/  LDL.LU R108, [R1+0x180] ;  /* 0x00018000016c7983 */ /* 0x000ea80000300800 */
[----:B------:R1:W-:Y:S04]  /*50900*/  STL.64 [R1+0x870], R212 ;  /* 0x000870d401007387 */ /* 0x0003e80000100a00 */
[----:B------:R1:W-:Y:S04]  /*50910*/  STL.64 [R1+0x878], R214 ;  /* 0x000878d601007387 */ /* 0x0003e80000100a00 */
[----:B------:R-:W2:Y:S04]  /*50920*/  LDL.LU R109, [R1+0x184] ;  /* 0x00018400016d7983 */ /* 0x000ea80000300800 */
[----:B------:R-:W2:Y:S04]  /*50930*/  LDL.LU R110, [R1+0x188] ;  /* 0x00018800016e7983 */ /* 0x000ea80000300800 */
[----:B------:R-:W2:Y:S04]  /*50940*/  LDL.LU R111, [R1+0x18c] ;  /* 0x00018c00016f7983 */ /* 0x000ea80000300800 */
[----:B-1----:R-:W2:Y:S04]  /*50950*/  LDL.LU R212, [R1+0x480] ;  /* 0x0004800001d47983 */ /* 0x002ea80000300800 */
[----:B------:R1:W-:Y:S04]  /*50960*/  STL.64 [R1+0x8a0], R120 ;  /* 0x0008a07801007387 */ /* 0x0003e80000100a00 */
[----:B------:R1:W-:Y:S04]  /*50970*/  STL.64 [R1+0x8a8], R122 ;  /* 0x0008a87a01007387 */ /* 0x0003e80000100a00 */
[----:B------:R-:W2:Y:S04]  /*50980*/  LDL.LU R213, [R1+0x484] ;  /* 0x0004840001d57983 */ /* 0x000ea80000300800 */
[----:B------:R-:W2:Y:S04]  /*50990*/  LDL.LU R214, [R1+0x488] ;  /* 0x0004880001d67983 */ /* 0x000ea80000300800 */
[----:B------:R-:W2:Y:S04]  /*509a0*/  LDL.LU R215, [R1+0x48c] ;  /* 0x00048c0001d77983 */ /* 0x000ea80000300800 */
[----:B-1----:R-:W3:Y:S04]  /*509b0*/  LDL.LU R120, [R1+0x210] ;  /* 0x0002100001787983 */ /* 0x002ee80000300800 */
[----:B------:R-:W3:Y:S04]  /*509c0*/  LDL.LU R121, [R1+0x214] ;  /* 0x0002140001797983 */ /* 0x000ee80000300800 */
[----:B------:R-:W3:Y:S01]  /*509d0*/  LDL.LU R122, [R1+0x218] ;  /* 0x00021800017a7983 */ /* 0x000ee20000300800 */
[----:B------:R-:W-:Y:S03]  /*509e0*/  HMMA.1688.F32.TF32 R196, R236, R70, R196 ;  /* 0x00000046ecc4723c */ /* 0x000fe600000810c4 */
[----:B------:R-:W3:Y:S04]  /*509f0*/  LDL.LU R123, [R1+0x21c] ;  /* 0x00021c00017b7983 */ /* 0x000ee80000300800 */
[----:B------:R1:W-:Y:S04]  /*50a00*/  STL.64 [R1+0x8c0], R132 ;  /* 0x0008c08401007387 */ /* 0x0003e80000100a00 */
[----:B------:R5:W-:Y:S04]  /*50a10*/  STL.64 [R1+0x8c8], R134 ;  /* 0x0008c88601007387 */ /* 0x000be80000100a00 */
[----:B-1----:R-:W3:Y:S04]  /*50a20*/  LDL.LU R132, [R1+0x370] ;  /* 0x0003700001847983 */ /* 0x002ee80000300800 */
[----:B------:R-:W3:Y:S04]  /*50a30*/  LDL.LU R133, [R1+0x374] ;  /* 0x0003740001857983 */ /* 0x000ee80000300800 */
[----:B-----5:R-:W3:Y:S04]  /*50a40*/  LDL.LU R134, [R1+0x378] ;  /* 0x0003780001867983 */ /* 0x020ee80000300800 */
[----:B------:R-:W3:Y:S04]  /*50a50*/  LDL.LU R135, [R1+0x37c] ;  /* 0x00037c0001877983 */ /* 0x000ee80000300800 */
[----:B------:R1:W-:Y:S04]  /*50a60*/  STL.64 [R1+0x8e0], R144 ;  /* 0x0008e09001007387 */ /* 0x0003e80000100a00 */
[----:B------:R5:W-:Y:S04]  /*50a70*/  STL.64 [R1+0x8e8], R146 ;  /* 0x0008e89201007387 */ /* 0x000be80000100a00 */
[----:B-1----:R-:W4:Y:S04]  /*50a80*/  LDL.LU R144, [R1+0x3a0] ;  /* 0x0003a00001907983 */ /* 0x002f280000300800 */
[----:B------:R-:W4:Y:S04]  /*50a90*/  LDL.LU R145, [R1+0x3a4] ;  /* 0x0003a40001917983 */ /* 0x000f280000300800 */
[----:B-----5:R-:W4:Y:S04]  /*50aa0*/  LDL.LU R146, [R1+0x3a8] ;  /* 0x0003a80001927983 */ /* 0x020f280000300800 */
[----:B------:R-:W4:Y:S04]  /*50ab0*/  LDL.LU R147, [R1+0x3ac] ;  /* 0x0003ac0001937983 */ /* 0x000f280000300800 */
[----:B------:R1:W-:Y:S04]  /*50ac0*/  STL.64 [R1+0x900], R156 ;  /* 0x0009009c01007387 */ /* 0x0003e80000100a00 */
[----:B------:R5:W-:Y:S04]  /*50ad0*/  STL.64 [R1+0x908], R158 ;  /* 0x0009089e01007387 */ /* 0x000be80000100a00 */
[----:B-1----:R-:W4:Y:S04]  /*50ae0*/  LDL.LU R156, [R1+0x3d0] ;  /* 0x0003d000019c7983 */ /* 0x002f280000300800 */
[----:B------:R-:W4:Y:S04]  /*50af0*/  LDL.LU R157, [R1+0x3d4] ;  /* 0x0003d400019d7983 */ /* 0x000f280000300800 */
[----:B-----5:R-:W5:Y:S04]  /*50b00*/  LDL.LU R158, [R1+0x3d8] ;  /* 0x0003d800019e7983 */ /* 0x020f680000300800 */
[----:B------:R-:W5:Y:S04]  /*50b10*/  LDL.LU R159, [R1+0x3dc] ;  /* 0x0003dc00019f7983 */ /* 0x000f680000300800 */
[----:B------:R1:W-:Y:S04]  /*50b20*/  STL.64 [R1+0x910], R168 ;  /* 0x000910a801007387 */ /* 0x0003e80000100a00 */
[----:B------:R1:W-:Y:S04]  /*50b30*/  STL.64 [R1+0x918], R170 ;  /* 0x000918aa01007387 */ /* 0x0003e80000100a00 */
[----:B-1----:R-:W5:Y:S04]  /*50b40*/  LDL.LU R168, [R1+0x3e0] ;  /* 0x0003e00001a87983 */ /* 0x002f680000300800 */
[----:B------:R-:W5:Y:S04]  /*50b50*/  LDL.LU R169, [R1+0x3e4] ;  /* 0x0003e40001a97983 */ /* 0x000f680000300800 */
[----:B------:R-:W5:Y:S04]  /*50b60*/  LDL.LU R170, [R1+0x3e8] ;  /* 0x0003e80001aa7983 */ /* 0x000f680000300800 */
[----:B------:R-:W5:Y:S04]  /*50b70*/  LDL.LU R171, [R1+0x3ec] ;  /* 0x0003ec0001ab7983 */ /* 0x000f680000300800 */
[----:B------:R-:W5:Y:S04]  /*50b80*/  LDL.LU R236, [R1+0x460] ;  /* 0x0004600001ec7983 */ /* 0x000f680000300800 */
[----:B------:R1:W-:Y:S04]  /*50b90*/  STL.64 [R1+0x920], R196 ;  /* 0x000920c401007387 */ /* 0x0003e80000100a00 */
[----:B------:R1:W-:Y:S04]  /*50ba0*/  STL.64 [R1+0x928], R198 ;  /* 0x000928c601007387 */ /* 0x0003e80000100a00 */
[----:B------:R-:W5:Y:S04]  /*50bb0*/  LDL.LU R237, [R1+0x464] ;  /* 0x0004640001ed7983 */ /* 0x000f680000300800 */
[----:B------:R-:W5:Y:S04]  /*50bc0*/  LDL.LU R238, [R1+0x468] ;  /* 0x0004680001ee7983 */ /* 0x000f680000300800 */
[----:B------:R-:W5:Y:S04]  /*50bd0*/  LDL.LU R239, [R1+0x46c] ;  /* 0x00046c0001ef7983 */ /* 0x000f680000300800 */
[----:B-1----:R-:W5:Y:S04]  /*50be0*/  LDL.LU R196, [R1+0x440] ;  /* 0x0004400001c47983 */ /* 0x002f680000300800 */
[----:B------:R-:W5:Y:S04]  /*50bf0*/  LDL.LU R197, [R1+0x444] ;  /* 0x0004440001c57983 */ /* 0x000f680000300800 */
[----:B------:R-:W5:Y:S04]  /*50c00*/  LDL.LU R198, [R1+0x448] ;  /* 0x0004480001c67983 */ /* 0x000f680000300800 */
[----:B------:R-:W5:Y:S01]  /*50c10*/  LDL.LU R199, [R1+0x44c] ;  /* 0x00044c0001c77983 */ /* 0x000f620000300800 */
        /* <DEDUP_REMOVED lines=9> */
[C---:B------:R-:W-:Y:S08]  /*50cb0*/  HMMA.1688.F32.TF32 R108, R220.reuse, R22, R108 ;  /* 0x00000016dc6c723c */ /* 0x040ff0000008106c */
[C---:B----4-:R-:W-:Y:S08]  /*50cc0*/  HMMA.1688.F32.TF32 R144, R220.reuse, R186, R144 ;  /* 0x000000badc90723c */ /* 0x050ff00000081090 */
[C---:B------:R-:W-:Y:S08]  /*50cd0*/  HMMA.1688.F32.TF32 R84, R220.reuse, R202, R84 ;  /* 0x000000cadc54723c */ /* 0x040ff00000081054 */
[C---:B-----5:R-:W-:Y:S08]  /*50ce0*/  HMMA.1688.F32.TF32 R156, R220.reuse, R226, R156 ;  /* 0x000000e2dc9c723c */ /* 0x060ff0000008109c */
[C---:B------:R-:W-:Y:S08]  /*50cf0*/  HMMA.1688.F32.TF32 R168, R220.reuse, R230, R168 ;  /* 0x000000e6dca8723c */ /* 0x040ff000000810a8 */
[C---:B------:R-:W-:Y:S08]  /*50d00*/  HMMA.1688.F32.TF32 R236, R220.reuse, R10, R236 ;  /* 0x0000000adcec723c */ /* 0x040ff000000810ec */
[C---:B------:R-:W-:Y:S11]  /*50d10*/  HMMA.1688.F32.TF32 R196, R220.reuse, R242, R196 ;  /* 0x000000f2dcc4723c */ /* 0x040ff600000810c4 */
[----:B------:R-:W-:Y:S04]  /*50d20*/  @!UPT UIADD3 URZ, URZ, URZ, URZ ;  /* 0x0000003f3f3ff290 */ /* 0x000fe8000fffe03f */
        /* <DEDUP_REMOVED lines=18> */
[C---:B-1----:R-:W-:Y:S08]  /*50e50*/  HMMA.1688.F32.TF32 R108, R220.reuse, R18, R80 ;  /* 0x00000012dc6c723c */ /* 0x042ff00000081050 */
[C---:B---3--:R-:W-:Y:S08]  /*50e60*/  HMMA.1688.F32.TF32 R84, R220.reuse, R30, R100 ;  /* 0x0000001edc54723c */ /* 0x048ff00000081064 */
[C---:B------:R-:W-:Y:S08]  /*50e70*/  HMMA.1688.F32.TF32 R80, R220.reuse, R34, R116 ;  /* 0x00000022dc50723c */ /* 0x040ff00000081074 */
[C---:B------:R-:W-:Y:S08]  /*50e80*/  HMMA.1688.F32.TF32 R100, R220.reuse, R42, R128 ;  /* 0x0000002adc64723c */ /* 0x040ff00000081080 */
[C---:B--2---:R-:W-:Y:S11]  /*50e90*/  HMMA.1688.F32.TF32 R120, R220.reuse, R14, R212 ;  /* 0x0000000edc78723c */ /* 0x044ff600000810d4 */
[----:B------:R-:W-:Y:S11]  /*50ea0*/  @!UPT UIADD3 URZ, URZ, URZ, URZ ;  /* 0x0000003f3f3ff290 */ /* 0x000ff6000fffe03f */
[----:B------:R-:W-:Y:S01]  /*50eb0*/  @!UPT UIADD3 URZ, URZ, URZ, URZ ;  /* 0x0000003f3f3ff290 */ /* 0x000fe2000fffe03f */
        /* <DEDUP_REMOVED lines=29> */
[----:B------:R1:W-:Y:S02]  /*51090*/  STL.64 [R1+0x78], R74 ;  /* 0x0000784a01007387 */ /* 0x0003e40000100a00 */
[----:B------:R-:W-:-:S08]  /*510a0*/  IMAD.MOV.U32 R244, RZ, RZ, R229 ;  /* 0x000000fffff47224 */ /* 0x000fd000078e00e5 */
[----:B------:R2:W-:Y:S04]  /*510b0*/  STL.64 [R1+0x60], R84 ;  /* 0x0000605401007387 */ /* 0x0005e80000100a00 */
[----:B------:R3:W-:Y:S04]  /*510c0*/  STL.64 [R1+0x68], R86 ;  /* 0x0000685601007387 */ /* 0x0007e80000100a00 */
[----:B------:R4:W-:Y:S04]  /*510d0*/  STL.64 [R1+0x50], R80 ;  /* 0x0000505001007387 */ /* 0x0009e80000100a00 */
[----:B------:R5:W-:Y:S04]  /*510e0*/  STL.64 [R1+0x58], R82 ;  /* 0x0000585201007387 */ /* 0x000be80000100a00 */
[----:B------:R-:W4:Y:S01]  /*510f0*/  LDL.LU R229, [R1+0x25ac] ;  /* 0x0025ac0001e57983 */ /* 0x000f220000300800 */
[----:B-1----:R-:W-:Y:S01]  /*51100*/  HMMA.1688.F32.TF32 R72, R24, R230, R248 ;  /* 0x000000e61848723c */ /* 0x002fe200000810f8 */
[----:B------:R-:W-:-:S02]  /*51110*/  IMAD.MOV.U32 R245, RZ, RZ, R224 ;  /* 0x000000fffff57224 */ /* 0x000fc400078e00e0 */
[----:B------:R-:W-:Y:S02]  /*51120*/  IMAD.MOV.U32 R216, RZ, RZ, R232 ;  /* 0x000000ffffd87224 */ /* 0x000fe400078e00e8 */
[----:B--2---:R-:W-:Y:S11]  /*51130*/  IMAD.MOV.U32 R84, RZ, RZ, R252 ;  /* 0x000000ffff547224 */ /* 0x004ff600078e00fc */
[----:B------:R-:W-:Y:S07]  /*51140*/  @!UPT UIADD3 URZ, URZ, URZ, URZ ;  /* 0x0000003f3f3ff290 */ /* 0x000fee000fffe03f */
[----:B------:R-:W-:Y:S04]  /*51150*/  STL.64 [R1+0x40], R72 ;  /* 0x0000404801007387 */ /* 0x000fe80000100a00 */
[----:B------:R-:W-:Y:S04]  /*51160*/  STL.64 [R1+0x48], R74 ;  /* 0x0000484a01007387 */ /* 0x000fe80000100a00 */
[----:B------:R-:W2:Y:S04]  /*51170*/  LDL.LU R224, [R1+0x25a8] ;  /* 0x0025a80001e07983 */ /* 0x000ea80000300800 */
[----:B------:R-:W2:Y:S04]  /*51180*/  LDL.LU R232, [R1+0x25a4] ;  /* 0x0025a40001e87983 */ /* 0x000ea80000300800 */
[----:B------:R-:W2:Y:S01]  /*51190*/  LDL.LU R252, [R1+0x25a0] ;  /* 0x0025a00001fc7983 */ /* 0x000ea20000300800 */
[----:B---3--:R-:W-:Y:S01]  /*511a0*/  MOV R86, R233 ;  /* 0x000000e900567202 */ /* 0x008fe20000000f00 */
[----:B------:R-:W-:-:S02]  /*511b0*/  IMAD.MOV.U32 R87, RZ, RZ, R3 ;  /* 0x000000ffff577224 */ /* 0x000fc400078e0003 */
[----:B----4-:R-:W-:Y:S02]  /*511c0*/  IMAD.MOV.U32 R85, RZ, RZ, R229 ;  /* 0x000000ffff557224 */ /* 0x010fe400078e00e5 */
[----:B------:R-:W3:Y:S04]  /*511d0*/  LDL.LU R229, [R1+0x259c] ;  /* 0x00259c0001e57983 */ /* 0x000ee80000300800 */
[----:B------:R-:W4:Y:S04]  /*511e0*/  LDL.LU R233, [R1+0x2598] ;  /* 0x0025980001e97983 */ /* 0x000f280000300800 */
[----:B------:R-:W4:Y:S04]  /*511f0*/  LDL.LU R3, [R1+0x2594] ;  /* 0x0025940001037983 */ /* 0x000f280000300800 */
[----:B------:R-:W4:Y:S04]  /*51200*/  LDL.LU R108, [R1+0x490] ;  /* 0x00049000016c7983 */ /* 0x000f280000300800 */
[----:B------:R-:W4:Y:S01]  /*51210*/  LDL.LU R109, [R1+0x494] ;  /* 0x00049400016d7983 */ /* 0x000f220000300800 */
[----:B------:R-:W-:Y:S01]  /*51220*/  MOV R80, R228 ;  /* 0x000000e400507202 */ /* 0x000fe20000000f00 */
[----:B------:R-:W-:-:S02]  /*51230*/  IMAD.MOV.U32 R81, RZ, RZ, R225 ;  /* 0x000000ffff517224 */ /* 0x000fc400078e00e1 */
[----:B-----5:R-:W-:Y:S02]  /*51240*/  IMAD.MOV.U32 R82, RZ, RZ, R241 ;  /* 0x000000ffff527224 */ /* 0x020fe400078e00f1 */
[----:B--2---:R-:W-:Y:S02]  /*51250*/  IMAD.MOV.U32 R110, RZ, RZ, R252 ;  /* 0x000000ffff6e7224 */ /* 0x004fe400078e00fc */
[----:B------:R-:W2:Y:S01]  /*51260*/  LDL.LU R252, [R1+0x2590] ;  /* 0x0025900001fc7983 */ /* 0x000ea20000300800 */
[----:B------:R-:W-:Y:S02]  /*51270*/  IMAD.MOV.U32 R83, RZ, RZ, R240 ;  /* 0x000000ffff537224 */ /* 0x000fe400078e00f0 */
[----:B------:R-:W-:Y:S02]  /*51280*/  IMAD.MOV.U32 R102, RZ, RZ, R232 ;  /* 0x000000ffff667224 */ /* 0x000fe400078e00e8 */
[----:B---3--:R-:W-:Y:S02]  /*51290*/  IMAD.MOV.U32 R111, RZ, RZ, R229 ;  /* 0x000000ffff6f7224 */ /* 0x008fe400078e00e5 */
[----:B------:R-:W3:Y:S04]  /*512a0*/  LDL.LU R229, [R1+0x258c] ;  /* 0x00258c0001e57983 */ /* 0x000ee80000300800 */
        /* <DEDUP_REMOVED lines=12> */
[----:B----4-:R-:W-:-:S03]  /*51370*/  MOV R100, R3 ;  /* 0x0000000300647202 */ /* 0x010fc60000000f00 */
[----:B------:R-:W4:Y:S01]  /*51380*/  LDL.LU R228, [R1+0x2588] ;  /* 0x0025880001e47983 */ /* 0x000f220000300800 */
[----:B------:R-:W-:-:S03]  /*51390*/  IMAD.MOV.U32 R101, RZ, RZ, R233 ;  /* 0x000000ffff657224 */ /* 0x000fc600078e00e9 */
[----:B------:R-:W2:Y:S04]  /*513a0*/  LDL.LU R225, [R1+0x2584] ;  /* 0x0025840001e17983 */ /* 0x000ea80000300800 */
[----:B------:R-:W5:Y:S04]  /*513b0*/  LDL.LU R241, [R1+0x2580] ;  /* 0x0025800001f17983 */ /* 0x000f680000300800 */
[----:B------:R-:W5:Y:S04]  /*513c0*/  LDL.LU R240, [R1+0x257c] ;  /* 0x00257c0001f07983 */ /* 0x000f680000300800 */
[----:B------:R-:W5:Y:S04]  /*513d0*/  LDL.LU R3, [R1+0x2578] ;  /* 0x0025780001037983 */ /* 0x000f680000300800 */
[----:B------:R-:W5:Y:S04]  /*513e0*/  LDL.LU R233, [R1+0x2574] ;  /* 0x0025740001e97983 */ /* 0x000f680000300800 */
[----:B------:R-:W5:Y:S01]  /*513f0*/  LDL.LU R232, [R1+0x2570] ;  /* 0x0025700001e87983 */ /* 0x000f620000300800 */
[----:B------:R-:W-:-:S03]  /*51400*/  IMAD.MOV.U32 R103, RZ, RZ, R224 ;  /* 0x000000ffff677224 */ /* 0x000fc600078e00e0 */
[----:B------:R-:W5:Y:S01]  /*51410*/  LDL.LU R224, [R1+0x256c] ;  /* 0x00256c0001e07983 */ /* 0x000f620000300800 */
[----:B---3--:R-:W-:Y:S02]  /*51420*/  IMAD.MOV.U32 R118, RZ, RZ, R229 ;  /* 0x000000ffff767224 */ /* 0x008fe400078e00e5 */
[----:B----4-:R-:W-:Y:S01]  /*51430*/  IMAD.MOV.U32 R117, RZ, RZ, R228 ;  /* 0x000000ffff757224 */ /* 0x010fe200078e00e4 */
[----:B--2---:R-:W-:Y:S02]  /*51440*/  MOV R116, R225 ;  /* 0x000000e100747202 */ /* 0x004fe40000000f00 */
[----:B------:R-:W2:Y:S04]  /*51450*/  LDL.LU R225, [R1+0x2568] ;  /* 0x0025680001e17983 */ /* 0x000ea80000300800 */
[----:B------:R-:W3:Y:S04]  /*51460*/  LDL.LU R228, [R1+0x2564] ;  /* 0x0025640001e47983 */ /* 0x000ee80000300800 */
[----:B------:R-:W4:Y:S04]  /*51470*/  LDL.LU R229, [R1+0x2560] ;  /* 0x0025600001e57983 */ /* 0x000f280000300800 */
[----:B------:R-:W2:Y:S01]  /*51480*/  LDL.LU R140, [R1+0x450] ;  /* 0x00045000018c7983 */ /* 0x000ea20000300800 */
[----:B-----5:R-:W-:-:S03]  /*51490*/  MOV R141, R232 ;  /* 0x000000e8008d7202 */ /* 0x020fc60000000f00 */
[----:B------:R-:W5:Y:S04]  /*514a0*/  LDL.LU R232, [R1+0x255c] ;  /* 0x00255c0001e87983 */ /* 0x000f680000300800 */
[----:B------:R-:W2:Y:S04]  /*514b0*/  LDL.LU R142, [R1+0x458] ;  /* 0x00045800018e7983 */ /* 0x000ea80000300800 */
[----:B------:R-:W2:Y:S01]  /*514c0*/  LDL.LU R143, [R1+0x45c] ;  /* 0x00045c00018f7983 */ /* 0x000ea20000300800 */
[----:B------:R-:W-:-:S03]  /*514d0*/  IMAD.MOV.U32 R128, RZ, RZ, R233 ;  /* 0x000000ffff807224 */ /* 0x000fc600078e00e9 */
[----:B------:R-:W2:Y:S01]  /*514e0*/  LDL.LU R152, [R1+0x470] ;  /* 0x0004700001987983 */ /* 0x000ea20000300800 */
[----:B------:R-:W-:-:S03]  /*514f0*/  IMAD.MOV.U32 R129, RZ, RZ, R3 ;  /* 0x000000ffff817224 */ /* 0x000fc600078e0003 */
[----:B------:R-:W2:Y:S04]  /*51500*/  LDL.LU R153, [R1+0x474] ;  /* 0x0004740001997983 */ /* 0x000ea80000300800 */
[----:B------:R-:W2:Y:S01]  /*51510*/  LDL.LU R154, [R1+0x478] ;  /* 0x00047800019a7983 */ /* 0x000ea20000300800 */
[----:B-----5:R-:W-:-:S03]  /*51520*/  IMAD.MOV.U32 R155, RZ, RZ, R232 ;  /* 0x000000ffff9b7224 */ /* 0x020fc600078e00e8 */
[----:B------:R-:W5:Y:S04]  /*51530*/  LDL.LU R232, [R1+0x2558] ;  /* 0x0025580001e87983 */ /* 0x000f680000300800 */
[----:B------:R-:W3:Y:S04]  /*51540*/  LDL.LU R233, [R1+0x2554] ;  /* 0x0025540001e97983 */ /* 0x000ee80000300800 */
[----:B------:R-:W3:Y:S01]  /*51550*/  LDL.LU R3, [R1+0x2550] ;  /* 0x0025500001037983 */ /* 0x000ee20000300800 */
[----:B------:R-:W-:Y:S01]  /*51560*/  MOV R130, R240 ;  /* 0x000000f000827202 */ /* 0x000fe20000000f00 */
[----:B------:R-:W-:-:S02]  /*51570*/  IMAD.MOV.U32 R131, RZ, RZ, R241 ;  /* 0x000000ffff837224 */ /* 0x000fc400078e00f1 */
[----:B------:R-:W4:Y:S04]  /*51580*/  LDL.LU R240, [R1+0x254c] ;  /* 0x00254c0001f07983 */ /* 0x000f280000300800 */
[----:B------:R-:W4:Y:S04]  /*51590*/  LDL.LU R241, [R1+0x2548] ;  /* 0x0025480001f17983 */ /* 0x000f280000300800 */
[----:B------:R-:W4:Y:S01]  /*515a0*/  LDL.LU R196, [R1+0x530] ;  /* 0x0005300001c47983 */ /* 0x000f220000300800 */
[----:B------:R-:W-:Y:S01]  /*515b0*/  IMAD.MOV.U32 R119, RZ, RZ, R252 ;  /* 0x000000ffff777224 */ /* 0x000fe200078e00fc */
[----:B--2---:R-:W-:Y:S01]  /*515c0*/  HMMA.1688.F32.TF32 R176, R24, R226, R152 ;  /* 0x000000e218b0723c */ /* 0x004fe20000081098 */
[----:B------:R-:W-:-:S02]  /*515d0*/  IMAD.MOV.U32 R212, RZ, RZ, R193 ;  /* 0x000000ffffd47224 */ /* 0x000fc400078e00c1 */
[----:B---3--:R-:W-:Y:S02]  /*515e0*/  IMAD.MOV.U32 R197, RZ, RZ, R3 ;  /* 0x000000ffffc57224 */ /* 0x008fe400078e0003 */
[----:B------:R-:W2:Y:S04]  /*515f0*/  LDL.LU R3, [R1+0x2544] ;  /* 0x0025440001037983 */ /* 0x000ea80000300800 */
[----:B------:R-:W4:Y:S04]  /*51600*/  LDL.LU R198, [R1+0x538] ;  /* 0x0005380001c67983 */ /* 0x000f280000300800 */
[----:B------:R-:W4:Y:S04]  /*51610*/  LDL.LU R199, [R1+0x53c] ;  /* 0x00053c0001c77983 */ /* 0x000f280000300800 */
[----:B------:R-:W3:Y:S04]  /*51620*/  LDL.LU R236, [R1+0x540] ;  /* 0x0005400001ec7983 */ /* 0x000ee80000300800 */
[----:B------:R-:W3:Y:S04]  /*51630*/  LDL.LU R237, [R1+0x544] ;  /* 0x0005440001ed7983 */ /* 0x000ee80000300800 */
[----:B------:R-:W3:Y:S01]  /*51640*/  LDL.LU R238, [R1+0x548] ;  /* 0x0005480001ee7983 */ /* 0x000ee20000300800 */
[----:B------:R-:W-:Y:S01]  /*51650*/  HMMA.1688.F32.TF32 R164, R24, R186, R140 ;  /* 0x000000ba18a4723c */ /* 0x000fe2000008108c */
[----:B------:R-:W-:Y:S01]  /*51660*/  IMAD.MOV.U32 R213, RZ, RZ, R192 ;  /* 0x000000ffffd57224 */ /* 0x000fe200078e00c0 */
[----:B------:R-:W-:Y:S01]  /*51670*/  MOV R214, R189 ;  /* 0x000000bd00d67202 */ /* 0x000fe20000000f00 */
[----:B------:R-:W-:-:S05]  /*51680*/  IMAD.MOV.U32 R215, RZ, RZ, R188 ;  /* 0x000000ffffd77224 */ /* 0x000fca00078e00bc */
[C---:B------:R-:W-:Y:S08]  /*51690*/  HMMA.1688.F32.TF32 R152, R24.reuse, R190, R128 ;  /* 0x000000be1898723c */ /* 0x040ff00000081080 */
[C---:B------:R-:W-:Y:S08]  /*516a0*/  HMMA.1688.F32.TF32 R140, R24.reuse, R194, R116 ;  /* 0x000000c2188c723c */ /* 0x040ff00000081074 */
[C---:B------:R-:W-:Y:S08]  /*516b0*/  HMMA.1688.F32.TF32 R128, R24.reuse, R22, R100 ;  /* 0x000000161880723c */ /* 0x040ff00000081064 */
[C---:B------:R-:W-:Y:S08]  /*516c0*/  HMMA.1688.F32.TF32 R116, R24.reuse, R202, R80 ;  /* 0x000000ca1874723c */ /* 0x040ff00000081050 */
[C---:B------:R-:W-:Y:S08]  /*516d0*/  HMMA.1688.F32.TF32 R100, R24.reuse, R14, R212 ;  /* 0x0000000e1864723c */ /* 0x040ff000000810d4 */
[C---:B------:R-:W-:Y:S08]  /*516e0*/  HMMA.1688.F32.TF32 R80, R24.reuse, R18, R76 ;  /* 0x000000121850723c */ /* 0x040ff0000008104c */
[C---:B------:R-:W-:Y:S08]  /*516f0*/  HMMA.1688.F32.TF32 R76, R24.reuse, R30, R88 ;  /* 0x0000001e184c723c */ /* 0x040ff00000081058 */
[----:B------:R-:W-:Y:S01]  /*51700*/  HMMA.1688.F32.TF32 R88, R24, R34, R112 ;  /* 0x000000221858723c */ /* 0x000fe20000081070 */
[----:B------:R-:W-:Y:S01]  /*51710*/  IMAD.MOV.U32 R217, RZ, RZ, R201 ;  /* 0x000000ffffd97224 */ /* 0x000fe200078e00c9 */
[----:B------:R-:W-:Y:S01]  /*51720*/  MOV R218, R200 ;  /* 0x000000c800da7202 */ /* 0x000fe20000000f00 */
[----:B------:R-:W-:Y:S01]  /*51730*/  IMAD.MOV.U32 R219, RZ, RZ, R13 ;  /* 0x000000ffffdb7224 */ /* 0x000fe200078e000d */
[----:B------:R-:W-:Y:S01]  /*51740*/  MOV R246, R17 ;  /* 0x0000001100f67202 */ /* 0x000fe20000000f00 */
[----:B------:R-:W-:Y:S01]  /*51750*/  IMAD.MOV.U32 R247, RZ, RZ, R16 ;  /* 0x000000fffff77224 */ /* 0x000fe200078e0010 */
[----:B------:R-:W-:Y:S01]  /*51760*/  MOV R248, R12 ;  /* 0x0000000c00f87202 */ /* 0x000fe20000000f00 */
[----:B------:R-:W-:-:S02]  /*51770*/  IMAD.MOV.U32 R250, RZ, RZ, R8 ;  /* 0x000000fffffa7224 */ /* 0x000fc400078e0008 */
[----:B--2---:R-:W-:Y:S02]  /*51780*/  IMAD.MOV.U32 R239, RZ, RZ, R3 ;  /* 0x000000ffffef7224 */ /* 0x004fe400078e0003 */
[----:B------:R-:W2:Y:S04]  /*51790*/  LDL.LU R3, [R1+0x2540] ;  /* 0x0025400001037983 */ /* 0x000ea80000300800 */
        /* <DEDUP_REMOVED lines=19> */
[C---:B---3--:R-:W-:Y:S01]  /*518d0*/  HMMA.1688.F32.TF32 R76, R24.reuse, R50, R136 ;  /* 0x00000032184c723c */ /* 0x048fe20000081088 */
        /* <DEDUP_REMOVED lines=8> */
[C---:B---3--:R-:W-:Y:S08]  /*51960*/  HMMA.1688.F32.TF32 R76, R24.reuse, R66, R204 ;  /* 0x00000042184c723c */ /* 0x048ff000000810cc */
[----:B------:R-:W-:Y:S01]  /*51970*/  HMMA.1688.F32.TF32 R24, R24, R70, R180 ;  /* 0x000000461818723c */ /* 0x000fe200000810b4 */
[----:B------:R-:W-:Y:S07]  /*51980*/  STL.64 [R1+0x800], R88 ;  /* 0x0008005801007387 */ /* 0x000fee0000100a00 */
[C---:B------:R-:W-:Y:S01]  /*51990*/  HMMA.1688.F32.TF32 R176, R4.reuse, R14, R216 ;  /* 0x0000000e04b0723c */ /* 0x040fe200000810d8 */
[----:B------:R-:W-:Y:S07]  /*519a0*/  STL.64 [R1+0x808], R90 ;  /* 0x0008085a01007387 */ /* 0x000fee0000100a00 */
[----:B------:R-:W-:Y:S01]  /*519b0*/  HMMA.1688.F32.TF32 R12, R4, R18, R244 ;  /* 0x00000012040c723c */ /* 0x000fe200000810f4 */
[----:B------:R-:W-:Y:S04]  /*519c0*/  STL.64 [R1+0x830], R80 ;  /* 0x0008305001007387 */ /* 0x000fe80000100a00 */
[----:B------:R-:W-:Y:S04]  /*519d0*/  STL.64 [R1+0x838], R82 ;  /* 0x0008385201007387 */ /* 0x000fe80000100a00 */
[----:B------:R-:W-:Y:S04]  /*519e0*/  STL.64 [R1+0x860], R76 ;  /* 0x0008604c01007387 */ /* 0x000fe80000100a00 */
[----:B------:R-:W-:Y:S04]  /*519f0*/  STL.64 [R1+0x868], R78 ;  /* 0x0008684e01007387 */ /* 0x000fe80000100a00 */
[----:B------:R-:W-:Y:S04]  /*51a00*/  STL.64 [R1+0x890], R24 ;  /* 0x0008901801007387 */ /* 0x000fe80000100a00 */
[----:B------:R-:W-:Y:S04]  /*51a10*/  STL.64 [R1+0x898], R26 ;  /* 0x0008981a01007387 */ /* 0x000fe80000100a00 */
[----:B------:R-:W3:Y:S04]  /*51a20*/  LDL R48, [R1+0x9e0] ;  /* 0x0009e00001307983 */ /* 0x000ee80000100800 */
[----:B------:R-:W2:Y:S04]  /*51a30*/  LDL.LU R8, [R1+0x1dd4] ;  /* 0x001dd40001087983 */ /* 0x000ea80000300800 */
[----:B------:R-:W-:Y:S04]  /*51a40*/  STL.64 [R1+0x20], R12 ;  /* 0x0000200c01007387 */ /* 0x000fe80000100a00 */
[----:B------:R1:W-:Y:S04]  /*51a50*/  STL.64 [R1+0x28], R14 ;  /* 0x0000280e01007387 */ /* 0x0003e80000100a00 */
[----:B-1----:R-:W2:Y:S01]  /*51a60*/  LDL.LU R14, [R1+0x1dd0] ;  /* 0x001dd000010e7983 */ /* 0x002ea20000300800 */
[----:B------:R-:W-:-:S02]  /*51a70*/  IMAD.MOV.U32 R249, RZ, RZ, R9 ;  /* 0x000000fffff97224 */ /* 0x000fc400078e0009 */
[----:B------:R-:W-:Y:S02]  /*51a80*/  IMAD.MOV.U32 R251, RZ, RZ, R0 ;  /* 0x000000fffffb7224 */ /* 0x000fe400078e0000 */
[----:B------:R-:W-:Y:S02]  /*51a90*/  IMAD.MOV.U32 R170, RZ, RZ, R233 ;  /* 0x000000ffffaa7224 */ /* 0x000fe400078e00e9 */
[----:B-----5:R-:W-:Y:S02]  /*51aa0*/  IMAD.MOV.U32 R171, RZ, RZ, R232 ;  /* 0x000000ffffab7224 */ /* 0x020fe400078e00e8 */
[----:B------:R-:W-:Y:S01]  /*51ab0*/  HMMA.1688.F32.TF32 R232, R4, R234, R236 ;  /* 0x000000ea04e8723c */ /* 0x000fe200000810ec */
[----:B------:R-:W-:Y:S02]  /*51ac0*/  IMAD.MOV.U32 R74, RZ, RZ, R21 ;  /* 0x000000ffff4a7224 */ /* 0x000fe400078e0015 */
[----:B------:R-:W-:-:S05]  /*51ad0*/  IMAD.MOV.U32 R75, RZ, RZ, R20 ;  /* 0x000000ffff4b7224 */ /* 0x000fca00078e0014 */
[C---:B----4-:R-:W-:Y:S08]  /*51ae0*/  HMMA.1688.F32.TF32 R236, R4.reuse, R10, R196 ;  /* 0x0000000a04ec723c */ /* 0x050ff000000810c4 */
[C---:B------:R-:W-:Y:S08]  /*51af0*/  HMMA.1688.F32.TF32 R196, R4.reuse, R22, R84 ;  /* 0x0000001604c4723c */ /* 0x040ff00000081054 */
[C---:B------:R-:W-:Y:S08]  /*51b00*/  HMMA.1688.F32.TF32 R20, R4.reuse, R30, R248 ;  /* 0x0000001e0414723c */ /* 0x040ff000000810f8 */
[C---:B------:R-:W-:Y:S08]  /*51b10*/  HMMA.1688.F32.TF32 R16, R4.reuse, R34, R36 ;  /* 0x000000220410723c */ /* 0x040ff00000081024 */
[C---:B------:R-:W-:Y:S07]  /*51b20*/  HMMA.1688.F32.TF32 R24, R4.reuse, R42, R44 ;  /* 0x0000002a0418723c */ /* 0x040fee000008102c */
[----:B------:R-:W-:Y:S04]  /*51b30*/  STL.64 [R1+0x80], R20 ;  /* 0x0000801401007387 */ /* 0x000fe80000100a00 */
[----:B------:R1:W-:Y:S04]  /*51b40*/  STL.64 [R1+0x88], R22 ;  /* 0x0000881601007387 */ /* 0x0003e80000100a00 */
[----:B------:R-:W-:Y:S04]  /*51b50*/  STL.64 [R1+0x100], R16 ;  /* 0x0001001001007387 */ /* 0x000fe80000100a00 */
[----:B------:R4:W-:Y:S01]  /*51b60*/  STL.64 [R1+0x108], R18 ;  /* 0x0001081201007387 */ /* 0x0009e20000100a00 */
[C---:B-1----:R-:W-:Y:S08]  /*51b70*/  HMMA.1688.F32.TF32 R20, R4.reuse, R50, R52 ;  /* 0x000000320414723c */ /* 0x042ff00000081034 */
[----:B----4-:R-:W-:Y:S01]  /*51b80*/  HMMA.1688.F32.TF32 R16, R4, R58, R92 ;  /* 0x0000003a0410723c */ /* 0x010fe2000008105c */
[----:B------:R-:W-:Y:S01]  /*51b90*/  MOV R168, R241 ;  /* 0x000000f100a87202 */ /* 0x000fe20000000f00 */
[----:B------:R-:W-:Y:S01]  /*51ba0*/  IMAD.MOV.U32 R169, RZ, RZ, R240 ;  /* 0x000000ffffa97224 */ /* 0x000fe200078e00f0 */
[----:B------:R-:W-:Y:S01]  /*51bb0*/  MOV R132, R229 ;  /* 0x000000e500847202 */ /* 0x000fe20000000f00 */
[----:B------:R-:W-:Y:S01]  /*51bc0*/  IMAD.MOV.U32 R133, RZ, RZ, R228 ;  /* 0x000000ffff857224 */ /* 0x000fe200078e00e4 */
[----:B------:R-:W-:Y:S01]  /*51bd0*/  MOV R72, R185 ;  /* 0x000000b900487202 */ /* 0x000fe20000000f00 */
[----:B------:R-:W-:Y:S01]  /*51be0*/  IMAD.MOV.U32 R134, RZ, RZ, R225 ;  /* 0x000000ffff867224 */ /* 0x000fe200078e00e1 */
[----:B------:R-:W-:Y:S01]  /*51bf0*/  STL.64 [R1+0x180], R24 ;  /* 0x0001801801007387 */ /* 0x000fe20000100a00 */
[----:B------:R-:W-:-:S02]  /*51c00*/  IMAD.MOV.U32 R135, RZ, RZ, R224 ;  /* 0x000000ffff877224 */ /* 0x000fc400078e00e0 */
[----:B------:R-:W-:Y:S01]  /*51c10*/  IMAD.MOV.U32 R73, RZ, RZ, R184 ;  /* 0x000000ffff497224 */ /* 0x000fe200078e00b8 */
[----:B------:R-:W-:Y:S04]  /*51c20*/  STL.64 [R1+0x188], R26 ;  /* 0x0001881a01007387 */ /* 0x000fe80000100a00 */
[----:B------:R-:W-:Y:S04]  /*51c30*/  STL.64 [R1+0x1c0], R20 ;  /* 0x0001c01401007387 */ /* 0x000fe80000100a00 */
[----:B------:R1:W-:Y:S01]  /*51c40*/  STL.64 [R1+0x1c8], R22 ;  /* 0x0001c81601007387 */ /* 0x0003e20000100a00 */
[C---:B------:R-:W-:Y:S03]  /*51c50*/  HMMA.1688.F32.TF32 R240, R4.reuse, R242, R168 ;  /* 0x000000f204f0723c */ /* 0x040fe600000810a8 */
[----:B------:R-:W-:Y:S04]  /*51c60*/  STL.64 [R1+0x430], R16 ;  /* 0x0004301001007387 */ /* 0x000fe80000100a00 */
[----:B------:R4:W-:Y:S01]  /*51c70*/  STL.64 [R1+0x438], R18 ;  /* 0x0004381201007387 */ /* 0x0009e20000100a00 */
[C---:B------:R-:W-:Y:S08]  /*51c80*/  HMMA.1688.F32.TF32 R228, R4.reuse, R230, R156 ;  /* 0x000000e604e4723c */ /* 0x040ff0000008109c */
[C---:B-1----:R-:W-:Y:S08]  /*51c90*/  HMMA.1688.F32.TF32 R20, R4.reuse, R62, R96 ;  /* 0x0000003e0414723c */ /* 0x042ff00000081060 */
[C---:B----4-:R-:W-:Y:S08]  /*51ca0*/  HMMA.1688.F32.TF32 R16, R4.reuse, R66, R104 ;  /* 0x000000420410723c */ /* 0x050ff00000081068 */
[C---:B------:R-:W-:Y:S08]  /*51cb0*/  HMMA.1688.F32.TF32 R224, R4.reuse, R226, R144 ;  /* 0x000000e204e0723c */ /* 0x040ff00000081090 */
[C---:B------:R-:W-:Y:S08]  /*51cc0*/  HMMA.1688.F32.TF32 R184, R4.reuse, R186, R132 ;  /* 0x000000ba04b8723c */ /* 0x040ff00000081084 */
[C---:B------:R-:W-:Y:S08]  /*51cd0*/  HMMA.1688.F32.TF32 R188, R4.reuse, R190, R120 ;  /* 0x000000be04bc723c */ /* 0x040ff00000081078 */
[C---:B------:R-:W-:Y:S08]  /*51ce0*/  HMMA.1688.F32.TF32 R192, R4.reuse, R194, R108 ;  /* 0x000000c204c0723c */ /* 0x040ff0000008106c */
[C---:B------:R-:W-:Y:S08]  /*51cf0*/  HMMA.1688.F32.TF32 R200, R4.reuse, R202, R72 ;  /* 0x000000ca04c8723c */ /* 0x040ff00000081048 */
[----:B------:R-:W-:Y:S01]  /*51d00*/  HMMA.1688.F32.TF32 R4, R4, R70, R172 ;  /* 0x000000460404723c */ /* 0x000fe200000810ac */
[----:B------:R-:W-:Y:S04]  /*51d10*/  STL.64 [R1+0x4f0], R20 ;  /* 0x0004f01401007387 */ /* 0x000fe80000100a00 */
[----:B------:R-:W-:Y:S04]  /*51d20*/  STL.64 [R1+0x4f8], R22 ;  /* 0x0004f81601007387 */ /* 0x000fe80000100a00 */
[----:B------:R-:W-:Y:S04]  /*51d30*/  STL.64 [R1+0x520], R16 ;  /* 0x0005201001007387 */ /* 0x000fe80000100a00 */
[----:B------:R1:W-:Y:S01]  /*51d40*/  STL.64 [R1+0x528], R18 ;  /* 0x0005281201007387 */ /* 0x0003e20000100a00 */
[----:B------:R-:W-:-:S09]  /*51d50*/  MOV R9, 0x3f ;  /* 0x0000003f00097802 */ /* 0x000fd20000000f00 */
[----:B------:R-:W-:Y:S04]  /*51d60*/  STL.64 [R1+0x720], R4 ;  /* 0x0007200401007387 */ /* 0x000fe80000100a00 */
[----:B------:R4:W-:Y:S04]  /*51d70*/  STL.64 [R1+0x728], R6 ;  /* 0x0007280601007387 */ /* 0x0009e80000100a00 */
[----:B-1----:R-:W5:Y:S04]  /*51d80*/  LDL.LU R19, [R1+0x1dd8] ;  /* 0x001dd80001137983 */ /* 0x002f680000300800 */
[----:B------:R-:W5:Y:S01]  /*51d90*/  LDL.LU R18, [R1+0x1ddc] ;  /* 0x001ddc0001127983 */ /* 0x000f620000300800 */
[----:B------:R-:W-:-:S03]  /*51da0*/  IADD3 R9, R9, c[0x0][0x180], RZ ;  /* 0x0000600009097a10 */ /* 0x000fc60007ffe0ff */
[----:B------:R-:W5:Y:S01]  /*51db0*/  LDL.LU R12, [R1+0x1d98] ;  /* 0x001d9800010c7983 */ /* 0x000f620000300800 */
[----:B------:R-:W-:-:S03]  /*51dc0*/  IMAD.MOV.U32 R0, RZ, RZ, c[0x0][0x180] ;  /* 0x00006000ff007624 */ /* 0x000fc600078e00ff */
[----:B------:R-:W5:Y:S01]  /*51dd0*/  LDL.LU R10, [R1+0x1da4] ;  /* 0x001da400010a7983 */ /* 0x000f620000300800 */
[----:B------:R-:W-:Y:S02]  /*51de0*/  SHF.R.S32.HI R2, RZ, 0x1f, R9 ;  /* 0x0000001fff027819 */ /* 0x000fe40000011409 */
[----:B------:R-:W-:Y:S01]  /*51df0*/  IADD3 R0, R0, -0x80, RZ ;  /* 0xffffff8000007810 */ /* 0x000fe20007ffe0ff */
[----:B------:R-:W-:Y:S01]  /*51e00*/  IMAD.MOV.U32 R252, RZ, RZ, c[0x0][0x188] ;  /* 0x00006200fffc7624 */ /* 0x000fe200078e00ff */
[----:B------:R-:W-:Y:S01]  /*51e10*/  LEA.HI R2, R2, R9, RZ, 0x6 ;  /* 0x0000000902027211 */ /* 0x000fe200078f30ff */
[----:B------:R-:W5:Y:S04]  /*51e20*/  LDL.LU R15, [R1+0x1d90] ;  /* 0x001d9000010f7983 */ /* 0x000f680000300800 */
[----:B------:R-:W5:Y:S01]  /*51e30*/  LDL.LU R11, [R1+0x1d9c] ;  /* 0x001d9c00010b7983 */ /* 0x000f620000300800 */
[----:B------:R-:W-:Y:S01]  /*51e40*/  SHF.R.S32.HI R2, RZ, 0x6, R2 ;  /* 0x00000006ff027819 */ /* 0x000fe20000011402 */
[----:B------:R-:W-:-:S02]  /*51e50*/  IMAD.SHL.U32 R13, R252, 0x40, RZ ;  /* 0x00000040fc0d7824 */ /* 0x000fc400078e00ff */
[----:B------:R-:W5:Y:S01]  /*51e60*/  LDL.LU R17, [R1+0x1d58] ;  /* 0x001d580001117983 */ /* 0x000f620000300800 */
[----:B------:R-:W-:-:S03]  /*51e70*/  IADD3 R2, R2, -0x2, RZ ;  /* 0xfffffffe02027810 */ /* 0x000fc60007ffe0ff */
[----:B----4-:R-:W4:Y:S01]  /*51e80*/  LDL.LU R6, [R1+0x1d64] ;  /* 0x001d640001067983 */ /* 0x010f220000300800 */
[----:B------:R-:W-:Y:S01]  /*51e90*/  SHF.L.U32 R13, R13, 0x2, RZ ;  /* 0x000000020d0d7819 */ /* 0x000fe200000006ff */
[C---:B---3--:R-:W-:Y:S01]  /*51ea0*/  IMAD R0, R48.reuse, -0x40, R0 ;  /* 0xffffffc030007824 */ /* 0x048fe200078e0200 */
[----:B------:R-:W-:-:S04]  /*51eb0*/  ISETP.GE.AND P0, PT, R48, R2, PT ;  /* 0x000000023000720c */ /* 0x000fc80003f06270 */
[----:B------:R-:W-:-:S04]  /*51ec0*/  ISETP.GT.AND P1, PT, R0, RZ, PT ;  /* 0x000000ff0000720c */ /* 0x000fc80003f24270 */
[----:B------:R-:W-:Y:S02]  /*51ed0*/  SEL R2, RZ, 0x4, !P1 ;  /* 0x00000004ff027807 */ /* 0x000fe40004800000 */
[----:B--2---:R-:W-:-:S05]  /*51ee0*/  IADD3 R8, P1, R8, R13, RZ ;  /* 0x0000000d08087210 */ /* 0x004fca0007f3e0ff */
[----:B------:R-:W-:Y:S01]  /*51ef0*/  STL [R1+0x1dd4], R8 ;  /* 0x001dd40801007387 */ /* 0x000fe20000100800 */
[----:B------:R-:W-:-:S04]  /*51f00*/  IMAD.X R14, R14, 0x1, R3, P1 ;  /* 0x000000010e0e7824 */ /* 0x000fc800008e0603 */
[----:B------:R-:W-:Y:S01]  /*51f10*/  IMAD.MOV.U32 R5, RZ, RZ, R14 ;  /* 0x000000ffff057224 */ /* 0x000fe200078e000e */
[----:B------:R1:W-:Y:S04]  /*51f20*/  STL [R1+0x1dd0], R14 ;  /* 0x001dd00e01007387 */ /* 0x0003e80000100800 */
[----:B------:R-:W2:Y:S01]  /*51f30*/  LDL.LU R16, [R1+0x1d50] ;  /* 0x001d500001107983 */ /* 0x000ea20000300800 */
[----:B------:R-:W-:-:S03]  /*51f40*/  IMAD.MOV.U32 R4, RZ, RZ, R8 ;  /* 0x000000ffff047224 */ /* 0x000fc600078e0008 */
[----:B-1----:R-:W3:Y:S04]  /*51f50*/  LDL.LU R14, [R1+0x1d5c] ;  /* 0x001d5c00010e7983 */ /* 0x002ee80000300800 */
[----:B------:R-:W2:Y:S04]  /*51f60*/  LDL.LU R8, [R1+0x1d18] ;  /* 0x001d180001087983 */ /* 0x000ea80000300800 */
[----:B------:R-:W2:Y:S04]  /*51f70*/  LDL.LU R7, [R1+0x1d24] ;  /* 0x001d240001077983 */ /* 0x000ea80000300800 */
[----:B------:R-:W1:Y:S01]  /*51f80*/  S2R R9, SR_TID.X ;  /* 0x0000000000097919 */ /* 0x000e620000002100 */
[----:B------:R-:W-:Y:S01]  /*51f90*/  UISETP.GT.AND UP0, UPT, UR5, 0x1, UPT ;  /* 0x000000010500788c */ /* 0x000fe2000bf04270 */
[----:B------:R-:W-:-:S03]  /*51fa0*/  SEL R2, R2, RZ, !P0 ;  /* 0x000000ff02027207 */ /* 0x000fc60004000000 */
[----:B------:R-:W-:Y:S01]  /*51fb0*/  USEL UR5, UR5, URZ, !UP0 ;  /* 0x0000003f05057287 */ /* 0x000fe2000c000000 */
[----:B------:R-:W-:-:S05]  /*51fc0*/  ISETP.NE.U32.AND P2, PT, R2, RZ, PT ;  /* 0x000000ff0200720c */ /* 0x000fca0003f45070 */
[----:B------:R-:W-:Y:S01]  /*51fd0*/  IMAD.U32 R2, RZ, RZ, UR5 ;  /* 0x00000005ff027e24 */ /* 0x000fe2000f8e00ff */
[----:B------:R-:W-:Y:S02]  /*51fe0*/  ISETP.GT.AND P1, PT, R0, 0x4, PT ;  /* 0x000000040000780c */ /* 0x000fe40003f24270 */
[----:B-1----:R-:W-:-:S05]  /*51ff0*/  LOP3.LUT R9, R9, 0x1f, RZ, 0xc0, !PT ;  /* 0x0000001f09097812 */ /* 0x002fca00078ec0ff */
[----:B------:R-:W-:-:S05]  /*52000*/  IMAD.SHL.U32 R45, R9, 0x4, RZ ;  /* 0x00000004092d7824 */ /* 0x000fca00078e00ff */
[----:B------:R-:W-:-:S05]  /*52010*/  LEA R2, R2, R45, 0xe ;  /* 0x0000002d02027211 */ /* 0x000fca00078e70ff */
[----:B------:R-:W-:Y:S01]  /*52020*/  @!PT LDS RZ, [RZ] ;  /* 0x00000000fffff984 */ /* 0x000fe20000000800 */
[----:B------:R-:W-:Y:S01]  /*52030*/  @!PT LDS RZ, [RZ] ;  /* 0x00000000fffff984 */ /* 0x000fe20000000800 */
[----:B------:R-:W-:Y:S01]  /*52040*/  @!PT LDS RZ, [RZ] ;  /* 0x00000000fffff984 */ /* 0x000fe20000000800 */
[----:B------:R1:W-:Y:S02]  /*52050*/  LDGSTS.E [R2+0x20000], [R4.64], P2 ;  /* 0x2000000004027fae */ /* 0x0003e40009121848 */
[----:B-1----:R-:W-:-:S04]  /*52060*/  SEL R4, RZ, 0x4, !P1 ;  /* 0x00000004ff047807 */ /* 0x002fc80004800000 */
[----:B------:R-:W-:-:S04]  /*52070*/  SEL R4, R4, RZ, !P0 ;  /* 0x000000ff04047207 */ /* 0x000fc80004000000 */
[----:B------:R-:W-:Y:S02]  /*52080*/  ISETP.NE.U32.AND P1, PT, R4, RZ, PT ;  /* 0x000000ff0400720c */ /* 0x000fe40003f25070 */
[----:B-----5:R-:W-:-:S05]  /*52090*/  IADD3 R18, P3, R18, R13, RZ ;  /* 0x0000000d12127210 */ /* 0x020fca0007f7e0ff */
[----:B------:R-:W-:Y:S01]  /*520a0*/  IMAD.X R19, R19, 0x1, R3, P3 ;  /* 0x0000000113137824 */ /* 0x000fe200018e0603 */
[----:B------:R-:W-:Y:S01]  /*520b0*/  IADD3 R10, P4, R10, R13, RZ ;  /* 0x0000000d0a0a7210 */ /* 0x000fe20007f9e0ff */
[----:B------:R-:W-:Y:S02]  /*520c0*/  IMAD.MOV.U32 R4, RZ, RZ, R18 ;  /* 0x000000ffff047224 */ /* 0x000fe400078e0012 */
[----:B------:R-:W-:Y:S01]  /*520d0*/  IMAD.MOV.U32 R5, RZ, RZ, R19 ;  /* 0x000000ffff057224 */ /* 0x000fe200078e0013 */
[----:B------:R-:W-:-:S04]  /*520e0*/  IADD3.X R12, R12, R3, RZ, P4, !PT ;  /* 0x000000030c0c7210 */ /* 0x000fc800027fe4ff */
[----:B------:R1:W-:Y:S01]  /*520f0*/  LDGSTS.E [R2+0x20080], [R4.64], P2 ;  /* 0x2008000004027fae */ /* 0x0003e20009121848 */
[----:B------:R-:W-:Y:S02]  /*52100*/  ISETP.GT.AND P2, PT, R0, 0x8, PT ;  /* 0x000000080000780c */ /* 0x000fe40003f44270 */
[-C--:B------:R-:W-:Y:S01]  /*52110*/  IADD3 R11, P3, R11, R13.reuse, RZ ;  /* 0x0000000d0b0b7210 */ /* 0x080fe20007f7e0ff */
[----:B------:R-:W-:Y:S01]  /*52120*/  STL [R1+0x1ddc], R18 ;  /* 0x001ddc1201007387 */ /* 0x000fe20000100800 */
[----:B-1----:R-:W-:Y:S01]  /*52130*/  IMAD.MOV.U32 R4, RZ, RZ, R10 ;  /* 0x000000ffff047224 */ /* 0x002fe200078e000a */
[----:B------:R-:W-:Y:S02]  /*52140*/  MOV R5, R12 ;  /* 0x0000000c00057202 */ /* 0x000fe40000000f00 */
[----:B------:R-:W-:Y:S01]  /*52150*/  STL [R1+0x1dd8], R19 ;  /* 0x001dd81301007387 */ /* 0x000fe20000100800 */
[----:B----4-:R-:W-:Y:S01]  /*52160*/  IADD3 R6, P4, R6, R13, RZ ;  /* 0x0000000d06067210 */ /* 0x010fe20007f9e0ff */
[----:B------:R-:W-:-:S02]  /*52170*/  IMAD.X R15, R15, 0x1, R3, P3 ;  /* 0x000000010f0f7824 */ /* 0x000fc400018e0603 */
[----:B------:R1:W-:Y:S04]  /*52180*/  LDGSTS.E [R2+0x20400], [R4.64], P1 ;  /* 0x2040000004027fae */ /* 0x0003e80008921848 */
[----:B------:R-:W-:Y:S01]  /*52190*/  STL [R1+0x1da4], R10 ;  /* 0x001da40a01007387 */ /* 0x000fe20000100800 */
[----:B------:R-:W-:-:S03]  /*521a0*/  IMAD.X R17, R17, 0x1, R3, P4 ;  /* 0x0000000111117824 */ /* 0x000fc600020e0603 */
[----:B------:R4:W-:Y:S01]  /*521b0*/  STL [R1+0x1d98], R12 ;  /* 0x001d980c01007387 */ /* 0x0009e20000100800 */
[----:B-1----:R-:W-:-:S04]  /*521c0*/  SEL R4, RZ, 0x4, !P2 ;  /* 0x00000004ff047807 */ /* 0x002fc80005000000 */
[----:B------:R-:W-:Y:S01]  /*521d0*/  SEL R4, R4, RZ, !P0 ;  /* 0x000000ff04047207 */ /* 0x000fe20004000000 */
[----:B----4-:R-:W4:Y:S01]  /*521e0*/  LDL.LU R12, [R1+0x1d1c] ;  /* 0x001d1c00010c7983 */ /* 0x010f220000300800 */
[----:B------:R-:W-:-:S03]  /*521f0*/  MOV R5, R15 ;  /* 0x0000000f00057202 */ /* 0x000fc60000000f00 */
[----:B------:R-:W5:Y:S01]  /*52200*/  LDL.LU R10, [R1+0x1ce4] ;  /* 0x001ce400010a7983 */ /* 0x000f620000300800 */
[----:B------:R-:W-:-:S03]  /*52210*/  ISETP.NE.U32.AND P2, PT, R4, RZ, PT ;  /* 0x000000ff0400720c */ /* 0x000fc60003f45070 */
[----:B------:R-:W-:Y:S01]  /*52220*/  STL [R1+0x1d9c], R11 ;  /* 0x001d9c0b01007387 */ /* 0x000fe20000100800 */
[----:B------:R-:W-:-:S03]  /*52230*/  IMAD.MOV.U32 R4, RZ, RZ, R11 ;  /* 0x000000ffff047224 */ /* 0x000fc600078e000b */
[----:B------:R1:W-:Y:S04]  /*52240*/  STL [R1+0x1d90], R15 ;  /* 0x001d900f01007387 */ /* 0x0003e80000100800 */
[----:B------:R1:W-:Y:S04]  /*52250*/  STL [R1+0x1d64], R6 ;  /* 0x001d640601007387 */ /* 0x0003e80000100800 */
[----:B------:R1:W-:Y:S04]  /*52260*/  LDGSTS.E [R2+0x20480], [R4.64], P1 ;  /* 0x2048000004027fae */ /* 0x0003e80008921848 */
[----:B-1----:R-:W5:Y:S04]  /*52270*/  LDL.LU R15, [R1+0x1d10] ;  /* 0x001d1000010f7983 */ /* 0x002f680000300800 */
[----:B------:R-:W-:Y:S04]  /*52280*/  STL [R1+0x1d58], R17 ;  /* 0x001d581101007387 */ /* 0x000fe80000100800 */
[----:B------:R-:W5:Y:S01]  /*52290*/  LDL.LU R11, [R1+0x1cd8] ;  /* 0x001cd800010b7983 */ /* 0x000f620000300800 */
[----:B------:R-:W-:-:S02]  /*522a0*/  IMAD.MOV.U32 R4, RZ, RZ, R6 ;  /* 0x000000ffff047224 */ /* 0x000fc400078e0006 */
[----:B------:R-:W-:Y:S01]  /*522b0*/  IMAD.MOV.U32 R5, RZ, RZ, R17 ;  /* 0x000000ffff057224 */ /* 0x000fe200078e0011 */
[----:B------:R-:W-:Y:S01]  /*522c0*/  ISETP.GT.AND P1, PT, R0, 0xc, PT ;  /* 0x0000000c0000780c */ /* 0x000fe20003f24270 */
[----:B------:R-:W5:Y:S04]  /*522d0*/  LDL.LU R18, [R1+0x1cdc] ;  /* 0x001cdc0001127983 */ /* 0x000f680000300800 */
[----:B------:R1:W-:Y:S04]  /*522e0*/  LDGSTS.E [R2+0x20800], [R4.64], P2 ;  /* 0x2080000004027fae */ /* 0x0003e80009121848 */
[----:B------:R-:W5:Y:S01]  /*522f0*/  LDL.LU R6, [R1+0x1c98] ;  /* 0x001c980001067983 */ /* 0x000f620000300800 */
[----:B---3--:R-:W-:-:S02]  /*52300*/  IADD3 R14, P3, R14, R13, RZ ;  /* 0x0000000d0e0e7210 */ /* 0x008fc40007f7e0ff */
[----:B-1----:R-:W-:-:S03]  /*52310*/  SEL R4, RZ, 0x4, !P1 ;  /* 0x00000004ff047807 */ /* 0x002fc60004800000 */
[----:B--2---:R-:W-:Y:S01]  /*52320*/  IMAD.X R16, R16, 0x1, R3, P3 ;  /* 0x0000000110107824 */ /* 0x004fe200018e0603 */
[----:B------:R-:W-:Y:S01]  /*52330*/  IADD3 R7, P4, R7, R13, RZ ;  /* 0x0000000d07077210 */ /* 0x000fe20007f9e0ff */
[----:B------:R1:W-:Y:S01]  /*52340*/  STL [R1+0x1d5c], R14 ;  /* 0x001d5c0e01007387 */ /* 0x0003e20000100800 */
[----:B------:R-:W-:-:S03]  /*52350*/  SEL R4, R4, RZ, !P0 ;  /* 0x000000ff04047207 */ /* 0x000fc60004000000 */
[----:B------:R2:W-:Y:S01]  /*52360*/  STL [R1+0x1d50], R16 ;  /* 0x001d501001007387 */ /* 0x0005e20000100800 */
[----:B------:R-:W-:-:S03]  /*52370*/  IADD3.X R8, R8, R3, RZ, P4, !PT ;  /* 0x0000000308087210 */ /* 0x000fc600027fe4ff */
[----:B------:R-:W-:Y:S04]  /*52380*/  STL [R1+0x1d24], R7 ;  /* 0x001d240701007387 */ /* 0x000fe80000100800 */
[----:B------:R-:W3:Y:S01]  /*52390*/  LDL.LU R19, [R1+0x1cd0] ;  /* 0x001cd00001137983 */ /* 0x000ee20000300800 */
[----:B------:R-:W-:Y:S01]  /*523a0*/  ISETP.NE.U32.AND P1, PT, R4, RZ, PT ;  /* 0x000000ff0400720c */ /* 0x000fe20003f25070 */
[----:B------:R-:W-:Y:S02]  /*523b0*/  IMAD.MOV.U32 R4, RZ, RZ, R14 ;  /* 0x000000ffff047224 */ /* 0x000fe400078e000e */
[----:B------:R-:W-:Y:S01]  /*523c0*/  IMAD.MOV.U32 R5, RZ, RZ, R16 ;  /* 0x000000ffff057224 */ /* 0x000fe200078e0010 */
[----:B------:R2:W-:Y:S04]  /*523d0*/  STL [R1+0x1d18], R8 ;  /* 0x001d180801007387 */ /* 0x0005e80000100800 */
[----:B-1----:R-:W3:Y:S04]  /*523e0*/  LDL.LU R14, [R1+0x1c94] ;  /* 0x001c9400010e7983 */ /* 0x002ee80000300800 */
[----:B------:R1:W-:Y:S04]  /*523f0*/  LDGSTS.E [R2+0x20880], [R4.64], P2 ;  /* 0x2088000004027fae */ /* 0x0003e80009121848 */
[----:B--2---:R-:W2:Y:S01]  /*52400*/  LDL.LU R16, [R1+0x1c9c] ;  /* 0x001c9c0001107983 */ /* 0x004ea20000300800 */
[----:B-1----:R-:W-:-:S03]  /*52410*/  MOV R5, R8 ;  /* 0x0000000800057202 */ /* 0x002fc60000000f00 */
[----:B------:R-:W2:Y:S01]  /*52420*/  LDL.LU R8, [R1+0x1ca0] ;  /* 0x001ca00001087983 */ /* 0x000ea20000300800 */
[----:B------:R-:W-:-:S03]  /*52430*/  IMAD.MOV.U32 R4, RZ, RZ, R7 ;  /* 0x000000ffff047224 */ /* 0x000fc600078e0007 */
[----:B------:R-:W2:Y:S04]  /*52440*/  LDL.LU R17, [R1+0x1c54] ;  /* 0x001c540001117983 */ /* 0x000ea80000300800 */
[----:B------:R-:W2:Y:S01]  /*52450*/  LDL.LU R7, [R1+0x1c58] ;  /* 0x001c580001077983 */ /* 0x000ea20000300800 */
[----:B------:R-:W-:-:S03]  /*52460*/  ISETP.GT.AND P2, PT, R0, 0x10, PT ;  /* 0x000000100000780c */ /* 0x000fc60003f44270 */
[----:B------:R1:W-:Y:S02]  /*52470*/  LDGSTS.E [R2+0x20c00], [R4.64], P1 ;  /* 0x20c0000004027fae */ /* 0x0003e40008921848 */
[----:B-1----:R-:W-:-:S04]  /*52480*/  SEL R4, RZ, 0x4, !P2 ;  /* 0x00000004ff047807 */ /* 0x002fc80005000000 */
[----:B------:R-:W-:-:S04]  /*52490*/  SEL R4, R4, RZ, !P0 ;  /* 0x000000ff04047207 */ /* 0x000fc80004000000 */
[----:B------:R-:W-:Y:S02]  /*524a0*/  ISETP.NE.U32.AND P2, PT, R4, RZ, PT ;  /* 0x000000ff0400720c */ /* 0x000fe40003f45070 */
[-C--:B----4-:R-:W-:Y:S02]  /*524b0*/  IADD3 R12, P3, R12, R13.reuse, RZ ;  /* 0x0000000d0c0c7210 */ /* 0x090fe40007f7e0ff */
[----:B-----5:R-:W-:-:S03]  /*524c0*/  IADD3 R10, P4, R10, R13, RZ ;  /* 0x0000000d0a0a7210 */ /* 0x020fc60007f9e0ff */
[----:B------:R-:W-:Y:S01]  /*524d0*/  STL [R1+0x1d1c], R12 ;  /* 0x001d1c0c01007387 */ /* 0x000fe20000100800 */
[----:B------:R-:W-:Y:S02]  /*524e0*/  IMAD.MOV.U32 R4, RZ, RZ, R12 ;  /* 0x000000ffff047224 */ /* 0x000fe400078e000c */
[----:B------:R-:W-:-:S05]  /*524f0*/  IMAD.X R15, R15, 0x1, R3, P3 ;  /* 0x000000010f0f7824 */ /* 0x000fca00018e0603 */
[----:B------:R1:W-:Y:S01]  /*52500*/  STL [R1+0x1d10], R15 ;  /* 0x001d100f01007387 */ /* 0x0003e20000100800 */
[----:B------:R-:W-:Y:S01]  /*52510*/  IMAD.X R11, R11, 0x1, R3, P4 ;  /* 0x000000010b0b7824 */ /* 0x000fe200020e0603 */
[----:B------:R-:W-:Y:S02]  /*52520*/  MOV R5, R15 ;  /* 0x0000000f00057202 */ /* 0x000fe40000000f00 */
[----:B------:R-:W-:Y:S04]  /*52530*/  STL [R1+0x1ce4], R10 ;  /* 0x001ce40a01007387 */ /* 0x000fe80000100800 */
[----:B------:R4:W-:Y:S04]  /*52540*/  STL [R1+0x1cd8], R11 ;  /* 0x001cd80b01007387 */ /* 0x0009e80000100800 */
[----:B-1----:R-:W5:Y:S04]  /*52550*/  LDL.LU R15, [R1+0x1c5c] ;  /* 0x001c5c00010f7983 */ /* 0x002f680000300800 */
[----:B------:R-:W5:Y:S04]  /*52560*/  LDL.LU R12, [R1+0x1c60] ;  /* 0x001c6000010c7983 */ /* 0x000f680000300800 */
[----:B------:R1:W-:Y:S01]  /*52570*/  LDGSTS.E [R2+0x20c80], [R4.64], P1 ;  /* 0x20c8000004027fae */ /* 0x0003e20008921848 */
[----:B------:R-:W-:-:S02]  /*52580*/  ISETP.GT.AND P1, PT, R0, 0x14, PT ;  /* 0x000000140000780c */ /* 0x000fc40003f24270 */
[-C--:B------:R-:W-:Y:S01]  /*52590*/  IADD3 R18, P3, R18, R13.reuse, RZ ;  /* 0x0000000d12127210 */ /* 0x080fe20007f7e0ff */
[----:B-1----:R-:W-:Y:S02]  /*525a0*/  IMAD.MOV.U32 R4, RZ, RZ, R10 ;  /* 0x000000ffff047224 */ /* 0x002fe400078e000a */
[----:B------:R-:W-:Y:S02]  /*525b0*/  IMAD.MOV.U32 R5, RZ, RZ, R11 ;  /* 0x000000ffff057224 */ /* 0x000fe400078e000b */
[----:B----4-:R-:W4:Y:S04]  /*525c0*/  LDL.LU R11, [R1+0x1c14] ;  /* 0x001c1400010b7983 */ /* 0x010f280000300800 */
[----:B------:R-:W4:Y:S04]  /*525d0*/  LDL.LU R10, [R1+0x1c18] ;  /* 0x001c1800010a7983 */ /* 0x000f280000300800 */
[----:B------:R1:W-:Y:S01]  /*525e0*/  LDGSTS.E [R2+0x21000], [R4.64], P2 ;  /* 0x2100000004027fae */ /* 0x0003e20009121848 */
[----:B------:R-:W-:Y:S01]  /*525f0*/  IADD3 R6, P4, R6, R13, RZ ;  /* 0x0000000d06067210 */ /* 0x000fe20007f9e0ff */
[----:B---3--:R-:W-:Y:S01]  /*52600*/  IMAD.X R19, R19, 0x1, R3, P3 ;  /* 0x0000000113137824 */ /* 0x008fe200018e0603 */
[----:B-1----:R-:W-:-:S04]  /*52610*/  SEL R4, RZ, 0x4, !P1 ;  /* 0x00000004ff047807 */ /* 0x002fc80004800000 */
[----:B------:R-:W-:Y:S01]  /*52620*/  SEL R4, R4, RZ, !P0 ;  /* 0x000000ff04047207 */ /* 0x000fe20004000000 */
[----:B------:R-:W-:-:S03]  /*52630*/  IMAD.MOV.U32 R5, RZ, RZ, R19 ;  /* 0x000000ffff057224 */ /* 0x000fc600078e0013 */
[----:B------:R-:W-:Y:S01]  /*52640*/  ISETP.NE.U32.AND P1, PT, R4, RZ, PT ;  /* 0x000000ff0400720c */ /* 0x000fe20003f25070 */
[----:B------:R-:W-:Y:S01]  /*52650*/  IMAD.MOV.U32 R4, RZ, RZ, R18 ;  /* 0x000000ffff047224 */ /* 0x000fe200078e0012 */
[----:B------:R-:W-:-:S04]  /*52660*/  IADD3.X R14, R14, R3, RZ, P4, !PT ;  /* 0x000000030e0e7210 */ /* 0x000fc800027fe4ff */
[----:B------:R1:W-:Y:S01]  /*52670*/  LDGSTS.E [R2+0x21080], [R4.64], P2 ;  /* 0x2108000004027fae */ /* 0x0003e20009121848 */
[----:B------:R-:W-:Y:S02]  /*52680*/  ISETP.GT.AND P2, PT, R0, 0x18, PT ;  /* 0x000000180000780c */ /* 0x000fe40003f44270 */
[-C--:B--2---:R-:W-:Y:S01]  /*52690*/  IADD3 R8, P3, R8, R13.reuse, RZ ;  /* 0x0000000d08087210 */ /* 0x084fe20007f7e0ff */
[----:B------:R-:W-:Y:S01]  /*526a0*/  STL [R1+0x1cdc], R18 ;  /* 0x001cdc1201007387 */ /* 0x000fe20000100800 */
[----:B-1----:R-:W-:Y:S01]  /*526b0*/  IMAD.MOV.U32 R4, RZ, RZ, R6 ;  /* 0x000000ffff047224 */ /* 0x002fe200078e0006 */
[----:B------:R-:W-:Y:S02]  /*526c0*/  MOV R5, R14 ;  /* 0x0000000e00057202 */ /* 0x000fe40000000f00 */
[----:B------:R-:W-:Y:S01]  /*526d0*/  STL [R1+0x1cd0], R19 ;  /* 0x001cd01301007387 */ /* 0x000fe20000100800 */
[----:B------:R-:W-:Y:S01]  /*526e0*/  IADD3 R7, P4, R7, R13, RZ ;  /* 0x0000000d07077210 */ /* 0x000fe20007f9e0ff */
[----:B------:R-:W-:-:S02]  /*526f0*/  IMAD.X R16, R16, 0x1, R3, P3 ;  /* 0x0000000110107824 */ /* 0x000fc400018e0603 */
[----:B------:R1:W-:Y:S04]  /*52700*/  LDGSTS.E [R2+0x21400], [R4.64], P1 ;  /* 0x2140000004027fae */ /* 0x0003e80008921848 */
[----:B------:R-:W-:Y:S01]  /*52710*/  STL [R1+0x1c98], R6 ;  /* 0x001c980601007387 */ /* 0x000fe20000100800 */
[----:B------:R-:W-:-:S03]  /*52720*/  IMAD.X R17, R17, 0x1, R3, P4 ;  /* 0x0000000111117824 */ /* 0x000fc600020e0603 */
[----:B------:R2:W-:Y:S01]  /*52730*/  STL [R1+0x1c94], R14 ;  /* 0x001c940e01007387 */ /* 0x0005e20000100800 */
[----:B-1----:R-:W-:-:S04]  /*52740*/  SEL R4, RZ, 0x4, !P2 ;  /* 0x00000004ff047807 */ /* 0x002fc80005000000 */
[----:B------:R-:W-:Y:S01]  /*52750*/  SEL R4, R4, RZ, !P0 ;  /* 0x000000ff04047207 */ /* 0x000fe20004000000 */
[----:B--2---:R-:W2:Y:S01]  /*52760*/  LDL.LU R14, [R1+0x1c20] ;  /* 0x001c2000010e7983 */ /* 0x004ea20000300800 */
[----:B------:R-:W-:-:S03]  /*52770*/  MOV R5, R16 ;  /* 0x0000001000057202 */ /* 0x000fc60000000f00 */
[----:B------:R-:W2:Y:S01]  /*52780*/  LDL.LU R6, [R1+0x1bc8] ;  /* 0x001bc80001067983 */ /* 0x000ea20000300800 */
[----:B------:R-:W-:-:S03]  /*52790*/  ISETP.NE.U32.AND P2, PT, R4, RZ, PT ;  /* 0x000000ff0400720c */ /* 0x000fc60003f45070 */
[----:B------:R-:W-:Y:S01]  /*527a0*/  STL [R1+0x1ca0], R8 ;  /* 0x001ca00801007387 */ /* 0x000fe20000100800 */
[----:B------:R-:W-:-:S03]  /*527b0*/  IMAD.MOV.U32 R4, RZ, RZ, R8 ;  /* 0x000000ffff047224 */ /* 0x000fc600078e0008 */
[----:B------:R1:W-:Y:S04]  /*527c0*/  STL [R1+0x1c9c], R16 ;  /* 0x001c9c1001007387 */ /* 0x0003e80000100800 */
[----:B------:R1:W-:Y:S04]  /*527d0*/  STL [R1+0x1c58], R7 ;  /* 0x001c580701007387 */ /* 0x0003e80000100800 */
[----:B------:R1:W-:Y:S04]  /*527e0*/  LDGSTS.E [R2+0x21480], [R4.64], P1 ;  /* 0x2148000004027fae */ /* 0x0003e80008921848 */
[----:B-1----:R-:W2:Y:S04]  /*527f0*/  LDL.LU R16, [R1+0x1c1c] ;  /* 0x001c1c0001107983 */ /* 0x002ea80000300800 */
[----:B------:R-:W-:Y:S04]  /*52800*/  STL [R1+0x1c54], R17 ;  /* 0x001c541101007387 */ /* 0x000fe80000100800 */
[----:B------:R-:W2:Y:S01]  /*52810*/  LDL.LU R8, [R1+0x1bc4] ;  /* 0x001bc40001087983 */ /* 0x000ea20000300800 */
[----:B------:R-:W-:-:S02]  /*52820*/  IMAD.MOV.U32 R4, RZ, RZ, R7 ;  /* 0x000000ffff047224 */ /* 0x000fc400078e0007 */
[----:B------:R-:W-:Y:S01]  /*52830*/  IMAD.MOV.U32 R5, RZ, RZ, R17 ;  /* 0x000000ffff057224 */ /* 0x000fe200078e0011 */
[----:B------:R-:W-:Y:S01]  /*52840*/  ISETP.GT.AND P1, PT, R0, 0x1c, PT ;  /* 0x0000001c0000780c */ /* 0x000fe20003f24270 */
[----:B------:R-:W2:Y:S04]  /*52850*/  LDL.LU R18, [R1+0x1bd0] ;  /* 0x001bd00001127983 */ /* 0x000ea80000300800 */
[----:B------:R1:W-:Y:S04]  /*52860*/  LDGSTS.E [R2+0x21800], [R4.64], P2 ;  /* 0x2180000004027fae */ /* 0x0003e80009121848 */
[----:B------:R-:W2:Y:S01]  /*52870*/  LDL.LU R7, [R1+0x1b88] ;  /* 0x001b880001077983 */ /* 0x000ea20000300800 */
[----:B-1----:R-:W-:-:S04]  /*52880*/  SEL R4, RZ, 0x4, !P1 ;  /* 0x00000004ff047807 */ /* 0x002fc80004800000 */
[----:B------:R-:W-:-:S04]  /*52890*/  SEL R4, R4, RZ, !P0 ;  /* 0x000000ff04047207 */ /* 0x000fc80004000000 */
[----:B------:R-:W-:Y:S02]  /*528a0*/  ISETP.NE.U32.AND P1, PT, R4, RZ, PT ;  /* 0x000000ff0400720c */ /* 0x000fe40003f25070 */
[----:B-----5:R-:W-:-:S05]  /*528b0*/  IADD3 R12, P3, R12, R13, RZ ;  /* 0x0000000d0c0c7210 */ /* 0x020fca0007f7e0ff */
[----:B------:R-:W-:Y:S01]  /*528c0*/  IMAD.X R15, R15, 0x1, R3, P3 ;  /* 0x000000010f0f7824 */ /* 0x000fe200018e0603 */
[----:B------:R1:W-:Y:S04]  /*528d0*/  STL [R1+0x1c60], R12 ;  /* 0x001c600c01007387 */ /* 0x0003e80000100800 */
[----:B------:R5:W-:Y:S01]  /*528e0*/  STL [R1+0x1c5c], R15 ;  /* 0x001c5c0f01007387 */ /* 0x000be20000100800 */
[----:B------:R-:W-:Y:S02]  /*528f0*/  IMAD.MOV.U32 R4, RZ, RZ, R12 ;  /* 0x000000ffff047224 */ /* 0x000fe400078e000c */
[----:B------:R-:W-:-:S05]  /*52900*/  IMAD.MOV.U32 R5, RZ, RZ, R15 ;  /* 0x000000ffff057224 */ /* 0x000fca00078e000f */
[----:B------:R1:W-:Y:S01]  /*52910*/  LDGSTS.E [R2+0x21880], [R4.64], P2 ;  /* 0x2188000004027fae */ /* 0x0003e20009121848 */
[----:B----4-:R-:W-:-:S04]  /*52920*/  IADD3 R10, P4, R10, R13, RZ ;  /* 0x0000000d0a0a7210 */ /* 0x010fc80007f9e0ff */
[----:B------:R-:W-:Y:S01]  /*52930*/  IADD3.X R11, R11, R3, RZ, P4, !PT ;  /* 0x000000030b0b7210 */ /* 0x000fe200027fe4ff */
[----:B------:R4:W-:Y:S04]  /*52940*/  STL [R1+0x1c18], R10 ;  /* 0x001c180a01007387 */ /* 0x0009e80000100800 */
[----:B------:R-:W3:Y:S04]  /*52950*/  LDL.LU R19, [R1+0x1bcc] ;  /* 0x001bcc0001137983 */ /* 0x000ee80000300800 */
[----:B------:R4:W-:Y:S04]  /*52960*/  STL [R1+0x1c14], R11 ;  /* 0x001c140b01007387 */ /* 0x0009e80000100800 */
[----:B-1----:R-:W3:Y:S01]  /*52970*/  LDL.LU R12, [R1+0x1b84] ;  /* 0x001b8400010c7983 */ /* 0x002ee20000300800 */
[----:B------:R-:W-:-:S03]  /*52980*/  IMAD.MOV.U32 R4, RZ, RZ, R10 ;  /* 0x000000ffff047224 */ /* 0x000fc600078e000a */
[----:B-----5:R-:W5:Y:S04]  /*52990*/  LDL.LU R15, [R1+0x1b8c] ;  /* 0x001b8c00010f7983 */ /* 0x020f680000300800 */
[----:B----4-:R-:W4:Y:S01]  /*529a0*/  LDL.LU R10, [R1+0x1b90] ;  /* 0x001b9000010a7983 */ /* 0x010f220000300800 */
[----:B------:R-:W-:-:S03]  /*529b0*/  MOV R5, R11 ;  /* 0x0000000b00057202 */ /* 0x000fc60000000f00 */
[----:B------:R-:W5:Y:S04]  /*529c0*/  LDL.LU R17, [R1+0x1b34] ;  /* 0x001b340001117983 */ /* 0x000f680000300800 */
[----:B------:R-:W5:Y:S01]  /*529d0*/  LDL.LU R11, [R1+0x1b38] ;  /* 0x001b3800010b7983 */ /* 0x000f620000300800 */
[----:B------:R-:W-:-:S03]  /*529e0*/  ISETP.GT.AND P2, PT, R0, 0x20, PT ;  /* 0x000000200000780c */ /* 0x000fc60003f44270 */
[----:B------:R1:W-:Y:S02]  /*529f0*/  LDGSTS.E [R2+0x21c00], [R4.64], P1 ;  /* 0x21c0000004027fae */ /* 0x0003e40008921848 */
[----:B-1----:R-:W-:-:S04]  /*52a00*/  SEL R4, RZ, 0x4, !P2 ;  /* 0x00000004ff047807 */ /* 0x002fc80005000000 */
[----:B------:R-:W-:Y:S02]  /*52a10*/  SEL R4, R4, RZ, !P0 ;  /* 0x000000ff04047207 */ /* 0x000fe40004000000 */
[-C--:B--2---:R-:W-:Y:S02]  /*52a20*/  IADD3 R14, P3, R14, R13.reuse, RZ ;  /* 0x0000000d0e0e7210 */ /* 0x084fe40007f7e0ff */
[----:B------:R-:W-:-:S03]  /*52a30*/  IADD3 R6, P4, R6, R13, RZ ;  /* 0x0000000d06067210 */ /* 0x000fc60007f9e0ff */
[----:B------:R-:W-:Y:S01]  /*52a40*/  STL [R1+0x1c20], R14 ;  /* 0x001c200e01007387 */ /* 0x000fe20000100800 */
[----:B------:R-:W-:Y:S01]  /*52a50*/  ISETP.NE.U32.AND P2, PT, R4, RZ, PT ;  /* 0x000000ff0400720c */ /* 0x000fe20003f45070 */
[----:B------:R-:W-:Y:S02]  /*52a60*/  IMAD.MOV.U32 R4, RZ, RZ, R14 ;  /* 0x000000ffff047224 */ /* 0x000fe400078e000e */
[----:B------:R-:W-:-:S05]  /*52a70*/  IMAD.X R16, R16, 0x1, R3, P3 ;  /* 0x0000000110107824 */ /* 0x000fca00018e0603 */
[----:B------:R1:W-:Y:S01]  /*52a80*/  STL [R1+0x1c1c], R16 ;  /* 0x001c1c1001007387 */ /* 0x0003e20000100800 */
[----:B------:R-:W-:-:S03]  /*52a90*/  IMAD.X R8, R8, 0x1, R3, P4 ;  /* 0x0000000108087824 */ /* 0x000fc600020e0603 */
[----:B------:R-:W-:Y:S01]  /*52aa0*/  STL [R1+0x1bc8], R6 ;  /* 0x001bc80601007387 */ /* 0x000fe20000100800 */
[----:B------:R-:W-:-:S03]  /*52ab0*/  MOV R5, R16 ;  /* 0x0000001000057202 */ /* 0x000fc60000000f00 */
[----:B------:R2:W-:Y:S04]  /*52ac0*/  STL [R1+0x1bc4], R8 ;  /* 0x001bc40801007387 */ /* 0x0005e80000100800 */
[----:B-1----:R-:W5:Y:S04]  /*52ad0*/  LDL.LU R16, [R1+0x1b3c] ;  /* 0x001b3c0001107983 */ /* 0x002f680000300800 */
[----:B------:R-:W5:Y:S04]  /*52ae0*/  LDL.LU R14, [R1+0x1b40] ;  /* 0x001b4000010e7983 */ /* 0x000f680000300800 */
[----:B------:R1:W-:Y:S02]  /*52af0*/  LDGSTS.E [R2+0x21c80], [R4.64], P1 ;  /* 0x21c8000004027fae */ /* 0x0003e40008921848 */
[----:B-1----:R-:W-:-:S02]  /*52b00*/  IMAD.MOV.U32 R5, RZ, RZ, R8 ;  /* 0x000000ffff057224 */ /* 0x002fc400078e0008 */
[----:B------:R-:W-:Y:S01]  /*52b10*/  IMAD.MOV.U32 R4, RZ, RZ, R6 ;  /* 0x000000ffff047224 */ /* 0x000fe200078e0006 */
[----:B--2---:R-:W2:Y:S04]  /*52b20*/  LDL.LU R8, [R1+0x1af4] ;  /* 0x001af40001087983 */ /* 0x004ea80000300800 */
[----:B------:R-:W2:Y:S01]  /*52b30*/  LDL.LU R6, [R1+0x1af8] ;  /* 0x001af80001067983 */ /* 0x000ea20000300800 */
[----:B------:R-:W-:-:S03]  /*52b40*/  ISETP.GT.AND P1, PT, R0, 0x24, PT ;  /* 0x000000240000780c */ /* 0x000fc60003f24270 */
[----:B------:R1:W-:Y:S01]  /*52b50*/  LDGSTS.E [R2+0x22000], [R4.64], P2 ;  /* 0x2200000004027fae */ /* 0x0003e20009121848 */
[-C--:B------:R-:W-:Y:S02]  /*52b60*/  IADD3 R18, P3, R18, R13.reuse, RZ ;  /* 0x0000000d12127210 */ /* 0x080fe40007f7e0ff */
[----:B------:R-:W-:Y:S02]  /*52b70*/  IADD3 R7, P4, R7, R13, RZ ;  /* 0x0000000d07077210 */ /* 0x000fe40007f9e0ff */
[----:B-1----:R-:W-:-:S04]  /*52b80*/  SEL R4, RZ, 0x4, !P1 ;  /* 0x00000004ff047807 */ /* 0x002fc80004800000 */
[----:B------:R-:W-:-:S04]  /*52b90*/  SEL R4, R4, RZ, !P0 ;  /* 0x000000ff04047207 */ /* 0x000fc80004000000 */
[----:B------:R-:W-:Y:S01]  /*52ba0*/  ISETP.NE.U32.AND P1, PT, R4, RZ, PT ;  /* 0x000000ff0400720c */ /* 0x000fe20003f25070 */
[----:B------:R-:W-:Y:S01]  /*52bb0*/  IMAD.MOV.U32 R4, RZ, RZ, R18 ;  /* 0x000000ffff047224 */ /* 0x000fe200078e0012 */
[----:B------:R-:W-:Y:S01]  /*52bc0*/  STL [R1+0x1bd0], R18 ;  /* 0x001bd01201007387 */ /* 0x000fe20000100800 */
[----:B---3--:R-:W-:-:S04]  /*52bd0*/  IMAD.X R19, R19, 0x1, R3, P3 ;  /* 0x0000000113137824 */ /* 0x008fc800018e0603 */
[----:B------:R-:W-:Y:S01]  /*52be0*/  IMAD.MOV.U32 R5, RZ, RZ, R19 ;  /* 0x000000ffff057224 */ /* 0x000fe200078e0013 */
[----:B------:R-:W-:-:S04]  /*52bf0*/  IADD3.X R12, R12, R3, RZ, P4, !PT ;  /* 0x000000030c0c7210 */ /* 0x000fc800027fe4ff */
[----:B------:R1:W-:Y:S01]  /*52c00*/  LDGSTS.E [R2+0x22080], [R4.64], P2 ;  /* 0x2208000004027fae */ /* 0x0003e20009121848 */
[----:B------:R-:W-:Y:S02]  /*52c10*/  ISETP.GT.AND P2, PT, R0, 0x28, PT ;  /* 0x000000280000780c */ /* 0x000fe40003f44270 */
[-C--:B----4-:R-:W-:Y:S01]  /*52c20*/  IADD3 R10, P3, R10, R13.reuse, RZ ;  /* 0x0000000d0a0a7210 */ /* 0x090fe20007f7e0ff */
[----:B-1----:R-:W-:Y:S01]  /*52c30*/  IMAD.MOV.U32 R4, RZ, RZ, R7 ;  /* 0x000000ffff047224 */ /* 0x002fe200078e0007 */
[----:B------:R-:W-:Y:S01]  /*52c40*/  MOV R5, R12 ;  /* 0x0000000c00057202 */ /* 0x000fe20000000f00 */
[----:B------:R-:W-:Y:S02]  /*52c50*/  STL [R1+0x1bcc], R19 ;  /* 0x001bcc1301007387 */ /* 0x000fe40000100800 */
[--C-:B-----5:R-:W-:Y:S01]  /*52c60*/  IMAD.X R15, R15, 0x1, R3.reuse, P3 ;  /* 0x000000010f0f7824 */ /* 0x120fe200018e0603 */
[----:B------:R-:W-:Y:S01]  /*52c70*/  IADD3 R11, P4, R11, R13, RZ ;  /* 0x0000000d0b0b7210 */ /* 0x000fe20007f9e0ff */
[----:B------:R1:W-:Y:S04]  /*52c80*/  LDGSTS.E [R2+0x22400], [R4.64], P1 ;  /* 0x2240000004027fae */ /* 0x0003e80008921848 */
[----:B------:R-:W-:Y:S04]  /*52c90*/  STL [R1+0x1b88], R7 ;  /* 0x001b880701007387 */ /* 0x000fe80000100800 */
[----:B------:R3:W-:Y:S01]  /*52ca0*/  STL [R1+0x1b84], R12 ;  /* 0x001b840c01007387 */ /* 0x0007e20000100800 */
[----:B-1----:R-:W-:Y:S01]  /*52cb0*/  SEL R4, RZ, 0x4, !P2 ;  /* 0x00000004ff047807 */ /* 0x002fe20005000000 */
[----:B------:R-:W-:Y:S01]  /*52cc0*/  IMAD.X R17, R17, 0x1, R3, P4 ;  /* 0x0000000111117824 */ /* 0x000fe200020e0603 */
[----:B------:R-:W-:-:S02]  /*52cd0*/  MOV R5, R15 ;  /* 0x0000000f00057202 */ /* 0x000fc40000000f00 */
[----:B------:R-:W-:Y:S01]  /*52ce0*/  SEL R4, R4, RZ, !P0 ;  /* 0x000000ff04047207 */ /* 0x000fe20004000000 */
[----:B---3--:R-:W3:Y:S04]  /*52cf0*/  LDL.LU R12, [R1+0x1b00] ;  /* 0x001b0000010c7983 */ /* 0x008ee80000300800 */
[----:B------:R-:W4:Y:S04]  /*52d00*/  LDL.LU R7, [R1+0x1ab8] ;  /* 0x001ab80001077983 */ /* 0x000f280000300800 */
[----:B------:R-:W-:Y:S01]  /*52d10*/  STL [R1+0x1b90], R10 ;  /* 0x001b900a01007387 */ /* 0x000fe20000100800 */
[----:B------:R-:W-:-:S03]  /*52d20*/  ISETP.NE.U32.AND P2, PT, R4, RZ, PT ;  /* 0x000000ff0400720c */ /* 0x000fc60003f45070 */
[----:B------:R1:W-:Y:S04]  /*52d30*/  STL [R1+0x1b8c], R15 ;  /* 0x001b8c0f01007387 */ /* 0x0003e80000100800 */
[----:B------:R5:W-:Y:S01]  /*52d40*/  STL [R1+0x1b38], R11 ;  /* 0x001b380b01007387 */ /* 0x000be20000100800 */
[----:B------:R-:W-:-:S03]  /*52d50*/  IMAD.MOV.U32 R4, RZ, RZ, R10 ;  /* 0x000000ffff047224 */ /* 0x000fc600078e000a */
[----:B-1----:R-:W4:Y:S04]  /*52d60*/  LDL.LU R15, [R1+0x1afc] ;  /* 0x001afc00010f7983 */ /* 0x002f280000300800 */
[----:B------:R-:W-:Y:S04]  /*52d70*/  STL [R1+0x1b34], R17 ;  /* 0x001b341101007387 */ /* 0x000fe80000100800 */
[----:B------:R-:W4:Y:S04]  /*52d80*/  LDL.LU R10, [R1+0x1ab4] ;  /* 0x001ab400010a7983 */ /* 0x000f280000300800 */
[----:B------:R1:W-:Y:S01]  /*52d90*/  LDGSTS.E [R2+0x22480], [R4.64], P1 ;  /* 0x2248000004027fae */ /* 0x0003e20008921848 */
[----:B------:R-:W-:Y:S01]  /*52da0*/  ISETP.GT.AND P1, PT, R0, 0x2c, PT ;  /* 0x0000002c0000780c */ /* 0x000fe20003f24270 */
[----:B-1----:R-:W-:-:S02]  /*52db0*/  IMAD.MOV.U32 R4, RZ, RZ, R11 ;  /* 0x000000ffff047224 */ /* 0x002fc400078e000b */
[----:B------:R-:W-:Y:S01]  /*52dc0*/  IMAD.MOV.U32 R5, RZ, RZ, R17 ;  /* 0x000000ffff057224 */ /* 0x000fe200078e0011 */
[----:B-----5:R-:W5:Y:S04]  /*52dd0*/  LDL.LU R11, [R1+0x1ac0] ;  /* 0x001ac000010b7983 */ /* 0x020f680000300800 */
[----:B------:R1:W-:Y:S01]  /*52de0*/  LDGSTS.E [R2+0x22800], [R4.64], P2 ;  /* 0x2280000004027fae */ /* 0x0003e20009121848 */
[----:B------:R-:W-:-:S03]  /*52df0*/  IADD3 R14, P3, R14, R13, RZ ;  /* 0x0000000d0e0e7210 */ /* 0x000fc60007f7e0ff */
[----:B------:R-:W5:Y:S02]  /*52e00*/  LDL.LU R18, [R1+0x1a78] ;  /* 0x001a780001127983 */ /* 0x000f640000300800 */
[----:B------:R-:W-:Y:S01]  /*52e10*/  IMAD.X R16, R16, 0x1, R3, P3 ;  /* 0x0000000110107824 */ /* 0x000fe200018e0603 */
[----:B-1----:R-:W-:Y:S01]  /*52e20*/  SEL R4, RZ, 0x4, !P1 ;  /* 0x00000004ff047807 */ /* 0x002fe20004800000 */
[----:B------:R1:W-:Y:S03]  /*52e30*/  STL [R1+0x1b40], R14 ;  /* 0x001b400e01007387 */ /* 0x0003e60000100800 */
[----:B------:R-:W-:Y:S01]  /*52e40*/  SEL R4, R4, RZ, !P0 ;  /* 0x000000ff04047207 */ /* 0x000fe20004000000 */
[----:B------:R1:W-:Y:S03]  /*52e50*/  STL [R1+0x1b3c], R16 ;  /* 0x001b3c1001007387 */ /* 0x0003e60000100800 */
[----:B------:R-:W-:Y:S01]  /*52e60*/  ISETP.NE.U32.AND P1, PT, R4, RZ, PT ;  /* 0x000000ff0400720c */ /* 0x000fe20003f25070 */
[----:B------:R-:W-:Y:S01]  /*52e70*/  IMAD.MOV.U32 R4, RZ, RZ, R14 ;  /* 0x000000ffff047224 */ /* 0x000fe200078e000e */
[----:B--2---:R-:W-:-:S05]  /*52e80*/  IADD3 R6, P4, R6, R13, RZ ;  /* 0x0000000d06067210 */ /* 0x004fca0007f9e0ff */
[----:B------:R-:W-:Y:S01]  /*52e90*/  STL [R1+0x1af8], R6 ;  /* 0x001af80601007387 */ /* 0x000fe20000100800 */
[----:B------:R-:W-:-:S03]  /*52ea0*/  IADD3.X R8, R8, R3, RZ, P4, !PT ;  /* 0x0000000308087210 */ /* 0x000fc600027fe4ff */
[----:B-1----:R-:W5:Y:S04]  /*52eb0*/  LDL.LU R14, [R1+0x1abc] ;  /* 0x001abc00010e7983 */ /* 0x002f680000300800 */
[----:B------:R1:W-:Y:S04]  /*52ec0*/  STL [R1+0x1af4], R8 ;  /* 0x001af40801007387 */ /* 0x0003e80000100800 */
[----:B------:R-:W5:Y:S01]  /*52ed0*/  LDL.LU R19, [R1+0x1a74] ;  /* 0x001a740001137983 */ /* 0x000f620000300800 */
[----:B------:R-:W-:-:S03]  /*52ee0*/  IMAD.MOV.U32 R5, RZ, RZ, R16 ;  /* 0x000000ffff057224 */ /* 0x000fc600078e0010 */
[----:B------:R-:W5:Y:S04]  /*52ef0*/  LDL.LU R17, [R1+0x1a7c] ;  /* 0x001a7c0001117983 */ /* 0x000f680000300800 */
[----:B------:R-:W5:Y:S04]  /*52f00*/  LDL.LU R16, [R1+0x1a80] ;  /* 0x001a800001107983 */ /* 0x000f680000300800 */
[----:B------:R1:W-:Y:S02]  /*52f10*/  LDGSTS.E [R2+0x22880], [R4.64], P2 ;  /* 0x2288000004027fae */ /* 0x0003e40009121848 */
[----:B-1----:R-:W-:Y:S01]  /*52f20*/  MOV R5, R8 ;  /* 0x0000000800057202 */ /* 0x002fe20000000f00 */
[----:B------:R-:W-:Y:S01]  /*52f30*/  IMAD.MOV.U32 R4, RZ, RZ, R6 ;  /* 0x000000ffff047224 */ /* 0x000fe200078e0006 */
[----:B------:R-:W5:Y:S04]  /*52f40*/  LDL.LU R8, [R1+0x1a34] ;  /* 0x001a340001087983 */ /* 0x000f680000300800 */
[----:B------:R-:W5:Y:S01]  /*52f50*/  LDL.LU R6, [R1+0x1a38] ;  /* 0x001a380001067983 */ /* 0x000f620000300800 */
[----:B------:R-:W-:-:S03]  /*52f60*/  ISETP.GT.AND P2, PT, R0, 0x30, PT ;  /* 0x000000300000780c */ /* 0x000fc60003f44270 */
[----:B------:R1:W-:Y:S02]  /*52f70*/  LDGSTS.E [R2+0x22c00], [R4.64], P1 ;  /* 0x22c0000004027fae */ /* 0x0003e40008921848 */
[----:B-1----:R-:W-:-:S04]  /*52f80*/  SEL R4, RZ, 0x4, !P2 ;  /* 0x00000004ff047807 */ /* 0x002fc80005000000 */
[----:B------:R-:W-:-:S04]  /*52f90*/  SEL R4, R4, RZ, !P0 ;  /* 0x000000ff04047207 */ /* 0x000fc80004000000 */
[----:B------:R-:W-:Y:S02]  /*52fa0*/  ISETP.NE.U32.AND P2, PT, R4, RZ, PT ;  /* 0x000000ff0400720c */ /* 0x000fe40003f45070 */
[-C--:B---3--:R-:W-:Y:S02]  /*52fb0*/  IADD3 R12, P3, R12, R13.reuse, RZ ;  /* 0x0000000d0c0c7210 */ /* 0x088fe40007f7e0ff */
[----:B----4-:R-:W-:-:S03]  /*52fc0*/  IADD3 R7, P4, R7, R13, RZ ;  /* 0x0000000d07077210 */ /* 0x010fc60007f9e0ff */
[----:B------:R-:W-:Y:S01]  /*52fd0*/  IMAD.MOV.U32 R4, RZ, RZ, R12 ;  /* 0x000000ffff047224 */ /* 0x000fe200078e000c */
[----:B------:R-:W-:Y:S01]  /*52fe0*/  STL [R1+0x1b00], R12 ;  /* 0x001b000c01007387 */ /* 0x000fe20000100800 */
[----:B------:R-:W-:-:S05]  /*52ff0*/  IMAD.X R15, R15, 0x1, R3, P3 ;  /* 0x000000010f0f7824 */ /* 0x000fca00018e0603 */
[----:B------:R-:W-:Y:S01]  /*53000*/  MOV R5, R15 ;  /* 0x0000000f00057202 */ /* 0x000fe20000000f00 */
[----:B------:R-:W-:Y:S01]  /*53010*/  IMAD.X R10, R10, 0x1, R3, P4 ;  /* 0x000000010a0a7824 */ /* 0x000fe200020e0603 */
[----:B------:R1:W-:Y:S04]  /*53020*/  STL [R1+0x1afc], R15 ;  /* 0x001afc0f01007387 */ /* 0x0003e80000100800 */
[----:B------:R-:W-:Y:S04]  /*53030*/  STL [R1+0x1ab8], R7 ;  /* 0x001ab80701007387 */ /* 0x000fe80000100800 */
[----:B------:R3:W-:Y:S04]  /*53040*/  LDGSTS.E [R2+0x22c80], [R4.64], P1 ;  /* 0x22c8000004027fae */ /* 0x0007e80008921848 */
[----:B------:R4:W-:Y:S04]  /*53050*/  STL [R1+0x1ab4], R10 ;  /* 0x001ab40a01007387 */ /* 0x0009e80000100800 */
[----:B-1----:R-:W2:Y:S01]  /*53060*/  LDL.LU R15, [R1+0x1a3c] ;  /* 0x001a3c00010f7983 */ /* 0x002ea20000300800 */
[----:B---3--:R-:W-:-:S03]  /*53070*/  IMAD.MOV.U32 R5, RZ, RZ, R10 ;  /* 0x000000ffff057224 */ /* 0x008fc600078e000a */
[----:B----4-:R-:W3:Y:S01]  /*53080*/  LDL.LU R10, [R1+0x1a40] ;  /* 0x001a4000010a7983 */ /* 0x010ee20000300800 */
[----:B------:R-:W-:Y:S01]  /*53090*/  IMAD.MOV.U32 R4, RZ, RZ, R7 ;  /* 0x000000ffff047224 */ /* 0x000fe200078e0007 */
[----:B------:R-:W-:Y:S02]  /*530a0*/  ISETP.GT.AND P1, PT, R0, 0x34, PT ;  /* 0x000000340000780c */ /* 0x000fe40003f24270 */
[-C--:B-----5:R-:W-:Y:S01]  /*530b0*/  IADD3 R11, P3, R11, R13.reuse, RZ ;  /* 0x0000000d0b0b7210 */ /* 0x0a0fe20007f7e0ff */
[----:B------:R-:W4:Y:S01]  /*530c0*/  LDL.LU R12, [R1+0x19f8] ;  /* 0x0019f800010c7983 */ /* 0x000f220000300800 */
[----:B------:R-:W-:-:S03]  /*530d0*/  IADD3 R18, P4, R18, R13, RZ ;  /* 0x0000000d12127210 */ /* 0x000fc60007f9e0ff */
[----:B------:R1:W-:Y:S04]  /*530e0*/  LDGSTS.E [R2+0x23000], [R4.64], P2 ;  /* 0x2300000004027fae */ /* 0x0003e80009121848 */
[----:B------:R-:W5:Y:S01]  /*530f0*/  LDL.LU R7, [R1+0x1a00] ;  /* 0x001a000001077983 */ /* 0x000f620000300800 */
[----:B-1----:R-:W-:-:S03]  /*53100*/  SEL R4, RZ, 0x4, !P1 ;  /* 0x00000004ff047807 */ /* 0x002fc60004800000 */
[----:B------:R-:W-:Y:S01]  /*53110*/  STL [R1+0x1ac0], R11 ;  /* 0x001ac00b01007387 */ /* 0x000fe20000100800 */
[----:B------:R-:W-:-:S04]  /*53120*/  SEL R4, R4, RZ, !P0 ;  /* 0x000000ff04047207 */ /* 0x000fc80004000000 */
[----:B------:R-:W-:Y:S01]  /*53130*/  ISETP.NE.U32.AND P1, PT, R4, RZ, PT ;  /* 0x000000ff0400720c */ /* 0x000fe20003f25070 */
[----:B------:R-:W-:-:S04]  /*53140*/  IMAD.X R14, R14, 0x1, R3, P3 ;  /* 0x000000010e0e7824 */ /* 0x000fc800018e0603 */
[----:B------:R-:W-:Y:S01]  /*53150*/  IMAD.MOV.U32 R5, RZ, RZ, R14 ;  /* 0x000000ffff057224 */ /* 0x000fe200078e000e */
[----:B------:R1:W-:Y:S01]  /*53160*/  STL [R1+0x1abc], R14 ;  /* 0x001abc0e01007387 */ /* 0x0003e20000100800 */
[----:B------:R-:W-:-:S03]  /*53170*/  IMAD.MOV.U32 R4, RZ, RZ, R11 ;  /* 0x000000ffff047224 */ /* 0x000fc600078e000b */
[----:B------:R-:W-:Y:S01]  /*53180*/  STL [R1+0x1a78], R18 ;  /* 0x001a781201007387 */ /* 0x000fe20000100800 */
[----:B------:R-:W-:-:S03]  /*53190*/  IADD3.X R19, R19, R3, RZ, P4, !PT ;  /* 0x0000000313137210 */ /* 0x000fc600027fe4ff */
[----:B------:R1:W-:Y:S04]  /*531a0*/  LDGSTS.E [R2+0x23080], [R4.64], P2 ;  /* 0x2308000004027fae */ /* 0x0003e80009121848 */
[----:B-1----:R-:W5:Y:S04]  /*531b0*/  LDL.LU R14, [R1+0x19f4] ;  /* 0x0019f400010e7983 */ /* 0x002f680000300800 */
[----:B------:R-:W-:Y:S01]  /*531c0*/  STL [R1+0x1a74], R19 ;  /* 0x001a741301007387 */ /* 0x000fe20000100800 */
[----:B------:R-:W-:-:S03]  /*531d0*/  ISETP.GT.AND P2, PT, R0, 0x38, PT ;  /* 0x000000380000780c */ /* 0x000fc60003f44270 */
[----:B------:R-:W5:Y:S01]  /*531e0*/  LDL.LU R11, [R1+0x19fc] ;  /* 0x0019fc00010b7983 */ /* 0x000f620000300800 */
[----:B------:R-:W-:Y:S01]  /*531f0*/  IMAD.MOV.U32 R4, RZ, RZ, R18 ;  /* 0x000000ffff047224 */ /* 0x000fe200078e0012 */
[----:B------:R-:W-:Y:S02]  /*53200*/  MOV R5, R19 ;  /* 0x0000001300057202 */ /* 0x000fe40000000f00 */
[----:B------:R-:W-:-:S03]  /*53210*/  IADD3 R16, P3, R16, R13, RZ ;  /* 0x0000000d10107210 */ /* 0x000fc60007f7e0ff */
[----:B------:R1:W-:Y:S02]  /*53220*/  LDGSTS.E [R2+0x23400], [R4.64], P1 ;  /* 0x2340000004027fae */ /* 0x0003e40008921848 */
[----:B------:R-:W-:Y:S01]  /*53230*/  IMAD.X R17, R17, 0x1, R3, P3 ;  /* 0x0000000111117824 */ /* 0x000fe200018e0603 */
[----:B------:R-:W-:Y:S02]  /*53240*/  IADD3 R6, P4, R6, R13, RZ ;  /* 0x0000000d06067210 */ /* 0x000fe40007f9e0ff */
[----:B-1----:R-:W-:-:S04]  /*53250*/  SEL R4, RZ, 0x4, !P2 ;  /* 0x00000004ff047807 */ /* 0x002fc80005000000 */
[----:B------:R-:W-:Y:S01]  /*53260*/  SEL R4, R4, RZ, !P0 ;  /* 0x000000ff04047207 */ /* 0x000fe20004000000 */
[----:B------:R-:W-:Y:S01]  /*53270*/  IMAD.X R8, R8, 0x1, R3, P4 ;  /* 0x0000000108087824 */ /* 0x000fe200020e0603 */
[----:B------:R-:W-:Y:S02]  /*53280*/  MOV R5, R17 ;  /* 0x0000001100057202 */ /* 0x000fe40000000f00 */
[----:B------:R-:W-:Y:S01]  /*53290*/  ISETP.NE.U32.AND P2, PT, R4, RZ, PT ;  /* 0x000000ff0400720c */ /* 0x000fe20003f45070 */
[----:B------:R-:W-:Y:S01]  /*532a0*/  IMAD.MOV.U32 R4, RZ, RZ, R16 ;  /* 0x000000ffff047224 */ /* 0x000fe200078e0010 */
[----:B------:R-:W-:Y:S04]  /*532b0*/  STL [R1+0x1a80], R16 ;  /* 0x001a801001007387 */ /* 0x000fe80000100800 */
[----:B------:R-:W-:Y:S04]  /*532c0*/  STL [R1+0x1a7c], R17 ;  /* 0x001a7c1101007387 */ /* 0x000fe80000100800 */
[----:B------:R-:W-:Y:S04]  /*532d0*/  STL [R1+0x1a38], R6 ;  /* 0x001a380601007387 */ /* 0x000fe80000100800 */
[----:B------:R1:W-:Y:S04]  /*532e0*/  LDGSTS.E [R2+0x23480], [R4.64], P1 ;  /* 0x2348000004027fae */ /* 0x0003e80008921848 */
[----:B------:R1:W-:Y:S02]  /*532f0*/  STL [R1+0x1a34], R8 ;  /* 0x001a340801007387 */ /* 0x0003e40000100800 */
[----:B-1----:R-:W-:-:S02]  /*53300*/  IMAD.MOV.U32 R5, RZ, RZ, R8 ;  /* 0x000000ffff057224 */ /* 0x002fc400078e0008 */
        /* <DEDUP_REMOVED lines=8> */
[----:B---3--:R-:W-:-:S05]  /*53390*/  IADD3 R10, P3, R10, R13, RZ ;  /* 0x0000000d0a0a7210 */ /* 0x008fca0007f7e0ff */
[----:B--2---:R-:W-:Y:S01]  /*533a0*/  IMAD.X R15, R15, 0x1, R3, P3 ;  /* 0x000000010f0f7824 */ /* 0x004fe200018e0603 */
[----:B------:R-:W-:-:S03]  /*533b0*/  MOV R4, R10 ;  /* 0x0000000a00047202 */ /* 0x000fc60000000f00 */
[----:B------:R-:W-:-:S05]  /*533c0*/  IMAD.MOV.U32 R5, RZ, RZ, R15 ;  /* 0x000000ffff057224 */ /* 0x000fca00078e000f */
[----:B------:R1:W-:Y:S01]  /*533d0*/  LDGSTS.E [R2+0x23880], [R4.64], P2 ;  /* 0x2388000004027fae */ /* 0x0003e20009121848 */
[-C--:B----4-:R-:W-:Y:S02]  /*533e0*/  IADD3 R12, P2, R12, R13.reuse, RZ ;  /* 0x0000000d0c0c7210 */ /* 0x090fe40007f5e0ff */
[----:B-----5:R-:W-:Y:S01]  /*533f0*/  IADD3 R7, P3, R7, R13, RZ ;  /* 0x0000000d07077210 */ /* 0x020fe20007f7e0ff */
[----:B------:R2:W-:Y:S04]  /*53400*/  STL [R1+0x1a40], R10 ;  /* 0x001a400a01007387 */ /* 0x0005e80000100800 */
[----:B------:R-:W-:Y:S04]  /*53410*/  STL [R1+0x1a3c], R15 ;  /* 0x001a3c0f01007387 */ /* 0x000fe80000100800 */
[----:B------:R-:W3:Y:S04]  /*53420*/  LDL.LU R18, [R1+0x1dcc] ;  /* 0x001dcc0001127983 */ /* 0x000ee80000300800 */
[----:B--2---:R-:W2:Y:S04]  /*53430*/  LDL.LU R10, [R1+0x1d94] ;  /* 0x001d9400010a7983 */ /* 0x004ea80000300800 */
[----:B------:R4:W-:Y:S01]  /*53440*/  STL [R1+0x19f8], R12 ;  /* 0x0019f80c01007387 */ /* 0x0009e20000100800 */
[----:B-1----:R-:W-:Y:S01]  /*53450*/  MOV R4, R12 ;  /* 0x0000000c00047202 */ /* 0x002fe20000000f00 */
[----:B------:R-:W-:-:S05]  /*53460*/  IMAD.X R14, R14, 0x1, R3, P2 ;  /* 0x000000010e0e7824 */ /* 0x000fca00010e0603 */
[----:B------:R-:W-:Y:S01]  /*53470*/  STL [R1+0x19f4], R14 ;  /* 0x0019f40e01007387 */ /* 0x000fe20000100800 */
[----:B------:R-:W-:-:S03]  /*53480*/  IMAD.X R11, R11, 0x1, R3, P3 ;  /* 0x000000010b0b7824 */ /* 0x000fc600018e0603 */
[----:B------:R-:W-:Y:S04]  /*53490*/  STL [R1+0x1a00], R7 ;  /* 0x001a000701007387 */ /* 0x000fe80000100800 */
[----:B------:R-:W5:Y:S01]  /*534a0*/  LDL.LU R19, [R1+0x1dc0] ;  /* 0x001dc00001137983 */ /* 0x000f620000300800 */
[----:B------:R-:W-:-:S03]  /*534b0*/  IMAD.MOV.U32 R5, RZ, RZ, R14 ;  /* 0x000000ffff057224 */ /* 0x000fc600078e000e */
[----:B------:R1:W-:Y:S04]  /*534c0*/  STL [R1+0x19fc], R11 ;  /* 0x0019fc0b01007387 */ /* 0x0003e80000100800 */
[----:B----4-:R-:W4:Y:S04]  /*534d0*/  LDL.LU R12, [R1+0x1d88] ;  /* 0x001d8800010c7983 */ /* 0x010f280000300800 */
[----:B------:R1:W-:Y:S04]  /*534e0*/  LDGSTS.E [R2+0x23c00], [R4.64], P1 ;  /* 0x23c0000004027fae */ /* 0x0003e80008921848 */
[----:B------:R-:W4:Y:S01]  /*534f0*/  LDL.LU R15, [R1+0x1d80] ;  /* 0x001d8000010f7983 */ /* 0x000f220000300800 */
[----:B-1----:R-:W-:-:S02]  /*53500*/  IMAD.MOV.U32 R5, RZ, RZ, R11 ;  /* 0x000000ffff057224 */ /* 0x002fc400078e000b */
[----:B------:R-:W-:Y:S01]  /*53510*/  IMAD.MOV.U32 R4, RZ, RZ, R7 ;  /* 0x000000ffff047224 */ /* 0x000fe200078e0007 */
[----:B------:R-:W4:Y:S04]  /*53520*/  LDL.LU R11, [R1+0x1d8c] ;  /* 0x001d8c00010b7983 */ /* 0x000f280000300800 */
[----:B------:R-:W4:Y:S04]  /*53530*/  LDL.LU R17, [R1+0x1d48] ;  /* 0x001d480001117983 */ /* 0x000f280000300800 */
[----:B------:R-:W4:Y:S04]  /*53540*/  LDL.LU R7, [R1+0x1d54] ;  /* 0x001d540001077983 */ /* 0x000f280000300800 */
[----:B------:R1:W-:Y:S01]  /*53550*/  LDGSTS.E [R2+0x23c80], [R4.64], P1 ;  /* 0x23c8000004027fae */ /* 0x0003e20008921848 */
[----:B------:R-:W-:-:S04]  /*53560*/  ISETP.GT.AND P1, PT, R0, 0x1, PT ;  /* 0x000000010000780c */ /* 0x000fc80003f24270 */
[----:B-1----:R-:W-:Y:S02]  /*53570*/  SEL R2, RZ, 0x4, !P1 ;  /* 0x00000004ff027807 */ /* 0x002fe40004800000 */
[----:B------:R-:W-:-:S05]  /*53580*/  IADD3 R6, P1, R6, R13, RZ ;  /* 0x0000000d06067210 */ /* 0x000fca0007f3e0ff */
[----:B------:R-:W-:Y:S01]  /*53590*/  IMAD.X R8, R8, 0x1, R3, P1 ;  /* 0x0000000108087824 */ /* 0x000fe200008e0603 */
[----:B------:R-:W-:Y:S04]  /*535a0*/  STL [R1+0x1de0], R6 ;  /* 0x001de00601007387 */ /* 0x000fe80000100800 */
[----:B------:R1:W-:Y:S04]  /*535b0*/  STL [R1+0x1dc8], R8 ;  /* 0x001dc80801007387 */ /* 0x0003e80000100800 */
[----:B------:R-:W4:Y:S04]  /*535c0*/  LDL.LU R16, [R1+0x1d40] ;  /* 0x001d400001107983 */ /* 0x000f280000300800 */
[----:B------:R-:W4:Y:S01]  /*535d0*/  LDL.LU R14, [R1+0x1d4c] ;  /* 0x001d4c00010e7983 */ /* 0x000f220000300800 */
[----:B------:R-:W-:Y:S01]  /*535e0*/  IMAD.MOV.U32 R5, RZ, RZ, R8 ;  /* 0x000000ffff057224 */ /* 0x000fe200078e0008 */
[----:B------:R-:W-:-:S02]  /*535f0*/  MOV R4, R6 ;  /* 0x0000000600047202 */ /* 0x000fc40000000f00 */
[----:B-1----:R-:W4:Y:S04]  /*53600*/  LDL.LU R8, [R1+0x1d08] ;  /* 0x001d080001087983 */ /* 0x002f280000300800 */
[----:B------:R-:W4:Y:S01]  /*53610*/  LDL.LU R6, [R1+0x1d14] ;  /* 0x001d140001067983 */ /* 0x000f220000300800 */
[----:B------:R-:W-:Y:S02]  /*53620*/  SEL R2, R2, RZ, !P0 ;  /* 0x000000ff02027207 */ /* 0x000fe40004000000 */
[----:B------:R-:W-:Y:S02]  /*53630*/  SHF.L.U32 R251, R9, 0x2, RZ ;  /* 0x0000000209fb7819 */ /* 0x000fe400000006ff */
[----:B------:R-:W-:Y:S01]  /*53640*/  ISETP.NE.U32.AND P2, PT, R2, RZ, PT ;  /* 0x000000ff0200720c */ /* 0x000fe20003f45070 */
[----:B------:R-:W-:Y:S01]  /*53650*/  IMAD.U32 R2, RZ, RZ, UR5 ;  /* 0x00000005ff027e24 */ /* 0x000fe2000f8e00ff */
[----:B------:R-:W-:-:S02]  /*53660*/  LOP3.LUT R42, R251, 0x20, RZ, 0x3c, !PT ;  /* 0x00000020fb2a7812 */ /* 0x000fc400078e3cff */
[----:B------:R-:W-:-:S03]  /*53670*/  ISETP.GT.AND P1, PT, R0, 0x5, PT ;  /* 0x000000050000780c */ /* 0x000fc60003f24270 */
[----:B------:R-:W-:-:S06]  /*53680*/  IMAD R2, R2, 0x4000, R42 ;  /* 0x0000400002027824 */ /* 0x000fcc00078e022a */
[----:B------:R1:W-:Y:S02]  /*53690*/  LDGSTS.E [R2+0x20100], [R4.64], P2 ;  /* 0x2010000004027fae */ /* 0x0003e40009121848 */
[----:B-1----:R-:W-:-:S04]  /*536a0*/  SEL R4, RZ, 0x4, !P1 ;  /* 0x00000004ff047807 */ /* 0x002fc80004800000 */
[----:B------:R-:W-:-:S04]  /*536b0*/  SEL R4, R4, RZ, !P0 ;  /* 0x000000ff04047207 */ /* 0x000fc80004000000 */
[----:B------:R-:W-:Y:S02]  /*536c0*/  ISETP.NE.U32.AND P1, PT, R4, RZ, PT ;  /* 0x000000ff0400720c */ /* 0x000fe40003f25070 */
[-C--:B---3--:R-:W-:Y:S02]  /*536d0*/  IADD3 R18, P3, R18, R13.reuse, RZ ;  /* 0x0000000d12127210 */ /* 0x088fe40007f7e0ff */
[----:B--2---:R-:W-:Y:S02]  /*536e0*/  IADD3 R10, P4, R10, R13, RZ ;  /* 0x0000000d0a0a7210 */ /* 0x004fe40007f9e0ff */
[----:B------:R-:W-:Y:S01]  /*536f0*/  MOV R4, R18 ;  /* 0x0000001200047202 */ /* 0x000fe20000000f00 */
[----:B------:R-:W-:Y:S01]  /*53700*/  STL [R1+0x1dcc], R18 ;  /* 0x001dcc1201007387 */ /* 0x000fe20000100800 */
[----:B-----5:R-:W-:-:S04]  /*53710*/  IMAD.X R19, R19, 0x1, R3, P3 ;  /* 0x0000000113137824 */ /* 0x020fc800018e0603 */
[----:B------:R-:W-:Y:S02]  /*53720*/  IMAD.MOV.U32 R5, RZ, RZ, R19 ;  /* 0x000000ffff057224 */ /* 0x000fe400078e0013 */
[----:B----4-:R-:W-:-:S03]  /*53730*/  IMAD.X R12, R12, 0x1, R3, P4 ;  /* 0x000000010c0c7824 */ /* 0x010fc600020e0603 */
[----:B------:R1:W-:Y:S01]  /*53740*/  LDGSTS.E [R2+0x20180], [R4.64], P2 ;  /* 0x2018000004027fae */ /* 0x0003e20009121848 */
[----:B------:R-:W-:-:S03]  /*53750*/  ISETP.GT.AND P2, PT, R0, 0x9, PT ;  /* 0x000000090000780c */ /* 0x000fc60003f44270 */
[----:B------:R-:W-:Y:S01]  /*53760*/  STL [R1+0x1dc0], R19 ;  /* 0x001dc01301007387 */ /* 0x000fe20000100800 */
[----:B-1----:R-:W-:Y:S02]  /*53770*/  IMAD.MOV.U32 R4, RZ, RZ, R10 ;  /* 0x000000ffff047224 */ /* 0x002fe400078e000a */
[----:B------:R-:W-:Y:S01]  /*53780*/  IMAD.MOV.U32 R5, RZ, RZ, R12 ;  /* 0x000000ffff057224 */ /* 0x000fe200078e000c */
[----:B------:R-:W-:-:S04]  /*53790*/  IADD3 R11, P3, R11, R13, RZ ;  /* 0x0000000d0b0b7210 */ /* 0x000fc80007f7e0ff */
[----:B------:R1:W-:Y:S01]  /*537a0*/  LDGSTS.E [R2+0x20500], [R4.64], P1 ;  /* 0x2050000004027fae */ /* 0x0003e20008921848 */
[----:B------:R-:W-:-:S03]  /*537b0*/  IADD3.X R15, R15, R3, RZ, P3, !PT ;  /* 0x000000030f0f7210 */ /* 0x000fc60001ffe4ff */
[----:B------:R-:W-:Y:S01]  /*537c0*/  STL [R1+0x1d94], R10 ;  /* 0x001d940a01007387 */ /* 0x000fe20000100800 */
[----:B------:R-:W-:-:S03]  /*537d0*/  IADD3 R7, P4, R7, R13, RZ ;  /* 0x0000000d07077210 */ /* 0x000fc60007f9e0ff */
[----:B------:R2:W-:Y:S01]  /*537e0*/  STL [R1+0x1d88], R12 ;  /* 0x001d880c01007387 */ /* 0x0005e20000100800 */
[----:B-1----:R-:W-:Y:S01]  /*537f0*/  SEL R4, RZ, 0x4, !P2 ;  /* 0x00000004ff047807 */ /* 0x002fe20005000000 */
[----:B------:R-:W-:-:S03]  /*53800*/  IMAD.X R17, R17, 0x1, R3, P4 ;  /* 0x0000000111117824 */ /* 0x000fc600020e0603 */
[----:B------:R-:W-:Y:S01]  /*53810*/  SEL R4, R4, RZ, !P0 ;  /* 0x000000ff04047207 */ /* 0x000fe20004000000 */
[----:B--2---:R-:W2:Y:S01]  /*53820*/  LDL.LU R12, [R1+0x1d0c] ;  /* 0x001d0c00010c7983 */ /* 0x004ea20000300800 */
[----:B------:R-:W-:-:S03]  /*53830*/  IMAD.MOV.U32 R5, RZ, RZ, R15 ;  /* 0x000000ffff057224 */ /* 0x000fc600078e000f */
[----:B------:R-:W3:Y:S01]  /*53840*/  LDL.LU R10, [R1+0x1cd4] ;  /* 0x001cd400010a7983 */ /* 0x000ee20000300800 */
[----:B------:R-:W-:-:S03]  /*53850*/  ISETP.NE.U32.AND P2, PT, R4, RZ, PT ;  /* 0x000000ff0400720c */ /* 0x000fc60003f45070 */
[----:B------:R-:W-:Y:S01]  /*53860*/  STL [R1+0x1d8c], R11 ;  /* 0x001d8c0b01007387 */ /* 0x000fe20000100800 */
[----:B------:R-:W-:-:S03]  /*53870*/  IMAD.MOV.U32 R4, RZ, RZ, R11 ;  /* 0x000000ffff047224 */ /* 0x000fc600078e000b */
[----:B------:R1:W-:Y:S04]  /*53880*/  STL [R1+0x1d80], R15 ;  /* 0x001d800f01007387 */ /* 0x0003e80000100800 */
[----:B------:R4:W-:Y:S04]  /*53890*/  STL [R1+0x1d54], R7 ;  /* 0x001d540701007387 */ /* 0x0009e80000100800 */
[----:B------:R5:W-:Y:S04]  /*538a0*/  LDGSTS.E [R2+0x20580], [R4.64], P1 ;  /* 0x2058000004027fae */ /* 0x000be80008921848 */
[----:B-1----:R-:W3:Y:S04]  /*538b0*/  LDL.LU R15, [R1+0x1d00] ;  /* 0x001d0000010f7983 */ /* 0x002ee80000300800 */
[----:B------:R-:W-:Y:S04]  /*538c0*/  STL [R1+0x1d48], R17 ;  /* 0x001d481101007387 */ /* 0x000fe80000100800 */
[----:B------:R-:W3:Y:S01]  /*538d0*/  LDL.LU R11, [R1+0x1cc8] ;  /* 0x001cc800010b7983 */ /* 0x000ee20000300800 */
[----:B------:R-:W-:Y:S01]  /*538e0*/  IADD3 R14, P3, R14, R13, RZ ;  /* 0x0000000d0e0e7210 */ /* 0x000fe20007f7e0ff */
[----:B-----5:R-:W-:Y:S01]  /*538f0*/  IMAD.MOV.U32 R5, RZ, RZ, R17 ;  /* 0x000000ffff057224 */ /* 0x020fe200078e0011 */
[----:B------:R-:W-:Y:S01]  /*53900*/  MOV R4, R7 ;  /* 0x0000000700047202 */ /* 0x000fe20000000f00 */
[----:B------:R-:W5:Y:S01]  /*53910*/  LDL.LU R18, [R1+0x1ccc] ;  /* 0x001ccc0001127983 */ /* 0x000f620000300800 */
[----:B------:R-:W-:Y:S01]  /*53920*/  ISETP.GT.AND P1, PT, R0, 0xd, PT ;  /* 0x0000000d0000780c */ /* 0x000fe20003f24270 */
[--C-:B------:R-:W-:Y:S01]  /*53930*/  IMAD.X R16, R16, 0x1, R3.reuse, P3 ;  /* 0x0000000110107824 */ /* 0x100fe200018e0603 */
[----:B------:R-:W-:Y:S01]  /*53940*/  IADD3 R6, P4, R6, R13, RZ ;  /* 0x0000000d06067210 */ /* 0x000fe20007f9e0ff */
[----:B------:R1:W-:Y:S04]  /*53950*/  LDGSTS.E [R2+0x20900], [R4.64], P2 ;  /* 0x2090000004027fae */ /* 0x0003e80009121848 */
[----:B----4-:R-:W4:Y:S01]  /*53960*/  LDL.LU R7, [R1+0x1ca4] ;  /* 0x001ca40001077983 */ /* 0x010f220000300800 */
[----:B------:R-:W-:-:S03]  /*53970*/  IMAD.X R8, R8, 0x1, R3, P4 ;  /* 0x0000000108087824 */ /* 0x000fc600020e0603 */
[----:B------:R1:W-:Y:S02]  /*53980*/  STL [R1+0x1d4c], R14 ;  /* 0x001d4c0e01007387 */ /* 0x0003e40000100800 */
[----:B-1----:R-:W-:Y:S02]  /*53990*/  SEL R4, RZ, 0x4, !P1 ;  /* 0x00000004ff047807 */ /* 0x002fe40004800000 */
[----:B------:R1:W-:Y:S02]  /*539a0*/  STL [R1+0x1d40], R16 ;  /* 0x001d401001007387 */ /* 0x0003e40000100800 */
[----:B------:R-:W-:Y:S02]  /*539b0*/  SEL R4, R4, RZ, !P0 ;  /* 0x000000ff04047207 */ /* 0x000fe40004000000 */
[----:B------:R-:W-:Y:S04]  /*539c0*/  STL [R1+0x1d14], R6 ;  /* 0x001d140601007387 */ /* 0x000fe80000100800 */
[----:B------:R-:W4:Y:S01]  /*539d0*/  LDL.LU R19, [R1+0x1cc0] ;  /* 0x001cc00001137983 */ /* 0x000f220000300800 */
[----:B------:R-:W-:Y:S01]  /*539e0*/  ISETP.NE.U32.AND P1, PT, R4, RZ, PT ;  /* 0x000000ff0400720c */ /* 0x000fe20003f25070 */
[----:B------:R-:W-:Y:S01]  /*539f0*/  IMAD.MOV.U32 R5, RZ, RZ, R16 ;  /* 0x000000ffff057224 */ /* 0x000fe200078e0010 */
[----:B------:R-:W-:Y:S01]  /*53a00*/  MOV R4, R14 ;  /* 0x0000000e00047202 */ /* 0x000fe20000000f00 */
[----:B------:R1:W-:Y:S04]  /*53a10*/  STL [R1+0x1d08], R8 ;  /* 0x001d080801007387 */ /* 0x0003e80000100800 */
[----:B------:R-:W4:Y:S04]  /*53a20*/  LDL.LU R14, [R1+0x1c88] ;  /* 0x001c8800010e7983 */ /* 0x000f280000300800 */
[----:B------:R1:W-:Y:S04]  /*53a30*/  LDGSTS.E [R2+0x20980], [R4.64], P2 ;  /* 0x2098000004027fae */ /* 0x0003e80009121848 */
[----:B-1----:R-:W4:Y:S01]  /*53a40*/  LDL.LU R16, [R1+0x1c80] ;  /* 0x001c800001107983 */ /* 0x002f220000300800 */
[----:B------:R-:W-:-:S03]  /*53a50*/  IMAD.MOV.U32 R5, RZ, RZ, R8 ;  /* 0x000000ffff057224 */ /* 0x000fc600078e0008 */
[----:B------:R-:W4:Y:S01]  /*53a60*/  LDL.LU R8, [R1+0x1c8c] ;  /* 0x001c8c0001087983 */ /* 0x000f220000300800 */
[----:B------:R-:W-:-:S03]  /*53a70*/  IMAD.MOV.U32 R4, RZ, RZ, R6 ;  /* 0x000000ffff047224 */ /* 0x000fc600078e0006 */
[----:B------:R-:W4:Y:S04]  /*53a80*/  LDL.LU R17, [R1+0x1c48] ;  /* 0x001c480001117983 */ /* 0x000f280000300800 */
[----:B------:R-:W4:Y:S01]  /*53a90*/  LDL.LU R6, [R1+0x1c64] ;  /* 0x001c640001067983 */ /* 0x000f220000300800 */
[----:B------:R-:W-:-:S03]  /*53aa0*/  ISETP.GT.AND P2, PT, R0, 0x11, PT ;  /* 0x000000110000780c */ /* 0x000fc60003f44270 */
[----:B------:R1:W-:Y:S02]  /*53ab0*/  LDGSTS.E [R2+0x20d00], [R4.64], P1 ;  /* 0x20d0000004027fae */ /* 0x0003e40008921848 */
[----:B-1----:R-:W-:-:S04]  /*53ac0*/  SEL R4, RZ, 0x4, !P2 ;  /* 0x00000004ff047807 */ /* 0x002fc80005000000 */
[----:B------:R-:W-:-:S04]  /*53ad0*/  SEL R4, R4, RZ, !P0 ;  /* 0x000000ff04047207 */ /* 0x000fc80004000000 */
[----:B------:R-:W-:Y:S02]  /*53ae0*/  ISETP.NE.U32.AND P2, PT, R4, RZ, PT ;  /* 0x000000ff0400720c */ /* 0x000fe40003f45070 */
[-C--:B--2---:R-:W-:Y:S02]  /*53af0*/  IADD3 R12, P3, R12, R13.reuse, RZ ;  /* 0x0000000d0c0c7210 */ /* 0x084fe40007f7e0ff */
[----:B---3--:R-:W-:-:S03]  /*53b00*/  IADD3 R10, P4, R10, R13, RZ ;  /* 0x0000000d0a0a7210 */ /* 0x008fc60007f9e0ff */
[----:B------:R-:W-:Y:S01]  /*53b10*/  STL [R1+0x1d0c], R12 ;  /* 0x001d0c0c01007387 */ /* 0x000fe20000100800 */
[----:B------:R-:W-:Y:S01]  /*53b20*/  IMAD.MOV.U32 R4, RZ, RZ, R12 ;  /* 0x000000ffff047224 */ /* 0x000fe200078e000c */
[----:B------:R-:W-:-:S05]  /*53b30*/  IADD3.X R15, R15, R3, RZ, P3, !PT ;  /* 0x000000030f0f7210 */ /* 0x000fca0001ffe4ff */
[----:B------:R1:W-:Y:S01]  /*53b40*/  STL [R1+0x1d00], R15 ;  /* 0x001d000f01007387 */ /* 0x0003e20000100800 */
[----:B------:R-:W-:-:S03]  /*53b50*/  IMAD.X R11, R11, 0x1, R3, P4 ;  /* 0x000000010b0b7824 */ /* 0x000fc600020e0603 */
[----:B------:R-:W-:Y:S01]  /*53b60*/  STL [R1+0x1cd4], R10 ;  /* 0x001cd40a01007387 */ /* 0x000fe20000100800 */
[----:B------:R-:W-:-:S03]  /*53b70*/  IMAD.MOV.U32 R5, RZ, RZ, R15 ;  /* 0x000000ffff057224 */ /* 0x000fc600078e000f */
[----:B------:R2:W-:Y:S04]  /*53b80*/  STL [R1+0x1cc8], R11 ;  /* 0x001cc80b01007387 */ /* 0x0005e80000100800 */
[----:B-1----:R-:W3:Y:S04]  /*53b90*/  LDL.LU R15, [R1+0x1c40] ;  /* 0x001c4000010f7983 */ /* 0x002ee80000300800 */
[----:B------:R-:W3:Y:S04]  /*53ba0*/  LDL.LU R12, [R1+0x1c4c] ;  /* 0x001c4c00010c7983 */ /* 0x000ee80000300800 */
[----:B------:R1:W-:Y:S01]  /*53bb0*/  LDGSTS.E [R2+0x20d80], [R4.64], P1 ;  /* 0x20d8000004027fae */ /* 0x0003e20008921848 */
[----:B------:R-:W-:-:S02]  /*53bc0*/  ISETP.GT.AND P1, PT, R0, 0x15, PT ;  /* 0x000000150000780c */ /* 0x000fc40003f24270 */
[-C--:B-----5:R-:W-:Y:S02]  /*53bd0*/  IADD3 R18, P3, R18, R13.reuse, RZ ;  /* 0x0000000d12127210 */ /* 0x0a0fe40007f7e0ff */
[----:B-1----:R-:W-:Y:S01]  /*53be0*/  MOV R4, R10 ;  /* 0x0000000a00047202 */ /* 0x002fe20000000f00 */
[----:B------:R-:W-:Y:S02]  /*53bf0*/  IMAD.MOV.U32 R5, RZ, RZ, R11 ;  /* 0x000000ffff057224 */ /* 0x000fe400078e000b */
[----:B--2---:R-:W2:Y:S04]  /*53c00*/  LDL.LU R11, [R1+0x1c00] ;  /* 0x001c0000010b7983 */ /* 0x004ea80000300800 */
[----:B------:R-:W5:Y:S04]  /*53c10*/  LDL.LU R10, [R1+0x1c24] ;  /* 0x001c2400010a7983 */ /* 0x000f680000300800 */
[----:B------:R1:W-:Y:S01]  /*53c20*/  LDGSTS.E [R2+0x21100], [R4.64], P2 ;  /* 0x2110000004027fae */ /* 0x0003e20009121848 */
[----:B----4-:R-:W-:Y:S01]  /*53c30*/  IMAD.X R19, R19, 0x1, R3, P3 ;  /* 0x0000000113137824 */ /* 0x010fe200018e0603 */
[----:B------:R-:W-:-:S02]  /*53c40*/  IADD3 R7, P4, R7, R13, RZ ;  /* 0x0000000d07077210 */ /* 0x000fc40007f9e0ff */
[----:B-1----:R-:W-:-:S04]  /*53c50*/  SEL R4, RZ, 0x4, !P1 ;  /* 0x00000004ff047807 */ /* 0x002fc80004800000 */
[----:B------:R-:W-:Y:S01]  /*53c60*/  SEL R4, R4, RZ, !P0 ;  /* 0x000000ff04047207 */ /* 0x000fe20004000000 */
[----:B------:R-:W-:-:S03]  /*53c70*/  IMAD.MOV.U32 R5, RZ, RZ, R19 ;  /* 0x000000ffff057224 */ /* 0x000fc600078e0013 */
[----:B------:R-:W-:Y:S02]  /*53c80*/  ISETP.NE.U32.AND P1, PT, R4, RZ, PT ;  /* 0x000000ff0400720c */ /* 0x000fe40003f25070 */
[----:B------:R-:W-:Y:S01]  /*53c90*/  MOV R4, R18 ;  /* 0x0000001200047202 */ /* 0x000fe20000000f00 */
[----:B------:R-:W-:-:S04]  /*53ca0*/  IMAD.X R14, R14, 0x1, R3, P4 ;  /* 0x000000010e0e7824 */ /* 0x000fc800020e0603 */
[----:B------:R1:W-:Y:S01]  /*53cb0*/  LDGSTS.E [R2+0x21180], [R4.64], P2 ;  /* 0x2118000004027fae */ /* 0x0003e20009121848 */
[----:B------:R-:W-:Y:S02]  /*53cc0*/  ISETP.GT.AND P2, PT, R0, 0x19, PT ;  /* 0x000000190000780c */ /* 0x000fe40003f44270 */
[-C--:B------:R-:W-:Y:S01]  /*53cd0*/  IADD3 R8, P3, R8, R13.reuse, RZ ;  /* 0x0000000d08087210 */ /* 0x080fe20007f7e0ff */
[----:B------:R-:W-:Y:S01]  /*53ce0*/  STL [R1+0x1ccc], R18 ;  /* 0x001ccc1201007387 */ /* 0x000fe20000100800 */
[----:B------:R-:W-:Y:S01]  /*53cf0*/  IADD3 R6, P4, R6, R13, RZ ;  /* 0x0000000d06067210 */ /* 0x000fe20007f9e0ff */
[----:B-1----:R-:W-:Y:S02]  /*53d00*/  IMAD.MOV.U32 R4, RZ, RZ, R7 ;  /* 0x000000ffff047224 */ /* 0x002fe400078e0007 */
[----:B------:R-:W-:Y:S01]  /*53d10*/  IMAD.MOV.U32 R5, RZ, RZ, R14 ;  /* 0x000000ffff057224 */ /* 0x000fe200078e000e */
[----:B------:R-:W-:Y:S01]  /*53d20*/  STL [R1+0x1cc0], R19 ;  /* 0x001cc01301007387 */ /* 0x000fe20000100800 */
[----:B------:R-:W-:-:S03]  /*53d30*/  IADD3.X R16, R16, R3, RZ, P3, !PT ;  /* 0x0000000310107210 */ /* 0x000fc60001ffe4ff */
[----:B------:R1:W-:Y:S01]  /*53d40*/  LDGSTS.E [R2+0x21500], [R4.64], P1 ;  /* 0x2150000004027fae */ /* 0x0003e20008921848 */
[----:B------:R-:W-:-:S03]  /*53d50*/  IMAD.X R17, R17, 0x1, R3, P4 ;  /* 0x0000000111117824 */ /* 0x000fc600020e0603 */
[----:B------:R-:W-:Y:S04]  /*53d60*/  STL [R1+0x1ca4], R7 ;  /* 0x001ca40701007387 */ /* 0x000fe80000100800 */
[----:B------:R4:W-:Y:S01]  /*53d70*/  STL [R1+0x1c88], R14 ;  /* 0x001c880e01007387 */ /* 0x0009e20000100800 */
[----:B-1----:R-:W-:Y:S01]  /*53d80*/  SEL R4, RZ, 0x4, !P2 ;  /* 0x00000004ff047807 */ /* 0x002fe20005000000 */
[----:B------:R-:W-:-:S03]  /*53d90*/  IMAD.MOV.U32 R5, RZ, RZ, R16 ;  /* 0x000000ffff057224 */ /* 0x000fc600078e0010 */
[----:B------:R-:W-:Y:S01]  /*53da0*/  SEL R4, R4, RZ, !P0 ;  /* 0x000000ff04047207 */ /* 0x000fe20004000000 */
[----:B----4-:R-:W4:Y:S04]  /*53db0*/  LDL.LU R14, [R1+0x1c08] ;  /* 0x001c0800010e7983 */ /* 0x010f280000300800 */
[----:B------:R-:W4:Y:S01]  /*53dc0*/  LDL.LU R7, [R1+0x1bd8] ;  /* 0x001bd80001077983 */ /* 0x000f220000300800 */
[----:B------:R-:W-:-:S03]  /*53dd0*/  ISETP.NE.U32.AND P2, PT, R4, RZ, PT ;  /* 0x000000ff0400720c */ /* 0x000fc60003f45070 */
[----:B------:R-:W-:Y:S01]  /*53de0*/  STL [R1+0x1c8c], R8 ;  /* 0x001c8c0801007387 */ /* 0x000fe20000100800 */
[----:B------:R-:W-:-:S03]  /*53df0*/  IMAD.MOV.U32 R4, RZ, RZ, R8 ;  /* 0x000000ffff047224 */ /* 0x000fc600078e0008 */
[----:B------:R1:W-:Y:S04]  /*53e00*/  STL [R1+0x1c80], R16 ;  /* 0x001c801001007387 */ /* 0x0003e80000100800 */
[----:B------:R1:W-:Y:S04]  /*53e10*/  STL [R1+0x1c64], R6 ;  /* 0x001c640601007387 */ /* 0x0003e80000100800 */
[----:B------:R1:W-:Y:S04]  /*53e20*/  LDGSTS.E [R2+0x21580], [R4.64], P1 ;  /* 0x2158000004027fae */ /* 0x0003e80008921848 */
[----:B-1----:R-:W4:Y:S04]  /*53e30*/  LDL.LU R16, [R1+0x1c04] ;  /* 0x001c040001107983 */ /* 0x002f280000300800 */
[----:B------:R-:W-:Y:S04]  /*53e40*/  STL [R1+0x1c48], R17 ;  /* 0x001c481101007387 */ /* 0x000fe80000100800 */
[----:B------:R-:W4:Y:S01]  /*53e50*/  LDL.LU R8, [R1+0x1bd4] ;  /* 0x001bd40001087983 */ /* 0x000f220000300800 */
[----:B------:R-:W-:Y:S01]  /*53e60*/  MOV R4, R6 ;  /* 0x0000000600047202 */ /* 0x000fe20000000f00 */
[----:B------:R-:W-:Y:S01]  /*53e70*/  IMAD.MOV.U32 R5, RZ, RZ, R17 ;  /* 0x000000ffff057224 */ /* 0x000fe200078e0011 */
[----:B------:R-:W-:Y:S01]  /*53e80*/  ISETP.GT.AND P1, PT, R0, 0x1d, PT ;  /* 0x0000001d0000780c */ /* 0x000fe20003f24270 */
[----:B------:R-:W4:Y:S04]  /*53e90*/  LDL.LU R18, [R1+0x1be0] ;  /* 0x001be00001127983 */ /* 0x000f280000300800 */
[----:B------:R1:W-:Y:S04]  /*53ea0*/  LDGSTS.E [R2+0x21900], [R4.64], P2 ;  /* 0x2190000004027fae */ /* 0x0003e80009121848 */
[----:B------:R-:W4:Y:S01]  /*53eb0*/  LDL.LU R6, [R1+0x1b98] ;  /* 0x001b980001067983 */ /* 0x000f220000300800 */
[----:B-1----:R-:W-:-:S04]  /*53ec0*/  SEL R4, RZ, 0x4, !P1 ;  /* 0x00000004ff047807 */ /* 0x002fc80004800000 */
[----:B------:R-:W-:-:S04]  /*53ed0*/  SEL R4, R4, RZ, !P0 ;  /* 0x000000ff04047207 */ /* 0x000fc80004000000 */
[----:B------:R-:W-:Y:S02]  /*53ee0*/  ISETP.NE.U32.AND P1, PT, R4, RZ, PT ;  /* 0x000000ff0400720c */ /* 0x000fe40003f25070 */
[----:B---3--:R-:W-:-:S05]  /*53ef0*/  IADD3 R12, P3, R12, R13, RZ ;  /* 0x0000000d0c0c7210 */ /* 0x008fca0007f7e0ff */
[----:B------:R-:W-:Y:S01]  /*53f00*/  IMAD.X R15, R15, 0x1, R3, P3 ;  /* 0x000000010f0f7824 */ /* 0x000fe200018e0603 */
[----:B------:R1:W-:Y:S04]  /*53f10*/  STL [R1+0x1c4c], R12 ;  /* 0x001c4c0c01007387 */ /* 0x0003e80000100800 */
[----:B------:R3:W-:Y:S01]  /*53f20*/  STL [R1+0x1c40], R15 ;  /* 0x001c400f01007387 */ /* 0x0007e20000100800 */
[----:B------:R-:W-:Y:S01]  /*53f30*/  MOV R4, R12 ;  /* 0x0000000c00047202 */ /* 0x000fe20000000f00 */
[----:B------:R-:W-:-:S05]  /*53f40*/  IMAD.MOV.U32 R5, RZ, RZ, R15 ;  /* 0x000000ffff057224 */ /* 0x000fca00078e000f */
[----:B------:R1:W-:Y:S01]  /*53f50*/  LDGSTS.E [R2+0x21980], [R4.64], P2 ;  /* 0x2198000004027fae */ /* 0x0003e20009121848 */
[----:B-----5:R-:W-:-:S05]  /*53f60*/  IADD3 R10, P4, R10, R13, RZ ;  /* 0x0000000d0a0a7210 */ /* 0x020fca0007f9e0ff */
[----:B------:R5:W-:Y:S01]  /*53f70*/  STL [R1+0x1c24], R10 ;  /* 0x001c240a01007387 */ /* 0x000be20000100800 */
[----:B--2---:R-:W-:-:S03]  /*53f80*/  IMAD.X R11, R11, 0x1, R3, P4 ;  /* 0x000000010b0b7824 */ /* 0x004fc600020e0603 */
[----:B------:R-:W2:Y:S04]  /*53f90*/  LDL.LU R19, [R1+0x1bdc] ;  /* 0x001bdc0001137983 */ /* 0x000ea80000300800 */
[----:B------:R5:W-:Y:S04]  /*53fa0*/  STL [R1+0x1c00], R11 ;  /* 0x001c000b01007387 */ /* 0x000be80000100800 */
[----:B-1----:R-:W2:Y:S01]  /*53fb0*/  LDL.LU R12, [R1+0x1b94] ;  /* 0x001b9400010c7983 */ /* 0x002ea20000300800 */
[----:B------:R-:W-:-:S03]  /*53fc0*/  IMAD.MOV.U32 R4, RZ, RZ, R10 ;  /* 0x000000ffff047224 */ /* 0x000fc600078e000a */
[----:B---3--:R-:W3:Y:S04]  /*53fd0*/  LDL.LU R15, [R1+0x1b9c] ;  /* 0x001b9c00010f7983 */ /* 0x008ee80000300800 */
[----:B-----5:R-:W5:Y:S01]  /*53fe0*/  LDL.LU R10, [R1+0x1ba0] ;  /* 0x001ba000010a7983 */ /* 0x020f620000300800 */
[----:B------:R-:W-:-:S03]  /*53ff0*/  IMAD.MOV.U32 R5, RZ, RZ, R11 ;  /* 0x000000ffff057224 */ /* 0x000fc600078e000b */
[----:B------:R-:W3:Y:S04]  /*54000*/  LDL.LU R17, [R1+0x1b44] ;  /* 0x001b440001117983 */ /* 0x000ee80000300800 */
[----:B------:R-:W3:Y:S01]  /*54010*/  LDL.LU R11, [R1+0x1b48] ;  /* 0x001b4800010b7983 */ /* 0x000ee20000300800 */
[----:B------:R-:W-:-:S03]  /*54020*/  ISETP.GT.AND P2, PT, R0, 0x21, PT ;  /* 0x000000210000780c */ /* 0x000fc60003f44270 */
[----:B------:R1:W-:Y:S02]  /*54030*/  LDGSTS.E [R2+0x21d00], [R4.64], P1 ;  /* 0x21d0000004027fae */ /* 0x0003e40008921848 */
[----:B-1----:R-:W-:-:S04]  /*54040*/  SEL R4, RZ, 0x4, !P2 ;  /* 0x00000004ff047807 */ /* 0x002fc80005000000 */
[----:B------:R-:W-:-:S04]  /*54050*/  SEL R4, R4, RZ, !P0 ;  /* 0x000000ff04047207 */ /* 0x000fc80004000000 */
[----:B------:R-:W-:Y:S02]  /*54060*/  ISETP.NE.U32.AND P2, PT, R4, RZ, PT ;  /* 0x000000ff0400720c */ /* 0x000fe40003f45070 */
[-C--:B----4-:R-:W-:Y:S02]  /*54070*/  IADD3 R14, P3, R14, R13.reuse, RZ ;  /* 0x0000000d0e0e7210 */ /* 0x090fe40007f7e0ff */
[----:B------:R-:W-:-:S03]  /*54080*/  IADD3 R7, P4, R7, R13, RZ ;  /* 0x0000000d07077210 */ /* 0x000fc60007f9e0ff */
        /* <DEDUP_REMOVED lines=10> */
[----:B------:R1:W-:Y:S02]  /*54130*/  LDGSTS.E [R2+0x21d80], [R4.64], P1 ;  /* 0x21d8000004027fae */ /* 0x0003e40008921848 */
[----:B-1----:R-:W-:Y:S01]  /*54140*/  IMAD.MOV.U32 R5, RZ, RZ, R8 ;  /* 0x000000ffff057224 */ /* 0x002fe200078e0008 */
[----:B------:R-:W-:Y:S01]  /*54150*/  MOV R4, R7 ;  /* 0x0000000700047202 */ /* 0x000fe20000000f00 */
[----:B----4-:R-:W4:Y:S04]  /*54160*/  LDL.LU R8, [R1+0x1b04] ;  /* 0x001b040001087983 */ /* 0x010f280000300800 */
[----:B------:R-:W4:Y:S01]  /*54170*/  LDL.LU R7, [R1+0x1b08] ;  /* 0x001b080001077983 */ /* 0x000f220000300800 */
[----:B------:R-:W-:-:S03]  /*54180*/  ISETP.GT.AND P1, PT, R0, 0x25, PT ;  /* 0x000000250000780c */ /* 0x000fc60003f24270 */
[----:B------:R1:W-:Y:S01]  /*54190*/  LDGSTS.E [R2+0x22100], [R4.64], P2 ;  /* 0x2210000004027fae */ /* 0x0003e20009121848 */
[-C--:B------:R-:W-:Y:S02]  /*541a0*/  IADD3 R18, P3, R18, R13.reuse, RZ ;  /* 0x0000000d12127210 */ /* 0x080fe40007f7e0ff */
[----:B------:R-:W-:Y:S02]  /*541b0*/  IADD3 R6, P4, R6, R13, RZ ;  /* 0x0000000d06067210 */ /* 0x000fe40007f9e0ff */
[----:B-1----:R-:W-:-:S04]  /*541c0*/  SEL R4, RZ, 0x4, !P1 ;  /* 0x00000004ff047807 */ /* 0x002fc80004800000 */
[----:B------:R-:W-:-:S04]  /*541d0*/  SEL R4, R4, RZ, !P0 ;  /* 0x000000ff04047207 */ /* 0x000fc80004000000 */
[----:B------:R-:W-:Y:S02]  /*541e0*/  ISETP.NE.U32.AND P1, PT, R4, RZ, PT ;  /* 0x000000ff0400720c */ /* 0x000fe40003f25070 */
[----:B------:R-:W-:Y:S01]  /*541f0*/  MOV R4, R18 ;  /* 0x0000001200047202 */ /* 0x000fe20000000f00 */
[----:B------:R-:W-:Y:S01]  /*54200*/  STL [R1+0x1be0], R18 ;  /* 0x001be01201007387 */ /* 0x000fe20000100800 */
[----:B--2---:R-:W-:-:S04]  /*54210*/  IMAD.X R19, R19, 0x1, R3, P3 ;  /* 0x0000000113137824 */ /* 0x004fc800018e0603 */
[----:B------:R-:W-:Y:S02]  /*54220*/  IMAD.MOV.U32 R5, RZ, RZ, R19 ;  /* 0x000000ffff057224 */ /* 0x000fe400078e0013 */
[----:B------:R-:W-:-:S03]  /*54230*/  IMAD.X R12, R12, 0x1, R3, P4 ;  /* 0x000000010c0c7824 */ /* 0x000fc600020e0603 */
[----:B------:R1:W-:Y:S01]  /*54240*/  LDGSTS.E [R2+0x22180], [R4.64], P2 ;  /* 0x2218000004027fae */ /* 0x0003e20009121848 */
[----:B------:R-:W-:-:S03]  /*54250*/  ISETP.GT.AND P2, PT, R0, 0x29, PT ;  /* 0x000000290000780c */ /* 0x000fc60003f44270 */
[----:B------:R-:W-:Y:S01]  /*54260*/  STL [R1+0x1bdc], R19 ;  /* 0x001bdc1301007387 */ /* 0x000fe20000100800 */
[----:B-----5:R-:W-:Y:S01]  /*54270*/  IADD3 R10, P3, R10, R13, RZ ;  /* 0x0000000d0a0a7210 */ /* 0x020fe20007f7e0ff */
[----:B-1----:R-:W-:Y:S02]  /*54280*/  IMAD.MOV.U32 R4, RZ, RZ, R6 ;  /* 0x000000ffff047224 */ /* 0x002fe400078e0006 */
[----:B------:R-:W-:Y:S01]  /*54290*/  IMAD.MOV.U32 R5, RZ, RZ, R12 ;  /* 0x000000ffff057224 */ /* 0x000fe200078e000c */
[----:B------:R-:W-:Y:S01]  /*542a0*/  STL [R1+0x1b98], R6 ;  /* 0x001b980601007387 */ /* 0x000fe20000100800 */
[----:B---3--:R-:W-:Y:S02]  /*542b0*/  IADD3.X R15, R15, R3, RZ, P3, !PT ;  /* 0x000000030f0f7210 */ /* 0x008fe40001ffe4ff */
[----:B------:R-:W-:Y:S01]  /*542c0*/  IADD3 R11, P4, R11, R13, RZ ;  /* 0x0000000d0b0b7210 */ /* 0x000fe20007f9e0ff */
[----:B------:R1:W-:Y:S04]  /*542d0*/  LDGSTS.E [R2+0x22500], [R4.64], P1 ;  /* 0x2250000004027fae */ /* 0x0003e80008921848 */
[----:B------:R2:W-:Y:S01]  /*542e0*/  STL [R1+0x1b94], R12 ;  /* 0x001b940c01007387 */ /* 0x0005e20000100800 */
[----:B------:R-:W-:Y:S01]  /*542f0*/  IMAD.X R17, R17, 0x1, R3, P4 ;  /* 0x0000000111117824 */ /* 0x000fe200020e0603 */
[----:B-1----:R-:W-:-:S02]  /*54300*/  SEL R4, RZ, 0x4, !P2 ;  /* 0x00000004ff047807 */ /* 0x002fc40005000000 */
[----:B--2---:R-:W2:Y:S01]  /*54310*/  LDL.LU R12, [R1+0x1b10] ;  /* 0x001b1000010c7983 */ /* 0x004ea20000300800 */
[----:B------:R-:W-:Y:S01]  /*54320*/  IMAD.MOV.U32 R5, RZ, RZ, R15 ;  /* 0x000000ffff057224 */ /* 0x000fe200078e000f */
[----:B------:R-:W-:Y:S02]  /*54330*/  SEL R4, R4, RZ, !P0 ;  /* 0x000000ff04047207 */ /* 0x000fe40004000000 */
[----:B------:R-:W3:Y:S04]  /*54340*/  LDL.LU R6, [R1+0x1ac8] ;  /* 0x001ac80001067983 */ /* 0x000ee80000300800 */
[----:B------:R-:W-:Y:S04]  /*54350*/  STL [R1+0x1ba0], R10 ;  /* 0x001ba00a01007387 */ /* 0x000fe80000100800 */
[----:B------:R1:W-:Y:S01]  /*54360*/  STL [R1+0x1b9c], R15 ;  /* 0x001b9c0f01007387 */ /* 0x0003e20000100800 */
[----:B------:R-:W-:-:S03]  /*54370*/  ISETP.NE.U32.AND P2, PT, R4, RZ, PT ;  /* 0x000000ff0400720c */ /* 0x000fc60003f45070 */
[----:B------:R5:W-:Y:S01]  /*54380*/  STL [R1+0x1b48], R11 ;  /* 0x001b480b01007387 */ /* 0x000be20000100800 */
[----:B------:R-:W-:-:S03]  /*54390*/  IMAD.MOV.U32 R4, RZ, RZ, R10 ;  /* 0x000000ffff047224 */ /* 0x000fc600078e000a */
[----:B-1----:R-:W3:Y:S04]  /*543a0*/  LDL.LU R15, [R1+0x1b0c] ;  /* 0x001b0c00010f7983 */ /* 0x002ee80000300800 */
[----:B------:R-:W-:Y:S04]  /*543b0*/  STL [R1+0x1b44], R17 ;  /* 0x001b441101007387 */ /* 0x000fe80000100800 */
[----:B------:R-:W3:Y:S04]  /*543c0*/  LDL.LU R10, [R1+0x1ac4] ;  /* 0x001ac400010a7983 */ /* 0x000ee80000300800 */
[----:B------:R1:W-:Y:S01]  /*543d0*/  LDGSTS.E [R2+0x22580], [R4.64], P1 ;  /* 0x2258000004027fae */ /* 0x0003e20008921848 */
[----:B------:R-:W-:-:S02]  /*543e0*/  ISETP.GT.AND P1, PT, R0, 0x2d, PT ;  /* 0x0000002d0000780c */ /* 0x000fc40003f24270 */
[----:B-1----:R-:W-:Y:S01]  /*543f0*/  MOV R4, R11 ;  /* 0x0000000b00047202 */ /* 0x002fe20000000f00 */
[----:B------:R-:W-:Y:S01]  /*54400*/  IMAD.MOV.U32 R5, RZ, RZ, R17 ;  /* 0x000000ffff057224 */ /* 0x000fe200078e0011 */
[----:B-----5:R-:W5:Y:S04]  /*54410*/  LDL.LU R11, [R1+0x1ad0] ;  /* 0x001ad000010b7983 */ /* 0x020f680000300800 */
[----:B------:R1:W-:Y:S04]  /*54420*/  LDGSTS.E [R2+0x22900], [R4.64], P2 ;  /* 0x2290000004027fae */ /* 0x0003e80009121848 */
[----:B------:R-:W5:Y:S01]  /*54430*/  LDL.LU R18, [R1+0x1a88] ;  /* 0x001a880001127983 */ /* 0x000f620000300800 */
[----:B------:R-:W-:-:S02]  /*54440*/  IADD3 R14, P3, R14, R13, RZ ;  /* 0x0000000d0e0e7210 */ /* 0x000fc40007f7e0ff */
[----:B-1----:R-:W-:-:S03]  /*54450*/  SEL R4, RZ, 0x4, !P1 ;  /* 0x00000004ff047807 */ /* 0x002fc60004800000 */
[----:B------:R-:W-:Y:S01]  /*54460*/  IMAD.X R16, R16, 0x1, R3, P3 ;  /* 0x0000000110107824 */ /* 0x000fe200018e0603 */
[----:B------:R-:W-:Y:S01]  /*54470*/  SEL R4, R4, RZ, !P0 ;  /* 0x000000ff04047207 */ /* 0x000fe20004000000 */
[----:B------:R1:W-:Y:S03]  /*54480*/  STL [R1+0x1b50], R14 ;  /* 0x001b500e01007387 */ /* 0x0003e60000100800 */
[----:B------:R-:W-:Y:S01]  /*54490*/  ISETP.NE.U32.AND P1, PT, R4, RZ, PT ;  /* 0x000000ff0400720c */ /* 0x000fe20003f25070 */
[----:B------:R1:W-:Y:S01]  /*544a0*/  STL [R1+0x1b4c], R16 ;  /* 0x001b4c1001007387 */ /* 0x0003e20000100800 */
[----:B------:R-:W-:Y:S02]  /*544b0*/  MOV R4, R14 ;  /* 0x0000000e00047202 */ /* 0x000fe40000000f00 */
[----:B----4-:R-:W-:-:S05]  /*544c0*/  IADD3 R7, P4, R7, R13, RZ ;  /* 0x0000000d07077210 */ /* 0x010fca0007f9e0ff */
[----:B------:R-:W-:Y:S01]  /*544d0*/  STL [R1+0x1b08], R7 ;  /* 0x001b080701007387 */ /* 0x000fe20000100800 */
[----:B------:R-:W-:-:S03]  /*544e0*/  IMAD.X R8, R8, 0x1, R3, P4 ;  /* 0x0000000108087824 */ /* 0x000fc600020e0603 */
[----:B-1----:R-:W5:Y:S04]  /*544f0*/  LDL.LU R14, [R1+0x1acc] ;  /* 0x001acc00010e7983 */ /* 0x002f680000300800 */
[----:B------:R1:W-:Y:S04]  /*54500*/  STL [R1+0x1b04], R8 ;  /* 0x001b040801007387 */ /* 0x0003e80000100800 */
[----:B------:R-:W5:Y:S01]  /*54510*/  LDL.LU R19, [R1+0x1a84] ;  /* 0x001a840001137983 */ /* 0x000f620000300800 */
[----:B------:R-:W-:-:S03]  /*54520*/  IMAD.MOV.U32 R5, RZ, RZ, R16 ;  /* 0x000000ffff057224 */ /* 0x000fc600078e0010 */
[----:B------:R-:W5:Y:S04]  /*54530*/  LDL.LU R17, [R1+0x1a8c] ;  /* 0x001a8c0001117983 */ /* 0x000f680000300800 */
[----:B------:R-:W5:Y:S04]  /*54540*/  LDL.LU R16, [R1+0x1a90] ;  /* 0x001a900001107983 */ /* 0x000f680000300800 */
[----:B------:R1:W-:Y:S02]  /*54550*/  LDGSTS.E [R2+0x22980], [R4.64], P2 ;  /* 0x2298000004027fae */ /* 0x0003e40009121848 */
        /* <DEDUP_REMOVED lines=9> */
[-C--:B--2---:R-:W-:Y:S02]  /*545f0*/  IADD3 R12, P3, R12, R13.reuse, RZ ;  /* 0x0000000d0c0c7210 */ /* 0x084fe40007f7e0ff */
[----:B---3--:R-:W-:-:S03]  /*54600*/  IADD3 R6, P4, R6, R13, RZ ;  /* 0x0000000d06067210 */ /* 0x008fc60007f9e0ff */
[----:B------:R-:W-:Y:S01]  /*54610*/  IMAD.MOV.U32 R4, RZ, RZ, R12 ;  /* 0x000000ffff047224 */ /* 0x000fe200078e000c */
[----:B------:R-:W-:Y:S01]  /*54620*/  STL [R1+0x1b10], R12 ;  /* 0x001b100c01007387 */ /* 0x000fe20000100800 */
[----:B------:R-:W-:-:S05]  /*54630*/  IADD3.X R15, R15, R3, RZ, P3, !PT ;  /* 0x000000030f0f7210 */ /* 0x000fca0001ffe4ff */
[----:B------:R-:W-:Y:S02]  /*54640*/  IMAD.MOV.U32 R5, RZ, RZ, R15 ;  /* 0x000000ffff057224 */ /* 0x000fe400078e000f */
[----:B------:R-:W-:Y:S01]  /*54650*/  IMAD.X R10, R10, 0x1, R3, P4 ;  /* 0x000000010a0a7824 */ /* 0x000fe200020e0603 */
[----:B------:R1:W-:Y:S04]  /*54660*/  STL [R1+0x1b0c], R15 ;  /* 0x001b0c0f01007387 */ /* 0x0003e80000100800 */
[----:B------:R-:W-:Y:S04]  /*54670*/  STL [R1+0x1ac8], R6 ;  /* 0x001ac80601007387 */ /* 0x000fe80000100800 */
[----:B------:R2:W-:Y:S04]  /*54680*/  LDGSTS.E [R2+0x22d80], [R4.64], P1 ;  /* 0x22d8000004027fae */ /* 0x0005e80008921848 */
[----:B------:R3:W-:Y:S04]  /*54690*/  STL [R1+0x1ac4], R10 ;  /* 0x001ac40a01007387 */ /* 0x0007e80000100800 */
[----:B-1----:R-:W4:Y:S01]  /*546a0*/  LDL.LU R15, [R1+0x1a4c] ;  /* 0x001a4c00010f7983 */ /* 0x002f220000300800 */
[----:B--2---:R-:W-:-:S03]  /*546b0*/  IMAD.MOV.U32 R5, RZ, RZ, R10 ;  /* 0x000000ffff057224 */ /* 0x004fc600078e000a */
[----:B---3--:R-:W2:Y:S01]  /*546c0*/  LDL.LU R10, [R1+0x1a50] ;  /* 0x001a5000010a7983 */ /* 0x008ea20000300800 */
[----:B------:R-:W-:Y:S02]  /*546d0*/  MOV R4, R6 ;  /* 0x0000000600047202 */ /* 0x000fe40000000f00 */
[-C--:B-----5:R-:W-:Y:S01]  /*546e0*/  IADD3 R11, P3, R11, R13.reuse, RZ ;  /* 0x0000000d0b0b7210 */ /* 0x0a0fe20007f7e0ff */
[----:B------:R-:W3:Y:S01]  /*546f0*/  LDL.LU R12, [R1+0x1a08] ;  /* 0x001a0800010c7983 */ /* 0x000ee20000300800 */
[----:B------:R-:W-:Y:S02]  /*54700*/  ISETP.GT.AND P1, PT, R0, 0x35, PT ;  /* 0x000000350000780c */ /* 0x000fe40003f24270 */
[----:B------:R-:W-:Y:S01]  /*54710*/  IADD3 R18, P4, R18, R13, RZ ;  /* 0x0000000d12127210 */ /* 0x000fe20007f9e0ff */
[----:B------:R1:W-:Y:S04]  /*54720*/  LDGSTS.E [R2+0x23100], [R4.64], P2 ;  /* 0x2310000004027fae */ /* 0x0003e80009121848 */
[----:B------:R-:W5:Y:S04]  /*54730*/  LDL.LU R6, [R1+0x1a10] ;  /* 0x001a100001067983 */ /* 0x000f680000300800 */
[----:B------:R-:W-:Y:S01]  /*54740*/  STL [R1+0x1ad0], R11 ;  /* 0x001ad00b01007387 */ /* 0x000fe20000100800 */
[----:B-1----:R-:W-:-:S04]  /*54750*/  SEL R4, RZ, 0x4, !P1 ;  /* 0x00000004ff047807 */ /* 0x002fc80004800000 */
[----:B------:R-:W-:-:S04]  /*54760*/  SEL R4, R4, RZ, !P0 ;  /* 0x000000ff04047207 */ /* 0x000fc80004000000 */
[----:B------:R-:W-:Y:S01]  /*54770*/  ISETP.NE.U32.AND P1, PT, R4, RZ, PT ;  /* 0x000000ff0400720c */ /* 0x000fe20003f25070 */
[----:B------:R-:W-:-:S04]  /*54780*/  IMAD.X R14, R14, 0x1, R3, P3 ;  /* 0x000000010e0e7824 */ /* 0x000fc800018e0603 */
[----:B------:R-:W-:Y:S01]  /*54790*/  IMAD.MOV.U32 R5, RZ, RZ, R14 ;  /* 0x000000ffff057224 */ /* 0x000fe200078e000e */
[----:B------:R1:W-:Y:S04]  /*547a0*/  STL [R1+0x1acc], R14 ;  /* 0x001acc0e01007387 */ /* 0x0003e80000100800 */
[----:B------:R-:W-:Y:S01]  /*547b0*/  STL [R1+0x1a88], R18 ;  /* 0x001a881201007387 */ /* 0x000fe20000100800 */
[----:B------:R-:W-:Y:S01]  /*547c0*/  IMAD.X R19, R19, 0x1, R3, P4 ;  /* 0x0000000113137824 */ /* 0x000fe200020e0603 */
[----:B------:R-:W-:Y:S02]  /*547d0*/  MOV R4, R11 ;  /* 0x0000000b00047202 */ /* 0x000fe40000000f00 */
[----:B-1----:R-:W5:Y:S04]  /*547e0*/  LDL.LU R14, [R1+0x1a04] ;  /* 0x001a0400010e7983 */ /* 0x002f680000300800 */
[----:B------:R-:W-:Y:S04]  /*547f0*/  STL [R1+0x1a84], R19 ;  /* 0x001a841301007387 */ /* 0x000fe80000100800 */
[----:B------:R-:W5:Y:S04]  /*54800*/  LDL.LU R11, [R1+0x1a0c] ;  /* 0x001a0c00010b7983 */ /* 0x000f680000300800 */
[----:B------:R1:W-:Y:S01]  /*54810*/  LDGSTS.E [R2+0x23180], [R4.64], P2 ;  /* 0x2318000004027fae */ /* 0x0003e20009121848 */
[----:B------:R-:W-:-:S02]  /*54820*/  ISETP.GT.AND P2, PT, R0, 0x39, PT ;  /* 0x000000390000780c */ /* 0x000fc40003f44270 */
[----:B------:R-:W-:Y:S01]  /*54830*/  IADD3 R16, P3, R16, R13, RZ ;  /* 0x0000000d10107210 */ /* 0x000fe20007f7e0ff */
[----:B-1----:R-:W-:Y:S02]  /*54840*/  IMAD.MOV.U32 R4, RZ, RZ, R18 ;  /* 0x000000ffff047224 */ /* 0x002fe400078e0012 */
[----:B------:R-:W-:-:S05]  /*54850*/  IMAD.MOV.U32 R5, RZ, RZ, R19 ;  /* 0x000000ffff057224 */ /* 0x000fca00078e0013 */
[----:B------:R1:W-:Y:S01]  /*54860*/  LDGSTS.E [R2+0x23500], [R4.64], P1 ;  /* 0x2350000004027fae */ /* 0x0003e20008921848 */
[----:B------:R-:W-:Y:S02]  /*54870*/  IADD3.X R17, R17, R3, RZ, P3, !PT ;  /* 0x0000000311117210 */ /* 0x000fe40001ffe4ff */
[----:B------:R-:W-:Y:S02]  /*54880*/  IADD3 R7, P4, R7, R13, RZ ;  /* 0x0000000d07077210 */ /* 0x000fe40007f9e0ff */
[----:B-1----:R-:W-:-:S04]  /*54890*/  SEL R4, RZ, 0x4, !P2 ;  /* 0x00000004ff047807 */ /* 0x002fc80005000000 */
[----:B------:R-:W-:Y:S01]  /*548a0*/  SEL R4, R4, RZ, !P0 ;  /* 0x000000ff04047207 */ /* 0x000fe20004000000 */
[----:B------:R-:W-:-:S03]  /*548b0*/  IMAD.MOV.U32 R5, RZ, RZ, R17 ;  /* 0x000000ffff057224 */ /* 0x000fc600078e0011 */
[----:B------:R-:W-:Y:S01]  /*548c0*/  ISETP.NE.U32.AND P2, PT, R4, RZ, PT ;  /* 0x000000ff0400720c */ /* 0x000fe20003f45070 */
[----:B------:R-:W-:Y:S02]  /*548d0*/  IMAD.MOV.U32 R4, RZ, RZ, R16 ;  /* 0x000000ffff047224 */ /* 0x000fe400078e0010 */
[----:B------:R-:W-:Y:S01]  /*548e0*/  IMAD.X R8, R8, 0x1, R3, P4 ;  /* 0x0000000108087824 */ /* 0x000fe200020e0603 */
[----:B------:R-:W-:Y:S04]  /*548f0*/  STL [R1+0x1a90], R16 ;  /* 0x001a901001007387 */ /* 0x000fe80000100800 */
[----:B------:R-:W-:Y:S04]  /*54900*/  STL [R1+0x1a8c], R17 ;  /* 0x001a8c1101007387 */ /* 0x000fe80000100800 */
[----:B------:R-:W-:Y:S04]  /*54910*/  STL [R1+0x1a48], R7 ;  /* 0x001a480701007387 */ /* 0x000fe80000100800 */
[----:B------:R1:W-:Y:S04]  /*54920*/  LDGSTS.E [R2+0x23580], [R4.64], P1 ;  /* 0x2358000004027fae */ /* 0x0003e80008921848 */
[----:B------:R1:W-:Y:S02]  /*54930*/  STL [R1+0x1a44], R8 ;  /* 0x001a440801007387 */ /* 0x0003e40000100800 */
[----:B-1----:R-:W-:Y:S01]  /*54940*/  IMAD.MOV.U32 R5, RZ, RZ, R8 ;  /* 0x000000ffff057224 */ /* 0x002fe200078e0008 */
[----:B------:R-:W-:Y:S01]  /*54950*/  MOV R4, R7 ;  /* 0x0000000700047202 */ /* 0x000fe20000000f00 */
[----:B------:R-:W5:Y:S04]  /*54960*/  LDL.LU R8, [R1+0x1db8] ;  /* 0x001db80001087983 */ /* 0x000f680000300800 */
[----:B------:R-:W5:Y:S01]  /*54970*/  LDL.LU R7, [R1+0x1dc4] ;  /* 0x001dc40001077983 */ /* 0x000f620000300800 */
[----:B------:R-:W-:-:S03]  /*54980*/  ISETP.GT.AND P1, PT, R0, 0x3d, PT ;  /* 0x0000003d0000780c */ /* 0x000fc60003f24270 */
[----:B------:R1:W-:Y:S02]  /*54990*/  LDGSTS.E [R2+0x23900], [R4.64], P2 ;  /* 0x2390000004027fae */ /* 0x0003e40009121848 */
[----:B-1----:R-:W-:-:S04]  /*549a0*/  SEL R4, RZ, 0x4, !P1 ;  /* 0x00000004ff047807 */ /* 0x002fc80004800000 */
[----:B------:R-:W-:-:S04]  /*549b0*/  SEL R4, R4, RZ, !P0 ;  /* 0x000000ff04047207 */ /* 0x000fc80004000000 */
[----:B------:R-:W-:Y:S02]  /*549c0*/  ISETP.NE.U32.AND P1, PT, R4, RZ, PT ;  /* 0x000000ff0400720c */ /* 0x000fe40003f25070 */
[----:B--2---:R-:W-:-:S05]  /*549d0*/  IADD3 R10, P3, R10, R13, RZ ;  /* 0x0000000d0a0a7210 */ /* 0x004fca0007f7e0ff */
[----:B----4-:R-:W-:Y:S02]  /*549e0*/  IMAD.X R15, R15, 0x1, R3, P3 ;  /* 0x000000010f0f7824 */ /* 0x010fe400018e0603 */
[----:B------:R-:W-:-:S03]  /*549f0*/  IMAD.MOV.U32 R4, RZ, RZ, R10 ;  /* 0x000000ffff047224 */ /* 0x000fc600078e000a */
[----:B------:R-:W-:-:S05]  /*54a00*/  MOV R5, R15 ;  /* 0x0000000f00057202 */ /* 0x000fca0000000f00 */
[----:B------:R1:W-:Y:S01]  /*54a10*/  LDGSTS.E [R2+0x23980], [R4.64], P2 ;  /* 0x2398000004027fae */ /* 0x0003e20009121848 */
[-C--:B---3--:R-:W-:Y:S02]  /*54a20*/  IADD3 R12, P2, R12, R13.reuse, RZ ;  /* 0x0000000d0c0c7210 */ /* 0x088fe40007f5e0ff */
[----:B-----5:R-:W-:Y:S01]  /*54a30*/  IADD3 R6, P3, R6, R13, RZ ;  /* 0x0000000d06067210 */ /* 0x020fe20007f7e0ff */
[----:B------:R2:W-:Y:S04]  /*54a40*/  STL [R1+0x1a50], R10 ;  /* 0x001a500a01007387 */ /* 0x0005e80000100800 */
[----:B------:R-:W-:Y:S04]  /*54a50*/  STL [R1+0x1a4c], R15 ;  /* 0x001a4c0f01007387 */ /* 0x000fe80000100800 */
[----:B------:R-:W3:Y:S04]  /*54a60*/  LDL.LU R18, [R1+0x1dbc] ;  /* 0x001dbc0001127983 */ /* 0x000ee80000300800 */
[----:B--2---:R-:W2:Y:S04]  /*54a70*/  LDL.LU R10, [R1+0x1d84] ;  /* 0x001d8400010a7983 */ /* 0x004ea80000300800 */
[----:B------:R4:W-:Y:S01]  /*54a80*/  STL [R1+0x1a08], R12 ;  /* 0x001a080c01007387 */ /* 0x0009e20000100800 */
[----:B-1----:R-:W-:-:S02]  /*54a90*/  IMAD.MOV.U32 R4, RZ, RZ, R12 ;  /* 0x000000ffff047224 */ /* 0x002fc400078e000c */
[----:B------:R-:W-:-:S05]  /*54aa0*/  IMAD.X R14, R14, 0x1, R3, P2 ;  /* 0x000000010e0e7824 */ /* 0x000fca00010e0603 */
[----:B------:R-:W-:Y:S04]  /*54ab0*/  STL [R1+0x1a04], R14 ;  /* 0x001a040e01007387 */ /* 0x000fe80000100800 */
[----:B------:R-:W-:Y:S01]  /*54ac0*/  STL [R1+0x1a10], R6 ;  /* 0x001a100601007387 */ /* 0x000fe20000100800 */
[----:B------:R-:W-:-:S03]  /*54ad0*/  IMAD.X R11, R11, 0x1, R3, P3 ;  /* 0x000000010b0b7824 */ /* 0x000fc600018e0603 */
[----:B------:R-:W5:Y:S01]  /*54ae0*/  LDL.LU R19, [R1+0x1db0] ;  /* 0x001db00001137983 */ /* 0x000f620000300800 */
[----:B------:R-:W-:-:S03]  /*54af0*/  MOV R5, R14 ;  /* 0x0000000e00057202 */ /* 0x000fc60000000f00 */
[----:B------:R1:W-:Y:S04]  /*54b00*/  STL [R1+0x1a0c], R11 ;  /* 0x001a0c0b01007387 */ /* 0x0003e80000100800 */
[----:B----4-:R-:W4:Y:S04]  /*54b10*/  LDL.LU R12, [R1+0x1d78] ;  /* 0x001d7800010c7983 */ /* 0x010f280000300800 */
[----:B------:R1:W-:Y:S04]  /*54b20*/  LDGSTS.E [R2+0x23d00], [R4.64], P1 ;  /* 0x23d0000004027fae */ /* 0x0003e80008921848 */
[----:B------:R-:W4:Y:S01]  /*54b30*/  LDL.LU R15, [R1+0x1d70] ;  /* 0x001d7000010f7983 */ /* 0x000f220000300800 */
[----:B-1----:R-:W-:-:S03]  /*54b40*/  IMAD.MOV.U32 R5, RZ, RZ, R11 ;  /* 0x000000ffff057224 */ /* 0x002fc600078e000b */
[----:B------:R-:W4:Y:S01]  /*54b50*/  LDL.LU R11, [R1+0x1d7c] ;  /* 0x001d7c00010b7983 */ /* 0x000f220000300800 */
[----:B------:R-:W-:-:S03]  /*54b60*/  IMAD.MOV.U32 R4, RZ, RZ, R6 ;  /* 0x000000ffff047224 */ /* 0x000fc600078e0006 */
        /* <DEDUP_REMOVED lines=11> */
[----:B------:R-:W-:Y:S01]  /*54c20*/  MOV R5, R8 ;  /* 0x0000000800057202 */ /* 0x000fe20000000f00 */
[----:B------:R-:W-:-:S02]  /*54c30*/  IMAD.MOV.U32 R4, RZ, RZ, R7 ;  /* 0x000000ffff047224 */ /* 0x000fc400078e0007 */
[----:B-1----:R-:W4:Y:S04]  /*54c40*/  LDL.LU R8, [R1+0x1cf8] ;  /* 0x001cf80001087983 */ /* 0x002f280000300800 */
[----:B------:R-:W4:Y:S01]  /*54c50*/  LDL.LU R7, [R1+0x1d04] ;  /* 0x001d040001077983 */ /* 0x000f220000300800 */
[----:B------:R-:W-:Y:S01]  /*54c60*/  SEL R2, R2, RZ, !P0 ;  /* 0x000000ff02027207 */ /* 0x000fe20004000000 */
[----:B------:R-:W-:-:S03]  /*54c70*/  IMAD.SHL.U32 R41, R9, 0x4, RZ ;  /* 0x0000000409297824 */ /* 0x000fc600078e00ff */
[----:B------:R-:W-:Y:S02]  /*54c80*/  ISETP.NE.U32.AND P2, PT, R2, RZ, PT ;  /* 0x000000ff0200720c */ /* 0x000fe40003f45070 */
[----:B------:R-:W-:Y:S02]  /*54c90*/  LOP3.LUT R47, R41, 0x40, RZ, 0x3c, !PT ;  /* 0x00000040292f7812 */ /* 0x000fe400078e3cff */
[----:B------:R-:W-:Y:S02]  /*54ca0*/  MOV R2, UR5 ;  /* 0x0000000500027c02 */ /* 0x000fe40008000f00 */
[----:B------:R-:W-:-:S03]  /*54cb0*/  ISETP.GT.AND P1, PT, R0, 0x6, PT ;  /* 0x000000060000780c */ /* 0x000fc60003f24270 */
[----:B------:R-:W-:-:S05]  /*54cc0*/  IMAD R2, R2, 0x4000, R47 ;  /* 0x0000400002027824 */ /* 0x000fca00078e022f */
[----:B------:R1:W-:Y:S02]  /*54cd0*/  LDGSTS.E [R2+0x20200], [R4.64], P2 ;  /* 0x2020000004027fae */ /* 0x0003e40009121848 */
[----:B-1----:R-:W-:-:S04]  /*54ce0*/  SEL R4, RZ, 0x4, !P1 ;  /* 0x00000004ff047807 */ /* 0x002fc80004800000 */
[----:B------:R-:W-:-:S04]  /*54cf0*/  SEL R4, R4, RZ, !P0 ;  /* 0x000000ff04047207 */ /* 0x000fc80004000000 */
[----:B------:R-:W-:Y:S02]  /*54d00*/  ISETP.NE.U32.AND P1, PT, R4, RZ, PT ;  /* 0x000000ff0400720c */ /* 0x000fe40003f25070 */
[-C--:B---3--:R-:W-:Y:S02]  /*54d10*/  IADD3 R18, P3, R18, R13.reuse, RZ ;  /* 0x0000000d12127210 */ /* 0x088fe40007f7e0ff */
[----:B--2---:R-:W-:-:S03]  /*54d20*/  IADD3 R10, P4, R10, R13, RZ ;  /* 0x0000000d0a0a7210 */ /* 0x004fc60007f9e0ff */
[----:B------:R-:W-:Y:S01]  /*54d30*/  IMAD.MOV.U32 R4, RZ, RZ, R18 ;  /* 0x000000ffff047224 */ /* 0x000fe200078e0012 */
[----:B------:R-:W-:Y:S01]  /*54d40*/  STL [R1+0x1dbc], R18 ;  /* 0x001dbc1201007387 */ /* 0x000fe20000100800 */
[----:B-----5:R-:W-:-:S05]  /*54d50*/  IMAD.X R19, R19, 0x1, R3, P3 ;  /* 0x0000000113137824 */ /* 0x020fca00018e0603 */
[----:B------:R-:W-:Y:S01]  /*54d60*/  MOV R5, R19 ;  /* 0x0000001300057202 */ /* 0x000fe20000000f00 */
[----:B----4-:R-:W-:-:S04]  /*54d70*/  IMAD.X R12, R12, 0x1, R3, P4 ;  /* 0x000000010c0c7824 */ /* 0x010fc800020e0603 */
[----:B------:R1:W-:Y:S01]  /*54d80*/  LDGSTS.E [R2+0x20280], [R4.64], P2 ;  /* 0x2028000004027fae */ /* 0x0003e20009121848 */
[----:B------:R-:W-:-:S03]  /*54d90*/  ISETP.GT.AND P2, PT, R0, 0xa, PT ;  /* 0x0000000a0000780c */ /* 0x000fc60003f44270 */
[----:B------:R-:W-:Y:S01]  /*54da0*/  STL [R1+0x1db0], R19 ;  /* 0x001db01301007387 */ /* 0x000fe20000100800 */
[----:B-1----:R-:W-:Y:S02]  /*54db0*/  IMAD.MOV.U32 R4, RZ, RZ, R10 ;  /* 0x000000ffff047224 */ /* 0x002fe400078e000a */
[----:B------:R-:W-:Y:S01]  /*54dc0*/  IMAD.MOV.U32 R5, RZ, RZ, R12 ;  /* 0x000000ffff057224 */ /* 0x000fe200078e000c */
[-C--:B------:R-:W-:Y:S01]  /*54dd0*/  IADD3 R11, P3, R11, R13.reuse, RZ ;  /* 0x0000000d0b0b7210 */ /* 0x080fe20007f7e0ff */
[----:B------:R-:W-:Y:S04]  /*54de0*/  STL [R1+0x1d84], R10 ;  /* 0x001d840a01007387 */ /* 0x000fe80000100800 */
[----:B------:R1:W-:Y:S01]  /*54df0*/  LDGSTS.E [R2+0x20600], [R4.64], P1 ;  /* 0x2060000004027fae */ /* 0x0003e20008921848 */
[----:B------:R-:W-:Y:S01]  /*54e00*/  IMAD.X R15, R15, 0x1, R3, P3 ;  /* 0x000000010f0f7824 */ /* 0x000fe200018e0603 */
[----:B------:R-:W-:-:S02]  /*54e10*/  IADD3 R6, P4, R6, R13, RZ ;  /* 0x0000000d06067210 */ /* 0x000fc40007f9e0ff */
[----:B------:R2:W-:Y:S02]  /*54e20*/  STL [R1+0x1d78], R12 ;  /* 0x001d780c01007387 */ /* 0x0005e40000100800 */
[----:B------:R-:W-:Y:S02]  /*54e30*/  IADD3.X R17, R17, R3, RZ, P4, !PT ;  /* 0x0000000311117210 */ /* 0x000fe400027fe4ff */
[----:B-1----:R-:W-:Y:S01]  /*54e40*/  SEL R4, RZ, 0x4, !P2 ;  /* 0x00000004ff047807 */ /* 0x002fe20005000000 */
[----:B--2---:R-:W2:Y:S03]  /*54e50*/  LDL.LU R12, [R1+0x1cfc] ;  /* 0x001cfc00010c7983 */ /* 0x004ea60000300800 */
[----:B------:R-:W-:Y:S01]  /*54e60*/  SEL R4, R4, RZ, !P0 ;  /* 0x000000ff04047207 */ /* 0x000fe20004000000 */
[----:B------:R-:W3:Y:S01]  /*54e70*/  LDL.LU R10, [R1+0x1cc4] ;  /* 0x001cc400010a7983 */ /* 0x000ee20000300800 */
[----:B------:R-:W-:-:S03]  /*54e80*/  IMAD.MOV.U32 R5, RZ, RZ, R15 ;  /* 0x000000ffff057224 */ /* 0x000fc600078e000f */
[----:B------:R-:W-:Y:S01]  /*54e90*/  STL [R1+0x1d7c], R11 ;  /* 0x001d7c0b01007387 */ /* 0x000fe20000100800 */
[----:B------:R-:W-:-:S03]  /*54ea0*/  ISETP.NE.U32.AND P2, PT, R4, RZ, PT ;  /* 0x000000ff0400720c */ /* 0x000fc60003f45070 */
[----:B------:R1:W-:Y:S01]  /*54eb0*/  STL [R1+0x1d70], R15 ;  /* 0x001d700f01007387 */ /* 0x0003e20000100800 */
[----:B------:R-:W-:-:S03]  /*54ec0*/  IMAD.MOV.U32 R4, RZ, RZ, R11 ;  /* 0x000000ffff047224 */ /* 0x000fc600078e000b */
[----:B------:R4:W-:Y:S04]  /*54ed0*/  STL [R1+0x1d44], R6 ;  /* 0x001d440601007387 */ /* 0x0009e80000100800 */
[----:B------:R5:W-:Y:S04]  /*54ee0*/  LDGSTS.E [R2+0x20680], [R4.64], P1 ;  /* 0x2068000004027fae */ /* 0x000be80008921848 */
[----:B-1----:R-:W3:Y:S04]  /*54ef0*/  LDL.LU R15, [R1+0x1cf0] ;  /* 0x001cf000010f7983 */ /* 0x002ee80000300800 */
[----:B------:R-:W-:Y:S04]  /*54f00*/  STL [R1+0x1d38], R17 ;  /* 0x001d381101007387 */ /* 0x000fe80000100800 */
[----:B------:R-:W3:Y:S01]  /*54f10*/  LDL.LU R11, [R1+0x1cb8] ;  /* 0x001cb800010b7983 */ /* 0x000ee20000300800 */
[----:B-----5:R-:W-:Y:S01]  /*54f20*/  IMAD.MOV.U32 R4, RZ, RZ, R6 ;  /* 0x000000ffff047224 */ /* 0x020fe200078e0006 */
[----:B------:R-:W-:-:S02]  /*54f30*/  MOV R5, R17 ;  /* 0x0000001100057202 */ /* 0x000fc40000000f00 */
[----:B------:R-:W-:Y:S01]  /*54f40*/  ISETP.GT.AND P1, PT, R0, 0xe, PT ;  /* 0x0000000e0000780c */ /* 0x000fe20003f24270 */
[----:B------:R-:W5:Y:S04]  /*54f50*/  LDL.LU R18, [R1+0x1cbc] ;  /* 0x001cbc0001127983 */ /* 0x000f680000300800 */
[----:B----4-:R-:W4:Y:S01]  /*54f60*/  LDL.LU R6, [R1+0x1c84] ;  /* 0x001c840001067983 */ /* 0x010f220000300800 */
[----:B------:R-:W-:-:S03]  /*54f70*/  IADD3 R14, P3, R14, R13, RZ ;  /* 0x0000000d0e0e7210 */ /* 0x000fc60007f7e0ff */
[----:B------:R1:W-:Y:S02]  /*54f80*/  LDGSTS.E [R2+0x20a00], [R4.64], P2 ;  /* 0x20a0000004027fae */ /* 0x0003e40009121848 */
[--C-:B------:R-:W-:Y:S01]  /*54f90*/  IMAD.X R16, R16, 0x1, R3.reuse, P3 ;  /* 0x0000000110107824 */ /* 0x100fe200018e0603 */
[----:B------:R-:W-:Y:S01]  /*54fa0*/  IADD3 R7, P4, R7, R13, RZ ;  /* 0x0000000d07077210 */ /* 0x000fe20007f9e0ff */
[----:B------:R1:W-:Y:S02]  /*54fb0*/  STL [R1+0x1d3c], R14 ;  /* 0x001d3c0e01007387 */ /* 0x0003e40000100800 */
[----:B-1----:R-:W-:Y:S02]  /*54fc0*/  SEL R4, RZ, 0x4, !P1 ;  /* 0x00000004ff047807 */ /* 0x002fe40004800000 */
[----:B------:R1:W-:Y:S01]  /*54fd0*/  STL [R1+0x1d30], R16 ;  /* 0x001d301001007387 */ /* 0x0003e20000100800 */
[----:B------:R-:W-:-:S03]  /*54fe0*/  IMAD.X R8, R8, 0x1, R3, P4 ;  /* 0x0000000108087824 */ /* 0x000fc600020e0603 */
[----:B------:R-:W-:Y:S01]  /*54ff0*/  STL [R1+0x1d04], R7 ;  /* 0x001d040701007387 */ /* 0x000fe20000100800 */
[----:B------:R-:W-:-:S03]  /*55000*/  SEL R4, R4, RZ, !P0 ;  /* 0x000000ff04047207 */ /* 0x000fc60004000000 */
        /* <DEDUP_REMOVED lines=21> */
[----:B------:R-:W-:Y:S02]  /*55160*/  IMAD.MOV.U32 R4, RZ, RZ, R12 ;  /* 0x000000ffff047224 */ /* 0x000fe400078e000c */
[----:B------:R-:W-:-:S05]  /*55170*/  IMAD.X R15, R15, 0x1, R3, P3 ;  /* 0x000000010f0f7824 */ /* 0x000fca00018e0603 */
[----:B------:R1:W-:Y:S01]  /*55180*/  STL [R1+0x1cf0], R15 ;  /* 0x001cf00f01007387 */ /* 0x0003e20000100800 */
[----:B------:R-:W-:-:S03]  /*55190*/  IADD3.X R11, R11, R3, RZ, P4, !PT ;  /* 0x000000030b0b7210 */ /* 0x000fc600027fe4ff */
[----:B------:R-:W-:Y:S01]  /*551a0*/  STL [R1+0x1cc4], R10 ;  /* 0x001cc40a01007387 */ /* 0x000fe20000100800 */
[----:B------:R-:W-:-:S03]  /*551b0*/  IMAD.MOV.U32 R5, RZ, RZ, R15 ;  /* 0x000000ffff057224 */ /* 0x000fc600078e000f */
[----:B------:R2:W-:Y:S04]  /*551c0*/  STL [R1+0x1cb8], R11 ;  /* 0x001cb80b01007387 */ /* 0x0005e80000100800 */
[----:B-1----:R-:W3:Y:S04]  /*551d0*/  LDL.LU R15, [R1+0x1c30] ;  /* 0x001c3000010f7983 */ /* 0x002ee80000300800 */
[----:B------:R-:W3:Y:S04]  /*551e0*/  LDL.LU R12, [R1+0x1c3c] ;  /* 0x001c3c00010c7983 */ /* 0x000ee80000300800 */
[----:B------:R1:W-:Y:S01]  /*551f0*/  LDGSTS.E [R2+0x20e80], [R4.64], P1 ;  /* 0x20e8000004027fae */ /* 0x0003e20008921848 */
[----:B------:R-:W-:-:S02]  /*55200*/  ISETP.GT.AND P1, PT, R0, 0x16, PT ;  /* 0x000000160000780c */ /* 0x000fc40003f24270 */
[----:B-----5:R-:W-:Y:S02]  /*55210*/  IADD3 R18, P3, R18, R13, RZ ;  /* 0x0000000d12127210 */ /* 0x020fe40007f7e0ff */
[----:B-1----:R-:W-:Y:S01]  /*55220*/  MOV R5, R11 ;  /* 0x0000000b00057202 */ /* 0x002fe20000000f00 */
[----:B------:R-:W-:Y:S01]  /*55230*/  IMAD.MOV.U32 R4, RZ, RZ, R10 ;  /* 0x000000ffff047224 */ /* 0x000fe200078e000a */
[----:B--2---:R-:W2:Y:S04]  /*55240*/  LDL.LU R11, [R1+0x1bf8] ;  /* 0x001bf800010b7983 */ /* 0x004ea80000300800 */
[----:B------:R-:W5:Y:S04]  /*55250*/  LDL.LU R10, [R1+0x1c0c] ;  /* 0x001c0c00010a7983 */ /* 0x000f680000300800 */
[----:B------:R1:W-:Y:S01]  /*55260*/  LDGSTS.E [R2+0x21200], [R4.64], P2 ;  /* 0x2120000004027fae */ /* 0x0003e20009121848 */
[----:B----4-:R-:W-:Y:S01]  /*55270*/  IMAD.X R19, R19, 0x1, R3, P3 ;  /* 0x0000000113137824 */ /* 0x010fe200018e0603 */
[----:B------:R-:W-:-:S02]  /*55280*/  IADD3 R6, P4, R6, R13, RZ ;  /* 0x0000000d06067210 */ /* 0x000fc40007f9e0ff */
[----:B-1----:R-:W-:-:S04]  /*55290*/  SEL R4, RZ, 0x4, !P1 ;  /* 0x00000004ff047807 */ /* 0x002fc80004800000 */
[----:B------:R-:W-:Y:S02]  /*552a0*/  SEL R4, R4, RZ, !P0 ;  /* 0x000000ff04047207 */ /* 0x000fe40004000000 */
[----:B------:R-:W-:Y:S02]  /*552b0*/  MOV R5, R19 ;  /* 0x0000001300057202 */ /* 0x000fe40000000f00 */
[----:B------:R-:W-:Y:S01]  /*552c0*/  ISETP.NE.U32.AND P1, PT, R4, RZ, PT ;  /* 0x000000ff0400720c */ /* 0x000fe20003f25070 */
[----:B------:R-:W-:Y:S02]  /*552d0*/  IMAD.MOV.U32 R4, RZ, RZ, R18 ;  /* 0x000000ffff047224 */ /* 0x000fe400078e0012 */
[----:B------:R-:W-:-:S03]  /*552e0*/  IMAD.X R14, R14, 0x1, R3, P4 ;  /* 0x000000010e0e7824 */ /* 0x000fc600020e0603 */
        /* <DEDUP_REMOVED lines=8> */
[----:B------:R-:W-:-:S03]  /*55370*/  IMAD.X R16, R16, 0x1, R3, P3 ;  /* 0x0000000110107824 */ /* 0x000fc600018e0603 */
[----:B------:R1:W-:Y:S01]  /*55380*/  LDGSTS.E [R2+0x21600], [R4.64], P1 ;  /* 0x2160000004027fae */ /* 0x0003e20008921848 */
[----:B------:R-:W-:-:S03]  /*55390*/  IADD3.X R17, R17, R3, RZ, P4, !PT ;  /* 0x0000000311117210 */ /* 0x000fc600027fe4ff */
        /* <DEDUP_REMOVED lines=16> */
[----:B------:R-:W-:Y:S01]  /*554a0*/  IMAD.MOV.U32 R4, RZ, RZ, R7 ;  /* 0x000000ffff047224 */ /* 0x000fe200078e0007 */
[----:B------:R-:W-:-:S02]  /*554b0*/  MOV R5, R17 ;  /* 0x0000001100057202 */ /* 0x000fc40000000f00 */
[----:B------:R-:W-:Y:S01]  /*554c0*/  ISETP.GT.AND P1, PT, R0, 0x1e, PT ;  /* 0x0000001e0000780c */ /* 0x000fe20003f24270 */
[----:B------:R-:W4:Y:S04]  /*554d0*/  LDL.LU R18, [R1+0x1bbc] ;  /* 0x001bbc0001127983 */ /* 0x000f280000300800 */
[----:B------:R-:W4:Y:S04]  /*554e0*/  LDL.LU R7, [R1+0x1ba4] ;  /* 0x001ba40001077983 */ /* 0x000f280000300800 */
[----:B------:R1:W-:Y:S02]  /*554f0*/  LDGSTS.E [R2+0x21a00], [R4.64], P2 ;  /* 0x21a0000004027fae */ /* 0x0003e40009121848 */
[----:B-1----:R-:W-:-:S04]  /*55500*/  SEL R4, RZ, 0x4, !P1 ;  /* 0x00000004ff047807 */ /* 0x002fc80004800000 */
[----:B------:R-:W-:-:S04]  /*55510*/  SEL R4, R4, RZ, !P0 ;  /* 0x000000ff04047207 */ /* 0x000fc80004000000 */
[----:B------:R-:W-:Y:S02]  /*55520*/  ISETP.NE.U32.AND P1, PT, R4, RZ, PT ;  /* 0x000000ff0400720c */ /* 0x000fe40003f25070 */
[----:B---3--:R-:W-:-:S05]  /*55530*/  IADD3 R12, P3, R12, R13, RZ ;  /* 0x0000000d0c0c7210 */ /* 0x008fca0007f7e0ff */
[----:B------:R-:W-:Y:S01]  /*55540*/  IMAD.X R15, R15, 0x1, R3, P3 ;  /* 0x000000010f0f7824 */ /* 0x000fe200018e0603 */
[----:B------:R1:W-:Y:S04]  /*55550*/  STL [R1+0x1c3c], R12 ;  /* 0x001c3c0c01007387 */ /* 0x0003e80000100800 */
[----:B------:R3:W-:Y:S01]  /*55560*/  STL [R1+0x1c30], R15 ;  /* 0x001c300f01007387 */ /* 0x0007e20000100800 */
[----:B-----5:R-:W-:-:S05]  /*55570*/  IADD3 R10, P4, R10, R13, RZ ;  /* 0x0000000d0a0a7210 */ /* 0x020fca0007f9e0ff */
[----:B------:R5:W-:Y:S01]  /*55580*/  STL [R1+0x1c0c], R10 ;  /* 0x001c0c0a01007387 */ /* 0x000be20000100800 */
[----:B--2---:R-:W-:-:S03]  /*55590*/  IMAD.X R11, R11, 0x1, R3, P4 ;  /* 0x000000010b0b7824 */ /* 0x004fc600020e0603 */
[----:B------:R-:W2:Y:S01]  /*555a0*/  LDL.LU R19, [R1+0x1bb0] ;  /* 0x001bb00001137983 */ /* 0x000ea20000300800 */
[----:B------:R-:W-:Y:S01]  /*555b0*/  IMAD.MOV.U32 R4, RZ, RZ, R12 ;  /* 0x000000ffff047224 */ /* 0x000fe200078e000c */
[----:B------:R-:W-:Y:S02]  /*555c0*/  MOV R5, R15 ;  /* 0x0000000f00057202 */ /* 0x000fe40000000f00 */
[----:B------:R3:W-:Y:S04]  /*555d0*/  STL [R1+0x1bf8], R11 ;  /* 0x001bf80b01007387 */ /* 0x0007e80000100800 */
[----:B-1----:R-:W2:Y:S04]  /*555e0*/  LDL.LU R12, [R1+0x1b70] ;  /* 0x001b7000010c7983 */ /* 0x002ea80000300800 */
[----:B------:R1:W-:Y:S04]  /*555f0*/  LDGSTS.E [R2+0x21a80], [R4.64], P2 ;  /* 0x21a8000004027fae */ /* 0x0003e80009121848 */
[----:B---3--:R-:W3:Y:S01]  /*55600*/  LDL.LU R15, [R1+0x1b74] ;  /* 0x001b7400010f7983 */ /* 0x008ee20000300800 */
[----:B-1----:R-:W-:-:S03]  /*55610*/  IMAD.MOV.U32 R4, RZ, RZ, R10 ;  /* 0x000000ffff047224 */ /* 0x002fc600078e000a */
[----:B-----5:R-:W5:Y:S01]  /*55620*/  LDL.LU R10, [R1+0x1b78] ;  /* 0x001b7800010a7983 */ /* 0x020f620000300800 */
[----:B------:R-:W-:-:S03]  /*55630*/  IMAD.MOV.U32 R5, RZ, RZ, R11 ;  /* 0x000000ffff057224 */ /* 0x000fc600078e000b */
[----:B------:R-:W3:Y:S01]  /*55640*/  LDL.LU R17, [R1+0x1b54] ;  /* 0x001b540001117983 */ /* 0x000ee20000300800 */
[----:B------:R-:W-:-:S03]  /*55650*/  ISETP.GT.AND P2, PT, R0, 0x22, PT ;  /* 0x000000220000780c */ /* 0x000fc60003f44270 */
[----:B------:R-:W3:Y:S04]  /*55660*/  LDL.LU R11, [R1+0x1b58] ;  /* 0x001b5800010b7983 */ /* 0x000ee80000300800 */
[----:B------:R1:W-:Y:S02]  /*55670*/  LDGSTS.E [R2+0x21e00], [R4.64], P1 ;  /* 0x21e0000004027fae */ /* 0x0003e40008921848 */
[----:B-1----:R-:W-:Y:S02]  /*55680*/  SEL R4, RZ, 0x4, !P2 ;  /* 0x00000004ff047807 */ /* 0x002fe40005000000 */
[-C--:B----4-:R-:W-:Y:S02]  /*55690*/  IADD3 R14, P3, R14, R13.reuse, RZ ;  /* 0x0000000d0e0e7210 */ /* 0x090fe40007f7e0ff */
[----:B------:R-:W-:-:S02]  /*556a0*/  IADD3 R6, P4, R6, R13, RZ ;  /* 0x0000000d06067210 */ /* 0x000fc40007f9e0ff */
[----:B------:R-:W-:Y:S01]  /*556b0*/  SEL R4, R4, RZ, !P0 ;  /* 0x000000ff04047207 */ /* 0x000fe20004000000 */
[----:B------:R-:W-:Y:S03]  /*556c0*/  STL [R1+0x1bfc], R14 ;  /* 0x001bfc0e01007387 */ /* 0x000fe60000100800 */
[----:B------:R-:W-:Y:S01]  /*556d0*/  ISETP.NE.U32.AND P2, PT, R4, RZ, PT ;  /* 0x000000ff0400720c */ /* 0x000fe20003f45070 */
[----:B------:R-:W-:Y:S02]  /*556e0*/  IMAD.MOV.U32 R4, RZ, RZ, R14 ;  /* 0x000000ffff047224 */ /* 0x000fe400078e000e */
[----:B------:R-:W-:-:S04]  /*556f0*/  IMAD.X R16, R16, 0x1, R3, P3 ;  /* 0x0000000110107824 */ /* 0x000fc800018e0603 */
[----:B------:R-:W-:Y:S01]  /*55700*/  IMAD.MOV.U32 R5, RZ, RZ, R16 ;  /* 0x000000ffff057224 */ /* 0x000fe200078e0010 */
[----:B------:R1:W-:Y:S01]  /*55710*/  STL [R1+0x1bf0], R16 ;  /* 0x001bf01001007387 */ /* 0x0003e20000100800 */
[----:B------:R-:W-:-:S03]  /*55720*/  IADD3.X R8, R8, R3, RZ, P4, !PT ;  /* 0x0000000308087210 */ /* 0x000fc600027fe4ff */
[----:B------:R-:W-:Y:S04]  /*55730*/  STL [R1+0x1be4], R6 ;  /* 0x001be40601007387 */ /* 0x000fe80000100800 */
[----:B------:R4:W-:Y:S04]  /*55740*/  STL [R1+0x1bb8], R8 ;  /* 0x001bb80801007387 */ /* 0x0009e80000100800 */
[----:B-1----:R-:W3:Y:S04]  /*55750*/  LDL.LU R16, [R1+0x1b5c] ;  /* 0x001b5c0001107983 */ /* 0x002ee80000300800 */
[----:B------:R-:W3:Y:S04]  /*55760*/  LDL.LU R14, [R1+0x1b60] ;  /* 0x001b6000010e7983 */ /* 0x000ee80000300800 */
[----:B------:R1:W-:Y:S02]  /*55770*/  LDGSTS.E [R2+0x21e80], [R4.64], P1 ;  /* 0x21e8000004027fae */ /* 0x0003e40008921848 */
[----:B-1----:R-:W-:Y:S01]  /*55780*/  MOV R5, R8 ;  /* 0x0000000800057202 */ /* 0x002fe20000000f00 */
[----:B------:R-:W-:Y:S01]  /*55790*/  IMAD.MOV.U32 R4, RZ, RZ, R6 ;  /* 0x000000ffff047224 */ /* 0x000fe200078e0006 */
[----:B----4-:R-:W4:Y:S04]  /*557a0*/  LDL.LU R8, [R1+0x1b14] ;  /* 0x001b140001087983 */ /* 0x010f280000300800 */
[----:B------:R-:W4:Y:S01]  /*557b0*/  LDL.LU R6, [R1+0x1b18] ;  /* 0x001b180001067983 */ /* 0x000f220000300800 */
[----:B------:R-:W-:-:S02]  /*557c0*/  ISETP.GT.AND P1, PT, R0, 0x26, PT ;  /* 0x000000260000780c */ /* 0x000fc40003f24270 */
[-C--:B------:R-:W-:Y:S01]  /*557d0*/  IADD3 R18, P3, R18, R13.reuse, RZ ;  /* 0x0000000d12127210 */ /* 0x080fe20007f7e0ff */
[----:B------:R1:W-:Y:S01]  /*557e0*/  LDGSTS.E [R2+0x22200], [R4.64], P2 ;  /* 0x2220000004027fae */ /* 0x0003e20009121848 */
[----:B------:R-:W-:Y:S02]  /*557f0*/  IADD3 R7, P4, R7, R13, RZ ;  /* 0x0000000d07077210 */ /* 0x000fe40007f9e0ff */
[----:B-1----:R-:W-:-:S04]  /*55800*/  SEL R4, RZ, 0x4, !P1 ;  /* 0x00000004ff047807 */ /* 0x002fc80004800000 */
[----:B------:R-:W-:-:S04]  /*55810*/  SEL R4, R4, RZ, !P0 ;  /* 0x000000ff04047207 */ /* 0x000fc80004000000 */
[----:B------:R-:W-:Y:S01]  /*55820*/  ISETP.NE.U32.AND P1, PT, R4, RZ, PT ;  /* 0x000000ff0400720c */ /* 0x000fe20003f25070 */
[----:B------:R-:W-:Y:S01]  /*55830*/  IMAD.MOV.U32 R4, RZ, RZ, R18 ;  /* 0x000000ffff047224 */ /* 0x000fe200078e0012 */
[----:B------:R-:W-:Y:S01]  /*55840*/  STL [R1+0x1bbc], R18 ;  /* 0x001bbc1201007387 */ /* 0x000fe20000100800 */
[----:B--2---:R-:W-:-:S05]  /*55850*/  IMAD.X R19, R19, 0x1, R3, P3 ;  /* 0x0000000113137824 */ /* 0x004fca00018e0603 */
[----:B------:R-:W-:Y:S01]  /*55860*/  MOV R5, R19 ;  /* 0x0000001300057202 */ /* 0x000fe20000000f00 */
[----:B------:R-:W-:-:S04]  /*55870*/  IMAD.X R12, R12, 0x1, R3, P4 ;  /* 0x000000010c0c7824 */ /* 0x000fc800020e0603 */
[----:B------:R1:W-:Y:S01]  /*55880*/  LDGSTS.E [R2+0x22280], [R4.64], P2 ;  /* 0x2228000004027fae */ /* 0x0003e20009121848 */
[----:B------:R-:W-:-:S03]  /*55890*/  ISETP.GT.AND P2, PT, R0, 0x2a, PT ;  /* 0x0000002a0000780c */ /* 0x000fc60003f44270 */
[----:B------:R-:W-:Y:S01]  /*558a0*/  STL [R1+0x1bb0], R19 ;  /* 0x001bb01301007387 */ /* 0x000fe20000100800 */
[----:B-1----:R-:W-:Y:S02]  /*558b0*/  IMAD.MOV.U32 R4, RZ, RZ, R7 ;  /* 0x000000ffff047224 */ /* 0x002fe400078e0007 */
[----:B------:R-:W-:Y:S01]  /*558c0*/  IMAD.MOV.U32 R5, RZ, RZ, R12 ;  /* 0x000000ffff057224 */ /* 0x000fe200078e000c */
[----:B-----5:R-:W-:-:S04]  /*558d0*/  IADD3 R10, P3, R10, R13, RZ ;  /* 0x0000000d0a0a7210 */ /* 0x020fc80007f7e0ff */
[----:B------:R1:W-:Y:S01]  /*558e0*/  LDGSTS.E [R2+0x22600], [R4.64], P1 ;  /* 0x2260000004027fae */ /* 0x0003e20008921848 */
[----:B---3--:R-:W-:-:S03]  /*558f0*/  IADD3.X R15, R15, R3, RZ, P3, !PT ;  /* 0x000000030f0f7210 */ /* 0x008fc60001ffe4ff */
[----:B------:R-:W-:Y:S01]  /*55900*/  STL [R1+0x1ba4], R7 ;  /* 0x001ba40701007387 */ /* 0x000fe20000100800 */
[----:B------:R-:W-:-:S03]  /*55910*/  IADD3 R11, P4, R11, R13, RZ ;  /* 0x0000000d0b0b7210 */ /* 0x000fc60007f9e0ff */
[----:B------:R2:W-:Y:S01]  /*55920*/  STL [R1+0x1b70], R12 ;  /* 0x001b700c01007387 */ /* 0x0005e20000100800 */
[----:B-1----:R-:W-:Y:S01]  /*55930*/  SEL R4, RZ, 0x4, !P2 ;  /* 0x00000004ff047807 */ /* 0x002fe20005000000 */
[----:B------:R-:W-:-:S03]  /*55940*/  IMAD.X R17, R17, 0x1, R3, P4 ;  /* 0x0000000111117824 */ /* 0x000fc600020e0603 */
[----:B------:R-:W-:Y:S01]  /*55950*/  SEL R4, R4, RZ, !P0 ;  /* 0x000000ff04047207 */ /* 0x000fe20004000000 */
[----:B--2---:R-:W2:Y:S01]  /*55960*/  LDL.LU R12, [R1+0x1b20] ;  /* 0x001b2000010c7983 */ /* 0x004ea20000300800 */
[----:B------:R-:W-:-:S03]  /*55970*/  MOV R5, R15 ;  /* 0x0000000f00057202 */ /* 0x000fc60000000f00 */
        /* <DEDUP_REMOVED lines=10> */
[----:B-----5:R-:W-:-:S02]  /*55a20*/  IMAD.MOV.U32 R4, RZ, RZ, R11 ;  /* 0x000000ffff047224 */ /* 0x020fc400078e000b */
[----:B------:R-:W-:Y:S01]  /*55a30*/  IMAD.MOV.U32 R5, RZ, RZ, R17 ;  /* 0x000000ffff057224 */ /* 0x000fe200078e0011 */
[----:B------:R-:W-:Y:S01]  /*55a40*/  ISETP.GT.AND P1, PT, R0, 0x2e, PT ;  /* 0x0000002e0000780c */ /* 0x000fe20003f24270 */
[----:B------:R-:W5:Y:S04]  /*55a50*/  LDL.LU R11, [R1+0x1ae0] ;  /* 0x001ae000010b7983 */ /* 0x000f680000300800 */
[----:B------:R1:W-:Y:S04]  /*55a60*/  LDGSTS.E [R2+0x22a00], [R4.64], P2 ;  /* 0x22a0000004027fae */ /* 0x0003e80009121848 */
[----:B------:R-:W5:Y:S01]  /*55a70*/  LDL.LU R18, [R1+0x1a98] ;  /* 0x001a980001127983 */ /* 0x000f620000300800 */
[----:B-1----:R-:W-:-:S02]  /*55a80*/  SEL R4, RZ, 0x4, !P1 ;  /* 0x00000004ff047807 */ /* 0x002fc40004800000 */
[----:B------:R-:W-:Y:S02]  /*55a90*/  IADD3 R14, P3, R14, R13, RZ ;  /* 0x0000000d0e0e7210 */ /* 0x000fe40007f7e0ff */
[----:B------:R-:W-:Y:S02]  /*55aa0*/  SEL R4, R4, RZ, !P0 ;  /* 0x000000ff04047207 */ /* 0x000fe40004000000 */
[----:B------:R-:W-:Y:S01]  /*55ab0*/  IADD3.X R16, R16, R3, RZ, P3, !PT ;  /* 0x0000000310107210 */ /* 0x000fe20001ffe4ff */
[----:B------:R1:W-:Y:S01]  /*55ac0*/  STL [R1+0x1b60], R14 ;  /* 0x001b600e01007387 */ /* 0x0003e20000100800 */
[----:B------:R-:W-:Y:S01]  /*55ad0*/  ISETP.NE.U32.AND P1, PT, R4, RZ, PT ;  /* 0x000000ff0400720c */ /* 0x000fe20003f25070 */
[----:B------:R-:W-:Y:S02]  /*55ae0*/  IMAD.MOV.U32 R4, RZ, RZ, R14 ;  /* 0x000000ffff047224 */ /* 0x000fe400078e000e */
[----:B------:R1:W-:Y:S01]  /*55af0*/  STL [R1+0x1b5c], R16 ;  /* 0x001b5c1001007387 */ /* 0x0003e20000100800 */
[----:B----4-:R-:W-:-:S05]  /*55b00*/  IADD3 R6, P4, R6, R13, RZ ;  /* 0x0000000d06067210 */ /* 0x010fca0007f9e0ff */
[----:B------:R-:W-:Y:S01]  /*55b10*/  STL [R1+0x1b18], R6 ;  /* 0x001b180601007387 */ /* 0x000fe20000100800 */
[----:B------:R-:W-:-:S03]  /*55b20*/  IMAD.X R8, R8, 0x1, R3, P4 ;  /* 0x0000000108087824 */ /* 0x000fc600020e0603 */
[----:B-1----:R-:W5:Y:S04]  /*55b30*/  LDL.LU R14, [R1+0x1adc] ;  /* 0x001adc00010e7983 */ /* 0x002f680000300800 */
[----:B------:R1:W-:Y:S04]  /*55b40*/  STL [R1+0x1b14], R8 ;  /* 0x001b140801007387 */ /* 0x0003e80000100800 */
[----:B------:R-:W5:Y:S01]  /*55b50*/  LDL.LU R19, [R1+0x1a94] ;  /* 0x001a940001137983 */ /* 0x000f620000300800 */
[----:B------:R-:W-:-:S03]  /*55b60*/  MOV R5, R16 ;  /* 0x0000001000057202 */ /* 0x000fc60000000f00 */
        /* <DEDUP_REMOVED lines=16> */
[----:B------:R-:W-:-:S04]  /*55c70*/  IADD3.X R15, R15, R3, RZ, P3, !PT ;  /* 0x000000030f0f7210 */ /* 0x000fc80001ffe4ff */
[----:B------:R-:W-:Y:S01]  /*55c80*/  MOV R5, R15 ;  /* 0x0000000f00057202 */ /* 0x000fe20000000f00 */
[----:B------:R1:W-:Y:S01]  /*55c90*/  STL [R1+0x1b1c], R15 ;  /* 0x001b1c0f01007387 */ /* 0x0003e20000100800 */
[----:B------:R-:W-:-:S03]  /*55ca0*/  IMAD.X R10, R10, 0x1, R3, P4 ;  /* 0x000000010a0a7824 */ /* 0x000fc600020e0603 */
[----:B------:R-:W-:Y:S04]  /*55cb0*/  STL [R1+0x1ad8], R7 ;  /* 0x001ad80701007387 */ /* 0x000fe80000100800 */
[----:B------:R2:W-:Y:S04]  /*55cc0*/  LDGSTS.E [R2+0x22e80], [R4.64], P1 ;  /* 0x22e8000004027fae */ /* 0x0005e80008921848 */
[----:B------:R3:W-:Y:S04]  /*55cd0*/  STL [R1+0x1ad4], R10 ;  /* 0x001ad40a01007387 */ /* 0x0007e80000100800 */
[----:B-1----:R-:W4:Y:S01]  /*55ce0*/  LDL.LU R15, [R1+0x1a5c] ;  /* 0x001a5c00010f7983 */ /* 0x002f220000300800 */
[----:B--2---:R-:W-:-:S03]  /*55cf0*/  IMAD.MOV.U32 R5, RZ, RZ, R10 ;  /* 0x000000ffff057224 */ /* 0x004fc600078e000a */
[----:B---3--:R-:W2:Y:S01]  /*55d00*/  LDL.LU R10, [R1+0x1a60] ;  /* 0x001a6000010a7983 */ /* 0x008ea20000300800 */
[----:B------:R-:W-:Y:S01]  /*55d10*/  IMAD.MOV.U32 R4, RZ, RZ, R7 ;  /* 0x000000ffff047224 */ /* 0x000fe200078e0007 */
[----:B------:R-:W-:Y:S02]  /*55d20*/  ISETP.GT.AND P1, PT, R0, 0x36, PT ;  /* 0x000000360000780c */ /* 0x000fe40003f24270 */
[-C--:B-----5:R-:W-:Y:S01]  /*55d30*/  IADD3 R11, P3, R11, R13.reuse, RZ ;  /* 0x0000000d0b0b7210 */ /* 0x0a0fe20007f7e0ff */
[----:B------:R-:W3:Y:S01]  /*55d40*/  LDL.LU R12, [R1+0x1a18] ;  /* 0x001a1800010c7983 */ /* 0x000ee20000300800 */
[----:B------:R-:W-:-:S03]  /*55d50*/  IADD3 R18, P4, R18, R13, RZ ;  /* 0x0000000d12127210 */ /* 0x000fc60007f9e0ff */
[----:B------:R1:W-:Y:S04]  /*55d60*/  LDGSTS.E [R2+0x23200], [R4.64], P2 ;  /* 0x2320000004027fae */ /* 0x0003e80009121848 */
[----:B------:R-:W5:Y:S04]  /*55d70*/  LDL.LU R7, [R1+0x1a20] ;  /* 0x001a200001077983 */ /* 0x000f680000300800 */
[----:B------:R-:W-:Y:S01]  /*55d80*/  STL [R1+0x1ae0], R11 ;  /* 0x001ae00b01007387 */ /* 0x000fe20000100800 */
[----:B-1----:R-:W-:-:S04]  /*55d90*/  SEL R4, RZ, 0x4, !P1 ;  /* 0x00000004ff047807 */ /* 0x002fc80004800000 */
[----:B------:R-:W-:Y:S02]  /*55da0*/  SEL R4, R4, RZ, !P0 ;  /* 0x000000ff04047207 */ /* 0x000fe40004000000 */
[----:B------:R-:W-:Y:S02]  /*55db0*/  IADD3.X R14, R14, R3, RZ, P3, !PT ;  /* 0x000000030e0e7210 */ /* 0x000fe40001ffe4ff */
[----:B------:R-:W-:Y:S02]  /*55dc0*/  ISETP.NE.U32.AND P1, PT, R4, RZ, PT ;  /* 0x000000ff0400720c */ /* 0x000fe40003f25070 */
[----:B------:R-:W-:Y:S01]  /*55dd0*/  MOV R5, R14 ;  /* 0x0000000e00057202 */ /* 0x000fe20000000f00 */
[----:B------:R1:W-:Y:S04]  /*55de0*/  STL [R1+0x1adc], R14 ;  /* 0x001adc0e01007387 */ /* 0x0003e80000100800 */
[----:B------:R-:W-:Y:S01]  /*55df0*/  STL [R1+0x1a98], R18 ;  /* 0x001a981201007387 */ /* 0x000fe20000100800 */
[----:B------:R-:W-:-:S02]  /*55e00*/  IMAD.X R19, R19, 0x1, R3, P4 ;  /* 0x0000000113137824 */ /* 0x000fc400020e0603 */
[----:B------:R-:W-:Y:S01]  /*55e10*/  IMAD.MOV.U32 R4, RZ, RZ, R11 ;  /* 0x000000ffff047224 */ /* 0x000fe200078e000b */
        /* <DEDUP_REMOVED lines=9> */
[----:B------:R-:W-:Y:S02]  /*55eb0*/  IADD3 R6, P4, R6, R13, RZ ;  /* 0x0000000d06067210 */ /* 0x000fe40007f9e0ff */
[----:B------:R-:W-:Y:S02]  /*55ec0*/  IADD3.X R17, R17, R3, RZ, P3, !PT ;  /* 0x0000000311117210 */ /* 0x000fe40001ffe4ff */
        /* <DEDUP_REMOVED lines=20> */
[----:B--2---:R-:W-:-:S04]  /*56010*/  IADD3 R10, P3, R10, R13, RZ ;  /* 0x0000000d0a0a7210 */ /* 0x004fc80007f7e0ff */
[----:B----4-:R-:W-:Y:S01]  /*56020*/  IADD3.X R15, R15, R3, RZ, P3, !PT ;  /* 0x000000030f0f7210 */ /* 0x010fe20001ffe4ff */
[----:B------:R-:W-:-:S04]  /*56030*/  IMAD.MOV.U32 R4, RZ, RZ, R10 ;  /* 0x000000ffff047224 */ /* 0x000fc800078e000a */
[----:B------:R-:W-:-:S05]  /*56040*/  IMAD.MOV.U32 R5, RZ, RZ, R15 ;  /* 0x000000ffff057224 */ /* 0x000fca00078e000f */
[----:B------:R1:W-:Y:S01]  /*56050*/  LDGSTS.E [R2+0x23a80], [R4.64], P2 ;  /* 0x23a8000004027fae */ /* 0x0003e20009121848 */
[-C--:B---3--:R-:W-:Y:S02]  /*56060*/  IADD3 R12, P2, R12, R13.reuse, RZ ;  /* 0x0000000d0c0c7210 */ /* 0x088fe40007f5e0ff */
[----:B-----5:R-:W-:Y:S01]  /*56070*/  IADD3 R7, P3, R7, R13, RZ ;  /* 0x0000000d07077210 */ /* 0x020fe20007f7e0ff */
[----:B------:R2:W-:Y:S04]  /*56080*/  STL [R1+0x1a60], R10 ;  /* 0x001a600a01007387 */ /* 0x0005e80000100800 */
[----:B------:R-:W-:Y:S04]  /*56090*/  STL [R1+0x1a5c], R15 ;  /* 0x001a5c0f01007387 */ /* 0x000fe80000100800 */
[----:B------:R-:W3:Y:S04]  /*560a0*/  LDL.LU R18, [R1+0x1dac] ;  /* 0x001dac0001127983 */ /* 0x000ee80000300800 */
[----:B--2---:R-:W2:Y:S04]  /*560b0*/  LDL.LU R10, [R1+0x1d74] ;  /* 0x001d7400010a7983 */ /* 0x004ea80000300800 */
[----:B------:R-:W-:Y:S01]  /*560c0*/  STL [R1+0x1a18], R12 ;  /* 0x001a180c01007387 */ /* 0x000fe20000100800 */
[----:B-1----:R-:W-:Y:S01]  /*560d0*/  IMAD.MOV.U32 R4, RZ, RZ, R12 ;  /* 0x000000ffff047224 */ /* 0x002fe200078e000c */
[----:B------:R-:W-:-:S05]  /*560e0*/  IADD3.X R14, R14, R3, RZ, P2, !PT ;  /* 0x000000030e0e7210 */ /* 0x000fca00017fe4ff */
[----:B------:R1:W-:Y:S01]  /*560f0*/  STL [R1+0x1a14], R14 ;  /* 0x001a140e01007387 */ /* 0x0003e20000100800 */
[----:B------:R-:W-:-:S03]  /*56100*/  IMAD.X R11, R11, 0x1, R3, P3 ;  /* 0x000000010b0b7824 */ /* 0x000fc600018e0603 */
[----:B------:R-:W-:Y:S04]  /*56110*/  STL [R1+0x1a20], R7 ;  /* 0x001a200701007387 */ /* 0x000fe80000100800 */
[----:B------:R-:W4:Y:S01]  /*56120*/  LDL.LU R19, [R1+0x1da0] ;  /* 0x001da00001137983 */ /* 0x000f220000300800 */
[----:B------:R-:W-:-:S03]  /*56130*/  MOV R5, R14 ;  /* 0x0000000e00057202 */ /* 0x000fc60000000f00 */
[----:B------:R5:W-:Y:S04]  /*56140*/  STL [R1+0x1a1c], R11 ;  /* 0x001a1c0b01007387 */ /* 0x000be80000100800 */
[----:B-1----:R-:W4:Y:S04]  /*56150*/  LDL.LU R14, [R1+0x1d68] ;  /* 0x001d6800010e7983 */ /* 0x002f280000300800 */
[----:B------:R1:W-:Y:S04]  /*56160*/  LDGSTS.E [R2+0x23e00], [R4.64], P1 ;  /* 0x23e0000004027fae */ /* 0x0003e80008921848 */
[----:B------:R-:W4:Y:S01]  /*56170*/  LDL.LU R15, [R1+0x1d60] ;  /* 0x001d6000010f7983 */ /* 0x000f220000300800 */
[----:B-1----:R-:W-:-:S03]  /*56180*/  IMAD.MOV.U32 R5, RZ, RZ, R11 ;  /* 0x000000ffff057224 */ /* 0x002fc600078e000b */
[----:B-----5:R-:W5:Y:S01]  /*56190*/  LDL.LU R11, [R1+0x1d6c] ;  /* 0x001d6c00010b7983 */ /* 0x020f620000300800 */
[----:B------:R-:W-:-:S03]  /*561a0*/  IMAD.MOV.U32 R4, RZ, RZ, R7 ;  /* 0x000000ffff047224 */ /* 0x000fc600078e0007 */
[----:B------:R-:W5:Y:S04]  /*561b0*/  LDL.LU R17, [R1+0x1d28] ;  /* 0x001d280001117983 */ /* 0x000f680000300800 */
[----:B------:R-:W5:Y:S04]  /*561c0*/  LDL.LU R7, [R1+0x1d34] ;  /* 0x001d340001077983 */ /* 0x000f680000300800 */
[----:B------:R1:W-:Y:S01]  /*561d0*/  LDGSTS.E [R2+0x23e80], [R4.64], P1 ;  /* 0x23e8000004027fae */ /* 0x0003e20008921848 */
[----:B------:R-:W-:-:S04]  /*561e0*/  ISETP.GT.AND P1, PT, R0, 0x3, PT ;  /* 0x000000030000780c */ /* 0x000fc80003f24270 */
[----:B-1----:R-:W-:Y:S02]  /*561f0*/  SEL R2, RZ, 0x4, !P1 ;  /* 0x00000004ff027807 */ /* 0x002fe40004800000 */
[----:B------:R-:W-:-:S05]  /*56200*/  IADD3 R6, P1, R6, R13, RZ ;  /* 0x0000000d06067210 */ /* 0x000fca0007f3e0ff */
[----:B------:R-:W-:Y:S01]  /*56210*/  IMAD.X R8, R8, 0x1, R3, P1 ;  /* 0x0000000108087824 */ /* 0x000fe200008e0603 */
[----:B------:R-:W-:Y:S04]  /*56220*/  STL [R1+0x1db4], R6 ;  /* 0x001db40601007387 */ /* 0x000fe80000100800 */
[----:B------:R1:W-:Y:S04]  /*56230*/  STL [R1+0x1da8], R8 ;  /* 0x001da80801007387 */ /* 0x0003e80000100800 */
[----:B------:R-:W5:Y:S01]  /*56240*/  LDL.LU R16, [R1+0x1d20] ;  /* 0x001d200001107983 */ /* 0x000f620000300800 */
[----:B------:R-:W-:-:S03]  /*56250*/  IMAD.MOV.U32 R5, RZ, RZ, R8 ;  /* 0x000000ffff057224 */ /* 0x000fc600078e0008 */
[----:B------:R-:W5:Y:S01]  /*56260*/  LDL.LU R12, [R1+0x1d2c] ;  /* 0x001d2c00010c7983 */ /* 0x000f620000300800 */
[----:B------:R-:W-:-:S03]  /*56270*/  IMAD.MOV.U32 R4, RZ, RZ, R6 ;  /* 0x000000ffff047224 */ /* 0x000fc600078e0006 */
[----:B-1----:R-:W5:Y:S04]  /*56280*/  LDL.LU R8, [R1+0x1ce8] ;  /* 0x001ce80001087983 */ /* 0x002f680000300800 */
[----:B------:R-:W5:Y:S01]  /*56290*/  LDL.LU R6, [R1+0x1cf4] ;  /* 0x001cf40001067983 */ /* 0x000f620000300800 */
[----:B------:R-:W-:Y:S02]  /*562a0*/  SEL R2, R2, RZ, !P0 ;  /* 0x000000ff02027207 */ /* 0x000fe40004000000 */
[----:B------:R-:W-:Y:S02]  /*562b0*/  SHF.L.U32 R252, R9, 0x2, RZ ;  /* 0x0000000209fc7819 */ /* 0x000fe400000006ff */
[----:B------:R-:W-:Y:S01]  /*562c0*/  ISETP.NE.U32.AND P2, PT, R2, RZ, PT ;  /* 0x000000ff0200720c */ /* 0x000fe20003f45070 */
[----:B------:R-:W-:Y:S01]  /*562d0*/  IMAD.U32 R2, RZ, RZ, UR5 ;  /* 0x00000005ff027e24 */ /* 0x000fe2000f8e00ff */
[----:B------:R-:W-:-:S02]  /*562e0*/  LOP3.LUT R46, R252, 0x60, RZ, 0x3c, !PT ;  /* 0x00000060fc2e7812 */ /* 0x000fc400078e3cff */
[----:B------:R-:W-:Y:S02]  /*562f0*/  ISETP.GT.AND P1, PT, R0, 0x7, PT ;  /* 0x000000070000780c */ /* 0x000fe40003f24270 */
[----:B------:R-:W-:-:S07]  /*56300*/  LEA R2, R2, R46, 0xe ;  /* 0x0000002e02027211 */ /* 0x000fce00078e70ff */
        /* <DEDUP_REMOVED lines=8> */
[----:B----4-:R-:W-:-:S04]  /*56390*/  IADD3.X R19, R19, R3, RZ, P3, !PT ;  /* 0x0000000313137210 */ /* 0x010fc80001ffe4ff */
        /* <DEDUP_REMOVED lines=32> */
[----:B------:R1:W-:Y:S01]  /*565a0*/  LDGSTS.E [R2+0x20b00], [R4.64], P2 ;  /* 0x20b0000004027fae */ /* 0x0003e20009121848 */
[----:B------:R-:W-:-:S03]  /*565b0*/  IADD3 R12, P3, R12, R13, RZ ;  /* 0x0000000d0c0c7210 */ /* 0x000fc60007f7e0ff */
[----:B----4-:R-:W4:Y:S01]  /*565c0*/  LDL.LU R7, [R1+0x1c74] ;  /* 0x001c740001077983 */ /* 0x010f220000300800 */
[----:B------:R-:W-:Y:S02]  /*565d0*/  IADD3.X R16, R16, R3, RZ, P3, !PT ;  /* 0x0000000310107210 */ /* 0x000fe40001ffe4ff */
[----:B------:R-:W-:Y:S01]  /*565e0*/  IADD3 R6, P4, R6, R13, RZ ;  /* 0x0000000d06067210 */ /* 0x000fe20007f9e0ff */
[----:B------:R1:W-:Y:S02]  /*565f0*/  STL [R1+0x1d2c], R12 ;  /* 0x001d2c0c01007387 */ /* 0x0003e40000100800 */
[----:B-1----:R-:W-:Y:S02]  /*56600*/  SEL R4, RZ, 0x4, !P1 ;  /* 0x00000004ff047807 */ /* 0x002fe40004800000 */
[----:B------:R1:W-:Y:S02]  /*56610*/  STL [R1+0x1d20], R16 ;  /* 0x001d201001007387 */ /* 0x0003e40000100800 */
[----:B------:R-:W-:Y:S01]  /*56620*/  SEL R4, R4, RZ, !P0 ;  /* 0x000000ff04047207 */ /* 0x000fe20004000000 */
[----:B------:R-:W-:Y:S01]  /*56630*/  IMAD.X R8, R8, 0x1, R3, P4 ;  /* 0x0000000108087824 */ /* 0x000fe200020e0603 */
        /* <DEDUP_REMOVED lines=23> */
[----:B------:R-:W-:-:S04]  /*567b0*/  IADD3.X R15, R15, R3, RZ, P3, !PT ;  /* 0x000000030f0f7210 */ /* 0x000fc80001ffe4ff */
[----:B------:R-:W-:Y:S01]  /*567c0*/  MOV R5, R15 ;  /* 0x0000000f00057202 */ /* 0x000fe20000000f00 */
[----:B------:R1:W-:Y:S01]  /*567d0*/  STL [R1+0x1ce0], R15 ;  /* 0x001ce00f01007387 */ /* 0x0003e20000100800 */
[----:B------:R-:W-:-:S03]  /*567e0*/  IMAD.X R11, R11, 0x1, R3, P4 ;  /* 0x000000010b0b7824 */ /* 0x000fc600020e0603 */
[----:B------:R-:W-:Y:S04]  /*567f0*/  STL [R1+0x1cb4], R10 ;  /* 0x001cb40a01007387 */ /* 0x000fe80000100800 */
[----:B------:R2:W-:Y:S04]  /*56800*/  STL [R1+0x1ca8], R11 ;  /* 0x001ca80b01007387 */ /* 0x0005e80000100800 */
[----:B-1----:R-:W3:Y:S04]  /*56810*/  LDL.LU R15, [R1+0x1c10] ;  /* 0x001c1000010f7983 */ /* 0x002ee80000300800 */
[----:B------:R-:W3:Y:S04]  /*56820*/  LDL.LU R14, [R1+0x1c2c] ;  /* 0x001c2c00010e7983 */ /* 0x000ee80000300800 */
[----:B------:R1:W-:Y:S01]  /*56830*/  LDGSTS.E [R2+0x20f80], [R4.64], P1 ;  /* 0x20f8000004027fae */ /* 0x0003e20008921848 */
[----:B------:R-:W-:-:S02]  /*56840*/  ISETP.GT.AND P1, PT, R0, 0x17, PT ;  /* 0x000000170000780c */ /* 0x000fc40003f24270 */
[----:B-----5:R-:W-:Y:S01]  /*56850*/  IADD3 R18, P3, R18, R13, RZ ;  /* 0x0000000d12127210 */ /* 0x020fe20007f7e0ff */
[----:B-1----:R-:W-:Y:S02]  /*56860*/  IMAD.MOV.U32 R4, RZ, RZ, R10 ;  /* 0x000000ffff047224 */ /* 0x002fe400078e000a */
[----:B------:R-:W-:Y:S02]  /*56870*/  IMAD.MOV.U32 R5, RZ, RZ, R11 ;  /* 0x000000ffff057224 */ /* 0x000fe400078e000b */
[----:B--2---:R-:W2:Y:S04]  /*56880*/  LDL.LU R11, [R1+0x1be8] ;  /* 0x001be800010b7983 */ /* 0x004ea80000300800 */
[----:B------:R-:W5:Y:S04]  /*56890*/  LDL.LU R10, [R1+0x1bf4] ;  /* 0x001bf400010a7983 */ /* 0x000f680000300800 */
[----:B------:R1:W-:Y:S01]  /*568a0*/  LDGSTS.E [R2+0x21300], [R4.64], P2 ;  /* 0x2130000004027fae */ /* 0x0003e20009121848 */
[----:B----4-:R-:W-:-:S02]  /*568b0*/  IADD3.X R19, R19, R3, RZ, P3, !PT ;  /* 0x0000000313137210 */ /* 0x010fc40001ffe4ff */
[----:B------:R-:W-:Y:S02]  /*568c0*/  IADD3 R7, P4, R7, R13, RZ ;  /* 0x0000000d07077210 */ /* 0x000fe40007f9e0ff */
        /* <DEDUP_REMOVED lines=19> */
[----:B-1----:R-:W-:-:S04]  /*56a00*/  SEL R4, RZ, 0x4, !P2 ;  /* 0x00000004ff047807 */ /* 0x002fc80005000000 */
[----:B------:R-:W-:Y:S01]  /*56a10*/  SEL R4, R4, RZ, !P0 ;  /* 0x000000ff04047207 */ /* 0x000fe20004000000 */
[----:B----4-:R-:W4:Y:S01]  /*56a20*/  LDL.LU R12, [R1+0x1bec] ;  /* 0x001bec00010c7983 */ /* 0x010f220000300800 */
[----:B------:R-:W-:-:S03]  /*56a30*/  MOV R5, R16 ;  /* 0x0000001000057202 */ /* 0x000fc60000000f00 */
        /* <DEDUP_REMOVED lines=10> */
[----:B------:R-:W-:-:S02]  /*56ae0*/  IMAD.MOV.U32 R4, RZ, RZ, R6 ;  /* 0x000000ffff047224 */ /* 0x000fc400078e0006 */
        /* <DEDUP_REMOVED lines=8> */
[----:B---3--:R-:W-:-:S04]  /*56b70*/  IADD3 R14, P3, R14, R13, RZ ;  /* 0x0000000d0e0e7210 */ /* 0x008fc80007f7e0ff */
[----:B------:R-:W-:Y:S01]  /*56b80*/  IADD3.X R15, R15, R3, RZ, P3, !PT ;  /* 0x000000030f0f7210 */ /* 0x000fe20001ffe4ff */
[----:B------:R1:W-:Y:S04]  /*56b90*/  STL [R1+0x1c2c], R14 ;  /* 0x001c2c0e01007387 */ /* 0x0003e80000100800 */
[----:B------:R3:W-:Y:S01]  /*56ba0*/  STL [R1+0x1c10], R15 ;  /* 0x001c100f01007387 */ /* 0x0007e20000100800 */
[----:B------:R-:W-:Y:S01]  /*56bb0*/  IMAD.MOV.U32 R4, RZ, RZ, R14 ;  /* 0x000000ffff047224 */ /* 0x000fe200078e000e */
[----:B-----5:R-:W-:-:S05]  /*56bc0*/  IADD3 R10, P4, R10, R13, RZ ;  /* 0x0000000d0a0a7210 */ /* 0x020fca0007f9e0ff */
[----:B------:R-:W-:Y:S01]  /*56bd0*/  STL [R1+0x1bf4], R10 ;  /* 0x001bf40a01007387 */ /* 0x000fe20000100800 */
[----:B--2---:R-:W-:-:S03]  /*56be0*/  IMAD.X R11, R11, 0x1, R3, P4 ;  /* 0x000000010b0b7824 */ /* 0x004fc600020e0603 */
[----:B------:R-:W2:Y:S04]  /*56bf0*/  LDL.LU R19, [R1+0x1b80] ;  /* 0x001b800001137983 */ /* 0x000ea80000300800 */
[----:B------:R5:W-:Y:S04]  /*56c00*/  STL [R1+0x1be8], R11 ;  /* 0x001be80b01007387 */ /* 0x000be80000100800 */
[----:B-1----:R-:W2:Y:S01]  /*56c10*/  LDL.LU R14, [R1+0x1b68] ;  /* 0x001b6800010e7983 */ /* 0x002ea20000300800 */
[----:B------:R-:W-:-:S03]  /*56c20*/  MOV R5, R15 ;  /* 0x0000000f00057202 */ /* 0x000fc60000000f00 */
[----:B---3--:R-:W3:Y:S04]  /*56c30*/  LDL.LU R15, [R1+0x1b30] ;  /* 0x001b3000010f7983 */ /* 0x008ee80000300800 */
[----:B------:R1:W-:Y:S01]  /*56c40*/  LDGSTS.E [R2+0x21b80], [R4.64], P2 ;  /* 0x21b8000004027fae */ /* 0x0003e20009121848 */
[----:B------:R-:W-:Y:S01]  /*56c50*/  ISETP.GT.AND P2, PT, R0, 0x23, PT ;  /* 0x000000230000780c */ /* 0x000fe20003f44270 */
[----:B-1----:R-:W-:Y:S02]  /*56c60*/  IMAD.MOV.U32 R5, RZ, RZ, R11 ;  /* 0x000000ffff057224 */ /* 0x002fe400078e000b */
[----:B------:R-:W-:Y:S01]  /*56c70*/  IMAD.MOV.U32 R4, RZ, RZ, R10 ;  /* 0x000000ffff047224 */ /* 0x000fe200078e000a */
[----:B-----5:R-:W5:Y:S04]  /*56c80*/  LDL.LU R11, [R1+0x1b6c] ;  /* 0x001b6c00010b7983 */ /* 0x020f680000300800 */
[----:B------:R-:W3:Y:S04]  /*56c90*/  LDL.LU R17, [R1+0x1b28] ;  /* 0x001b280001117983 */ /* 0x000ee80000300800 */
[----:B------:R-:W3:Y:S04]  /*56ca0*/  LDL.LU R10, [R1+0x1b64] ;  /* 0x001b6400010a7983 */ /* 0x000ee80000300800 */
[----:B------:R1:W-:Y:S02]  /*56cb0*/  LDGSTS.E [R2+0x21f00], [R4.64], P1 ;  /* 0x21f0000004027fae */ /* 0x0003e40008921848 */
[----:B-1----:R-:W-:-:S02]  /*56cc0*/  SEL R4, RZ, 0x4, !P2 ;  /* 0x00000004ff047807 */ /* 0x002fc40005000000 */
[-C--:B----4-:R-:W-:Y:S02]  /*56cd0*/  IADD3 R12, P3, R12, R13.reuse, RZ ;  /* 0x0000000d0c0c7210 */ /* 0x090fe40007f7e0ff */
[----:B------:R-:W-:Y:S02]  /*56ce0*/  SEL R4, R4, RZ, !P0 ;  /* 0x000000ff04047207 */ /* 0x000fe40004000000 */
[----:B------:R-:W-:Y:S01]  /*56cf0*/  IADD3 R7, P4, R7, R13, RZ ;  /* 0x0000000d07077210 */ /* 0x000fe20007f9e0ff */
[----:B------:R-:W-:Y:S01]  /*56d00*/  STL [R1+0x1bec], R12 ;  /* 0x001bec0c01007387 */ /* 0x000fe20000100800 */
[----:B------:R-:W-:Y:S01]  /*56d10*/  ISETP.NE.U32.AND P2, PT, R4, RZ, PT ;  /* 0x000000ff0400720c */ /* 0x000fe20003f45070 */
        /* <DEDUP_REMOVED lines=8> */
[----:B------:R1:W-:Y:S04]  /*56da0*/  LDGSTS.E [R2+0x21f80], [R4.64], P1 ;  /* 0x21f8000004027fae */ /* 0x0003e80008921848 */
[----:B------:R-:W3:Y:S01]  /*56db0*/  LDL.LU R12, [R1+0x1b2c] ;  /* 0x001b2c00010c7983 */ /* 0x000ee20000300800 */
[----:B-1----:R-:W-:-:S02]  /*56dc0*/  IMAD.MOV.U32 R5, RZ, RZ, R8 ;  /* 0x000000ffff057224 */ /* 0x002fc400078e0008 */
[----:B------:R-:W-:Y:S01]  /*56dd0*/  IMAD.MOV.U32 R4, RZ, RZ, R7 ;  /* 0x000000ffff047224 */ /* 0x000fe200078e0007 */
        /* <DEDUP_REMOVED lines=11> */
[----:B--2---:R-:W-:-:S04]  /*56e90*/  IADD3.X R19, R19, R3, RZ, P3, !PT ;  /* 0x0000000313137210 */ /* 0x004fc80001ffe4ff */
[----:B------:R-:W-:Y:S01]  /*56ea0*/  MOV R5, R19 ;  /* 0x0000001300057202 */ /* 0x000fe20000000f00 */
[----:B------:R-:W-:-:S04]  /*56eb0*/  IMAD.X R14, R14, 0x1, R3, P4 ;  /* 0x000000010e0e7824 */ /* 0x000fc800020e0603 */
[----:B------:R1:W-:Y:S01]  /*56ec0*/  LDGSTS.E [R2+0x22380], [R4.64], P2 ;  /* 0x2238000004027fae */ /* 0x0003e20009121848 */
[----:B------:R-:W-:Y:S01]  /*56ed0*/  ISETP.GT.AND P2, PT, R0, 0x2b, PT ;  /* 0x0000002b0000780c */ /* 0x000fe20003f44270 */
[----:B-1----:R-:W-:Y:S02]  /*56ee0*/  IMAD.MOV.U32 R4, RZ, RZ, R6 ;  /* 0x000000ffff047224 */ /* 0x002fe400078e0006 */
[----:B------:R-:W-:-:S05]  /*56ef0*/  IMAD.MOV.U32 R5, RZ, RZ, R14 ;  /* 0x000000ffff057224 */ /* 0x000fca00078e000e */
[----:B------:R1:W-:Y:S01]  /*56f00*/  LDGSTS.E [R2+0x22700], [R4.64], P1 ;  /* 0x2270000004027fae */ /* 0x0003e20008921848 */
[----:B-----5:R-:W-:-:S03]  /*56f10*/  IADD3 R11, P3, R11, R13, RZ ;  /* 0x0000000d0b0b7210 */ /* 0x020fc60007f7e0ff */
[----:B------:R-:W-:Y:S01]  /*56f20*/  STL [R1+0x1b80], R19 ;  /* 0x001b801301007387 */ /* 0x000fe20000100800 */
[----:B---3--:R-:W-:Y:S02]  /*56f30*/  IADD3.X R15, R15, R3, RZ, P3, !PT ;  /* 0x000000030f0f7210 */ /* 0x008fe40001ffe4ff */
[----:B-1----:R-:W-:Y:S02]  /*56f40*/  SEL R4, RZ, 0x4, !P2 ;  /* 0x00000004ff047807 */ /* 0x002fe40005000000 */
[----:B------:R-:W-:Y:S01]  /*56f50*/  IADD3 R10, P4, R10, R13, RZ ;  /* 0x0000000d0a0a7210 */ /* 0x000fe20007f9e0ff */
[----:B------:R-:W-:Y:S01]  /*56f60*/  STL [R1+0x1b7c], R6 ;  /* 0x001b7c0601007387 */ /* 0x000fe20000100800 */
[----:B------:R-:W-:-:S03]  /*56f70*/  SEL R4, R4, RZ, !P0 ;  /* 0x000000ff04047207 */ /* 0x000fc60004000000 */
[----:B------:R1:W-:Y:S01]  /*56f80*/  STL [R1+0x1b68], R14 ;  /* 0x001b680e01007387 */ /* 0x0003e20000100800 */
[----:B------:R-:W-:Y:S01]  /*56f90*/  ISETP.NE.U32.AND P2, PT, R4, RZ, PT ;  /* 0x000000ff0400720c */ /* 0x000fe20003f45070 */
[----:B------:R-:W-:Y:S01]  /*56fa0*/  IMAD.X R17, R17, 0x1, R3, P4 ;  /* 0x0000000111117824 */ /* 0x000fe200020e0603 */
[----:B------:R-:W-:Y:S01]  /*56fb0*/  MOV R5, R15 ;  /* 0x0000000f00057202 */ /* 0x000fe20000000f00 */
[----:B------:R-:W-:-:S05]  /*56fc0*/  IMAD.MOV.U32 R4, RZ, RZ, R11 ;  /* 0x000000ffff047224 */ /* 0x000fca00078e000b */
[----:B------:R2:W-:Y:S04]  /*56fd0*/  LDGSTS.E [R2+0x22780], [R4.64], P1 ;  /* 0x2278000004027fae */ /* 0x0005e80008921848 */
[----:B-1----:R-:W3:Y:S04]  /*56fe0*/  LDL.LU R14, [R1+0x1aec] ;  /* 0x001aec00010e7983 */ /* 0x002ee80000300800 */
[----:B------:R-:W5:Y:S04]  /*56ff0*/  LDL.LU R6, [R1+0x1ae4] ;  /* 0x001ae40001067983 */ /* 0x000f680000300800 */
[----:B------:R-:W-:Y:S04]  /*57000*/  STL [R1+0x1b6c], R11 ;  /* 0x001b6c0b01007387 */ /* 0x000fe80000100800 */
[----:B------:R1:W-:Y:S04]  /*57010*/  STL [R1+0x1b30], R15 ;  /* 0x001b300f01007387 */ /* 0x0003e80000100800 */
[----:B------:R1:W-:Y:S01]  /*57020*/  STL [R1+0x1b64], R10 ;  /* 0x001b640a01007387 */ /* 0x0003e20000100800 */
[----:B--2---:R-:W-:-:S03]  /*57030*/  IMAD.MOV.U32 R4, RZ, RZ, R10 ;  /* 0x000000ffff047224 */ /* 0x004fc600078e000a */
[----:B-1----:R-:W2:Y:S01]  /*57040*/  LDL.LU R15, [R1+0x1ab0] ;  /* 0x001ab000010f7983 */ /* 0x002ea20000300800 */
[----:B------:R-:W-:-:S03]  /*57050*/  IMAD.MOV.U32 R5, RZ, RZ, R17 ;  /* 0x000000ffff057224 */ /* 0x000fc600078e0011 */
[----:B------:R-:W-:Y:S04]  /*57060*/  STL [R1+0x1b28], R17 ;  /* 0x001b281101007387 */ /* 0x000fe80000100800 */
[----:B------:R-:W2:Y:S01]  /*57070*/  LDL.LU R11, [R1+0x1aa8] ;  /* 0x001aa800010b7983 */ /* 0x000ea20000300800 */
[----:B------:R-:W-:-:S03]  /*57080*/  ISETP.GT.AND P1, PT, R0, 0x2f, PT ;  /* 0x0000002f0000780c */ /* 0x000fc60003f24270 */
[----:B------:R1:W-:Y:S04]  /*57090*/  LDGSTS.E [R2+0x22b00], [R4.64], P2 ;  /* 0x22b0000004027fae */ /* 0x0003e80009121848 */
[----:B------:R-:W2:Y:S04]  /*570a0*/  LDL.LU R10, [R1+0x1aac] ;  /* 0x001aac00010a7983 */ /* 0x000ea80000300800 */
[----:B------:R-:W2:Y:S01]  /*570b0*/  LDL.LU R18, [R1+0x1aa4] ;  /* 0x001aa40001127983 */ /* 0x000ea20000300800 */
[----:B-1----:R-:W-:Y:S02]  /*570c0*/  SEL R4, RZ, 0x4, !P1 ;  /* 0x00000004ff047807 */ /* 0x002fe40004800000 */
[----:B------:R-:W-:-:S02]  /*570d0*/  IADD3 R12, P3, R12, R13, RZ ;  /* 0x0000000d0c0c7210 */ /* 0x000fc40007f7e0ff */
[----:B------:R-:W-:Y:S02]  /*570e0*/  SEL R4, R4, RZ, !P0 ;  /* 0x000000ff04047207 */ /* 0x000fe40004000000 */
[----:B------:R-:W-:Y:S01]  /*570f0*/  IADD3.X R16, R16, R3, RZ, P3, !PT ;  /* 0x0000000310107210 */ /* 0x000fe20001ffe4ff */
[----:B------:R1:W-:Y:S01]  /*57100*/  STL [R1+0x1b2c], R12 ;  /* 0x001b2c0c01007387 */ /* 0x0003e20000100800 */
[----:B------:R-:W-:Y:S01]  /*57110*/  ISETP.NE.U32.AND P1, PT, R4, RZ, PT ;  /* 0x000000ff0400720c */ /* 0x000fe20003f25070 */
[----:B------:R-:W-:Y:S01]  /*57120*/  IMAD.MOV.U32 R4, RZ, RZ, R12 ;  /* 0x000000ffff047224 */ /* 0x000fe200078e000c */
[----:B----4-:R-:W-:Y:S01]  /*57130*/  IADD3 R7, P4, R7, R13, RZ ;  /* 0x0000000d07077210 */ /* 0x010fe20007f9e0ff */
[----:B------:R4:W-:Y:S04]  /*57140*/  STL [R1+0x1af0], R16 ;  /* 0x001af01001007387 */ /* 0x0009e80000100800 */
[----:B------:R-:W-:Y:S01]  /*57150*/  IMAD.X R8, R8, 0x1, R3, P4 ;  /* 0x0000000108087824 */ /* 0x000fe200020e0603 */
[----:B------:R-:W-:Y:S04]  /*57160*/  STL [R1+0x1b24], R7 ;  /* 0x001b240701007387 */ /* 0x000fe80000100800 */
[----:B-1----:R-:W2:Y:S04]  /*57170*/  LDL.LU R12, [R1+0x1a70] ;  /* 0x001a7000010c7983 */ /* 0x002ea80000300800 */
[----:B------:R1:W-:Y:S04]  /*57180*/  STL [R1+0x1ae8], R8 ;  /* 0x001ae80801007387 */ /* 0x0003e80000100800 */
[----:B------:R-:W2:Y:S01]  /*57190*/  LDL.LU R19, [R1+0x1a68] ;  /* 0x001a680001137983 */ /* 0x000ea20000300800 */
[----:B------:R-:W-:-:S03]  /*571a0*/  MOV R5, R16 ;  /* 0x0000001000057202 */ /* 0x000fc60000000f00 */
[----:B------:R-:W2:Y:S04]  /*571b0*/  LDL.LU R17, [R1+0x1a30] ;  /* 0x001a300001117983 */ /* 0x000ea80000300800 */
[----:B----4-:R-:W4:Y:S04]  /*571c0*/  LDL.LU R16, [R1+0x1a6c] ;  /* 0x001a6c0001107983 */ /* 0x010f280000300800 */
[----:B------:R1:W-:Y:S01]  /*571d0*/  LDGSTS.E [R2+0x22b80], [R4.64], P2 ;  /* 0x22b8000004027fae */ /* 0x0003e20009121848 */
[----:B------:R-:W-:Y:S01]  /*571e0*/  ISETP.GT.AND P2, PT, R0, 0x33, PT ;  /* 0x000000330000780c */ /* 0x000fe20003f44270 */
[----:B-1----:R-:W-:-:S02]  /*571f0*/  IMAD.MOV.U32 R4, RZ, RZ, R7 ;  /* 0x000000ffff047224 */ /* 0x002fc400078e0007 */
[----:B------:R-:W-:Y:S02]  /*57200*/  IMAD.MOV.U32 R5, RZ, RZ, R8 ;  /* 0x000000ffff057224 */ /* 0x000fe400078e0008 */
[----:B------:R-:W4:Y:S04]  /*57210*/  LDL.LU R8, [R1+0x1a28] ;  /* 0x001a280001087983 */ /* 0x000f280000300800 */
[----:B------:R-:W4:Y:S04]  /*57220*/  LDL.LU R7, [R1+0x1a64] ;  /* 0x001a640001077983 */ /* 0x000f280000300800 */
[----:B------:R1:W-:Y:S02]  /*57230*/  LDGSTS.E [R2+0x22f00], [R4.64], P1 ;  /* 0x22f0000004027fae */ /* 0x0003e40008921848 */
[----:B-1----:R-:W-:-:S04]  /*57240*/  SEL R4, RZ, 0x4, !P2 ;  /* 0x00000004ff047807 */ /* 0x002fc80005000000 */
[----:B------:R-:W-:-:S04]  /*57250*/  SEL R4, R4, RZ, !P0 ;  /* 0x000000ff04047207 */ /* 0x000fc80004000000 */
[----:B------:R-:W-:Y:S02]  /*57260*/  ISETP.NE.U32.AND P2, PT, R4, RZ, PT ;  /* 0x000000ff0400720c */ /* 0x000fe40003f45070 */
[-C--:B---3--:R-:W-:Y:S02]  /*57270*/  IADD3 R14, P3, R14, R13.reuse, RZ ;  /* 0x0000000d0e0e7210 */ /* 0x088fe40007f7e0ff */
[----:B-----5:R-:W-:-:S03]  /*57280*/  IADD3 R6, P4, R6, R13, RZ ;  /* 0x0000000d06067210 */ /* 0x020fc60007f9e0ff */
[----:B------:R-:W-:Y:S01]  /*57290*/  STL [R1+0x1aec], R14 ;  /* 0x001aec0e01007387 */ /* 0x000fe20000100800 */
[----:B------:R-:W-:Y:S01]  /*572a0*/  IMAD.MOV.U32 R4, RZ, RZ, R14 ;  /* 0x000000ffff047224 */ /* 0x000fe200078e000e */
[----:B--2---:R-:W-:-:S05]  /*572b0*/  IADD3.X R15, R15, R3, RZ, P3, !PT ;  /* 0x000000030f0f7210 */ /* 0x004fca0001ffe4ff */
[----:B------:R1:W-:Y:S01]  /*572c0*/  STL [R1+0x1ab0], R15 ;  /* 0x001ab00f01007387 */ /* 0x0003e20000100800 */
[----:B------:R-:W-:-:S03]  /*572d0*/  IMAD.X R11, R11, 0x1, R3, P4 ;  /* 0x000000010b0b7824 */ /* 0x000fc600020e0603 */
[----:B------:R-:W-:Y:S01]  /*572e0*/  STL [R1+0x1ae4], R6 ;  /* 0x001ae40601007387 */ /* 0x000fe20000100800 */
[----:B------:R-:W-:-:S03]  /*572f0*/  MOV R5, R15 ;  /* 0x0000000f00057202 */ /* 0x000fc60000000f00 */
[----:B------:R2:W-:Y:S04]  /*57300*/  STL [R1+0x1aa8], R11 ;  /* 0x001aa80b01007387 */ /* 0x0005e80000100800 */
[----:B-1----:R-:W3:Y:S04]  /*57310*/  LDL.LU R15, [R1+0x19f0] ;  /* 0x0019f000010f7983 */ /* 0x002ee80000300800 */
[----:B------:R-:W5:Y:S04]  /*57320*/  LDL.LU R14, [R1+0x1a2c] ;  /* 0x001a2c00010e7983 */ /* 0x000f680000300800 */
[----:B------:R1:W-:Y:S01]  /*57330*/  LDGSTS.E [R2+0x22f80], [R4.64], P1 ;  /* 0x22f8000004027fae */ /* 0x0003e20008921848 */
[----:B------:R-:W-:-:S02]  /*57340*/  ISETP.GT.AND P1, PT, R0, 0x37, PT ;  /* 0x000000370000780c */ /* 0x000fc40003f24270 */
[-C--:B------:R-:W-:Y:S02]  /*57350*/  IADD3 R10, P3, R10, R13.reuse, RZ ;  /* 0x0000000d0a0a7210 */ /* 0x080fe40007f7e0ff */
[----:B------:R-:W-:Y:S01]  /*57360*/  IADD3 R18, P4, R18, R13, RZ ;  /* 0x0000000d12127210 */ /* 0x000fe20007f9e0ff */
[----:B-1----:R-:W-:Y:S02]  /*57370*/  IMAD.MOV.U32 R4, RZ, RZ, R6 ;  /* 0x000000ffff047224 */ /* 0x002fe400078e0006 */
[----:B------:R-:W-:Y:S02]  /*57380*/  IMAD.MOV.U32 R5, RZ, RZ, R11 ;  /* 0x000000ffff057224 */ /* 0x000fe400078e000b */
[----:B--2---:R-:W2:Y:S04]  /*57390*/  LDL.LU R11, [R1+0x1a24] ;  /* 0x001a2400010b7983 */ /* 0x004ea80000300800 */
[----:B------:R1:W-:Y:S04]  /*573a0*/  LDGSTS.E [R2+0x23300], [R4.64], P2 ;  /* 0x2330000004027fae */ /* 0x0003e80009121848 */
[----:B------:R-:W2:Y:S01]  /*573b0*/  LDL.LU R6, [R1+0x19ec] ;  /* 0x0019ec0001067983 */ /* 0x000ea20000300800 */
[----:B------:R-:W-:-:S02]  /*573c0*/  IADD3.X R12, R12, R3, RZ, P3, !PT ;  /* 0x000000030c0c7210 */ /* 0x000fc40001ffe4ff */
[----:B-1----:R-:W-:Y:S01]  /*573d0*/  SEL R4, RZ, 0x4, !P1 ;  /* 0x00000004ff047807 */ /* 0x002fe20004800000 */
[----:B------:R-:W-:Y:S01]  /*573e0*/  IMAD.X R19, R19, 0x1, R3, P4 ;  /* 0x0000000113137824 */ /* 0x000fe200020e0603 */
[----:B------:R-:W-:Y:S02]  /*573f0*/  STL [R1+0x1aac], R10 ;  /* 0x001aac0a01007387 */ /* 0x000fe40000100800 */
[----:B------:R-:W-:Y:S02]  /*57400*/  SEL R4, R4, RZ, !P0 ;  /* 0x000000ff04047207 */ /* 0x000fe40004000000 */
[----:B------:R1:W-:Y:S01]  /*57410*/  STL [R1+0x1a70], R12 ;  /* 0x001a700c01007387 */ /* 0x0003e20000100800 */
[----:B------:R-:W-:Y:S02]  /*57420*/  MOV R5, R12 ;  /* 0x0000000c00057202 */ /* 0x000fe40000000f00 */
[----:B------:R-:W-:Y:S01]  /*57430*/  ISETP.NE.U32.AND P1, PT, R4, RZ, PT ;  /* 0x000000ff0400720c */ /* 0x000fe20003f25070 */
[----:B------:R-:W-:Y:S01]  /*57440*/  STL [R1+0x1aa4], R18 ;  /* 0x001aa41201007387 */ /* 0x000fe20000100800 */
[----:B------:R-:W-:-:S03]  /*57450*/  IMAD.MOV.U32 R4, RZ, RZ, R10 ;  /* 0x000000ffff047224 */ /* 0x000fc600078e000a */
[----:B-1----:R-:W2:Y:S04]  /*57460*/  LDL.LU R12, [R1+0x19e8] ;  /* 0x0019e800010c7983 */ /* 0x002ea80000300800 */
[----:B------:R-:W-:Y:S04]  /*57470*/  STL [R1+0x1a68], R19 ;  /* 0x001a681301007387 */ /* 0x000fe80000100800 */
[----:B------:R-:W2:Y:S04]  /*57480*/  LDL.LU R10, [R1+0x9e4] ;  /* 0x0009e400010a7983 */ /* 0x000ea80000300800 */
[----:B------:R1:W-:Y:S01]  /*57490*/  LDGSTS.E [R2+0x23380], [R4.64], P2 ;  /* 0x2338000004027fae */ /* 0x0003e20009121848 */
[----:B------:R-:W-:-:S02]  /*574a0*/  ISETP.GT.AND P2, PT, R0, 0x3b, PT ;  /* 0x0000003b0000780c */ /* 0x000fc40003f44270 */
[----:B----4-:R-:W-:Y:S01]  /*574b0*/  IADD3 R16, P3, R16, R13, RZ ;  /* 0x0000000d10107210 */ /* 0x010fe20007f7e0ff */
[----:B-1----:R-:W-:Y:S02]  /*574c0*/  IMAD.MOV.U32 R4, RZ, RZ, R18 ;  /* 0x000000ffff047224 */ /* 0x002fe400078e0012 */
[----:B------:R-:W-:-:S05]  /*574d0*/  IMAD.MOV.U32 R5, RZ, RZ, R19 ;  /* 0x000000ffff057224 */ /* 0x000fca00078e0013 */
[----:B------:R1:W-:Y:S01]  /*574e0*/  LDGSTS.E [R2+0x23700], [R4.64], P1 ;  /* 0x2370000004027fae */ /* 0x0003e20008921848 */
[----:B------:R-:W-:Y:S02]  /*574f0*/  IADD3.X R17, R17, R3, RZ, P3, !PT ;  /* 0x0000000311117210 */ /* 0x000fe40001ffe4ff */
        /* <DEDUP_REMOVED lines=8> */
[----:B------:R-:W-:Y:S01]  /*57580*/  ISETP.GT.AND P1, PT, R0, 0x3f, PT ;  /* 0x0000003f0000780c */ /* 0x000fe20003f24270 */
[----:B-1----:R-:W-:Y:S02]  /*57590*/  IMAD.MOV.U32 R4, RZ, RZ, R7 ;  /* 0x000000ffff047224 */ /* 0x002fe400078e0007 */
[----:B------:R-:W-:-:S05]  /*575a0*/  IMAD.MOV.U32 R5, RZ, RZ, R8 ;  /* 0x000000ffff057224 */ /* 0x000fca00078e0008 */
[----:B------:R1:W-:Y:S02]  /*575b0*/  LDGSTS.E [R2+0x23b00], [R4.64], P2 ;  /* 0x23b0000004027fae */ /* 0x0003e40009121848 */
[----:B-1----:R-:W-:-:S04]  /*575c0*/  SEL R4, RZ, 0x4, !P1 ;  /* 0x00000004ff047807 */ /* 0x002fc80004800000 */
[----:B------:R-:W-:-:S04]  /*575d0*/  SEL R4, R4, RZ, !P0 ;  /* 0x000000ff04047207 */ /* 0x000fc80004000000 */
[----:B------:R-:W-:Y:S01]  /*575e0*/  ISETP.NE.U32.AND P1, PT, R4, RZ, PT ;  /* 0x000000ff0400720c */ /* 0x000fe20003f25070 */
[----:B------:R-:W-:Y:S04]  /*575f0*/  STL [R1+0x1a6c], R16 ;  /* 0x001a6c1001007387 */ /* 0x000fe80000100800 */
[----:B------:R-:W-:Y:S04]  /*57600*/  STL [R1+0x1a30], R17 ;  /* 0x001a301101007387 */ /* 0x000fe80000100800 */
[----:B------:R-:W-:Y:S04]  /*57610*/  STL [R1+0x1a64], R7 ;  /* 0x001a640701007387 */ /* 0x000fe80000100800 */
[----:B------:R1:W-:Y:S04]  /*57620*/  STL [R1+0x1a28], R8 ;  /* 0x001a280801007387 */ /* 0x0003e80000100800 */
[----:B-1----:R-:W4:Y:S04]  /*57630*/  LDL.LU R8, [R1+0xebc] ;  /* 0x000ebc0001087983 */ /* 0x002f280000300800 */
[----:B------:R-:W4:Y:S01]  /*57640*/  LDL.LU R7, [R1+0xec4] ;  /* 0x000ec40001077983 */ /* 0x000f220000300800 */
[----:B-----5:R-:W-:-:S04]  /*57650*/  IADD3 R14, P3, R14, R13, RZ ;  /* 0x0000000d0e0e7210 */ /* 0x020fc80007f7e0ff */
[----:B---3--:R-:W-:Y:S01]  /*57660*/  IADD3.X R15, R15, R3, RZ, P3, !PT ;  /* 0x000000030f0f7210 */ /* 0x008fe20001ffe4ff */
[----:B------:R-:W-:-:S04]  /*57670*/  IMAD.MOV.U32 R4, RZ, RZ, R14 ;  /* 0x000000ffff047224 */ /* 0x000fc800078e000e */
[----:B------:R-:W-:Y:S01]  /*57680*/  IMAD.MOV.U32 R5, RZ, RZ, R15 ;  /* 0x000000ffff057224 */ /* 0x000fe200078e000f */
[----:B------:R1:W-:Y:S04]  /*57690*/  STL [R1+0x1a2c], R14 ;  /* 0x001a2c0e01007387 */ /* 0x0003e80000100800 */
[----:B------:R3:W-:Y:S01]  /*576a0*/  LDGSTS.E [R2+0x23b80], [R4.64], P2 ;  /* 0x23b8000004027fae */ /* 0x0007e20009121848 */
[----:B--2---:R-:W-:-:S03]  /*576b0*/  IADD3 R11, P2, R11, R13, RZ ;  /* 0x0000000d0b0b7210 */ /* 0x004fc60007f5e0ff */
[----:B------:R-:W-:Y:S04]  /*576c0*/  STL [R1+0x19f0], R15 ;  /* 0x0019f00f01007387 */ /* 0x000fe80000100800 */
[----:B------:R-:W2:Y:S01]  /*576d0*/  LDL.LU R16, [R1+0xeb8] ;  /* 0x000eb80001107983 */ /* 0x000ea20000300800 */
[----:B------:R-:W-:-:S03]  /*576e0*/  IADD3 R6, P3, R6, R13, RZ ;  /* 0x0000000d06067210 */ /* 0x000fc60007f7e0ff */
[----:B------:R-:W5:Y:S04]  /*576f0*/  LDL.LU R20, [R1+0xec0] ;  /* 0x000ec00001147983 */ /* 0x000f680000300800 */
[----:B------:R-:W-:Y:S04]  /*57700*/  STL [R1+0x1a24], R11 ;  /* 0x001a240b01007387 */ /* 0x000fe80000100800 */
[----:B------:R-:W-:Y:S01]  /*57710*/  STL [R1+0x19ec], R6 ;  /* 0x0019ec0601007387 */ /* 0x000fe20000100800 */
[----:B------:R-:W-:Y:S01]  /*57720*/  IADD3.X R12, R12, R3, RZ, P2, !PT ;  /* 0x000000030c0c7210 */ /* 0x000fe200017fe4ff */
[----:B------:R-:W-:-:S04]  /*57730*/  IMAD.X R10, R10, 0x1, R3, P3 ;  /* 0x000000010a0a7824 */ /* 0x000fc800018e0603 */
[----:B------:R-:W-:Y:S04]  /*57740*/  STL [R1+0x19e8], R12 ;  /* 0x0019e80c01007387 */ /* 0x000fe80000100800 */
[----:B------:R1:W-:Y:S04]  /*57750*/  STL [R1+0x9e4], R10 ;  /* 0x0009e40a01007387 */ /* 0x0003e80000100800 */
[----:B------:R-:W5:Y:S04]  /*57760*/  LDL.LU R13, [R1+0xf3c] ;  /* 0x000f3c00010d7983 */ /* 0x000f680000300800 */
[----:B------:R-:W5:Y:S04]  /*57770*/  LDL.LU R18, [R1+0xf44] ;  /* 0x000f440001127983 */ /* 0x000f680000300800 */
[----:B-1----:R-:W5:Y:S04]  /*57780*/  LDL.LU R14, [R1+0xf38] ;  /* 0x000f3800010e7983 */ /* 0x002f680000300800 */
[----:B------:R-:W5:Y:S01]  /*57790*/  LDL.LU R19, [R1+0xf40] ;  /* 0x000f400001137983 */ /* 0x000f620000300800 */
[----:B---3--:R-:W-:Y:S01]  /*577a0*/  IMAD.MOV.U32 R4, RZ, RZ, R11 ;  /* 0x000000ffff047224 */ /* 0x008fe200078e000b */
[----:B------:R-:W-:-:S02]  /*577b0*/  MOV R5, R12 ;  /* 0x0000000c00057202 */ /* 0x000fc40000000f00 */
[----:B------:R-:W3:Y:S04]  /*577c0*/  LDL.LU R17, [R1+0xfb8] ;  /* 0x000fb80001117983 */ /* 0x000ee80000300800 */
[----:B------:R1:W-:Y:S02]  /*577d0*/  LDGSTS.E [R2+0x23f00], [R4.64], P1 ;  /* 0x23f0000004027fae */ /* 0x0003e40008921848 */
[----:B-1----:R-:W-:Y:S02]  /*577e0*/  IMAD.MOV.U32 R4, RZ, RZ, R6 ;  /* 0x000000ffff047224 */ /* 0x002fe400078e0006 */
[----:B------:R-:W-:Y:S02]  /*577f0*/  IMAD.MOV.U32 R5, RZ, RZ, R10 ;  /* 0x000000ffff057224 */ /* 0x000fe400078e000a */
[----:B------:R-:W3:Y:S01]  /*57800*/  LDL.LU R10, [R1+0xfbc] ;  /* 0x000fbc00010a7983 */ /* 0x000ee20000300800 */
[----:B------:R-:W-:-:S03]  /*57810*/  LOP3.LUT R6, R9, 0x20, RZ, 0xfc, !PT ;  /* 0x0000002009067812 */ /* 0x000fc600078efcff */
[----:B------:R1:W-:Y:S01]  /*57820*/  LDGSTS.E [R2+0x23f80], [R4.64], P1 ;  /* 0x23f8000004027fae */ /* 0x0003e20008921848 */
[----:B------:R-:W-:-:S03]  /*57830*/  ISETP.GE.AND P1, PT, R9, R0, PT ;  /* 0x000000000900720c */ /* 0x000fc60003f26270 */
[----:B------:R-:W3:Y:S04]  /*57840*/  LDL.LU R15, [R1+0xfc0] ;  /* 0x000fc000010f7983 */ /* 0x000ee80000300800 */
[----:B------:R-:W3:Y:S01]  /*57850*/  LDL.LU R9, [R1+0xfc4] ;  /* 0x000fc40001097983 */ /* 0x000ee20000300800 */
[----:B------:R-:W-:Y:S02]  /*57860*/  ISETP.GE.AND P2, PT, R6, R0, PT ;  /* 0x000000000600720c */ /* 0x000fe40003f46270 */
[----:B------:R-:W-:Y:S01]  /*57870*/  SEL R0, RZ, 0x4, P1 ;  /* 0x00000004ff007807 */ /* 0x000fe20000800000 */
[----:B------:R-:W3:Y:S01]  /*57880*/  LDL.LU R6, [R1+0x103c] ;  /* 0x00103c0001067983 */ /* 0x000ee20000300800 */
[----:B-1----:R-:W-:Y:S02]  /*57890*/  SEL R2, RZ, 0x4, P2 ;  /* 0x00000004ff027807 */ /* 0x002fe40001000000 */
[----:B------:R-:W-:Y:S01]  /*578a0*/  SEL R0, R0, RZ, !P0 ;  /* 0x000000ff00007207 */ /* 0x000fe20004000000 */
[----:B------:R-:W3:Y:S01]  /*578b0*/  LDL.LU R12, [R1+0x1044] ;  /* 0x00104400010c7983 */ /* 0x000ee20000300800 */
[----:B------:R-:W-:-:S02]  /*578c0*/  SEL R2, R2, RZ, !P0 ;  /* 0x000000ff02027207 */ /* 0x000fc40004000000 */
[----:B------:R-:W-:Y:S01]  /*578d0*/  ISETP.NE.U32.AND P1, PT, R0, RZ, PT ;  /* 0x000000ff0000720c */ /* 0x000fe20003f25070 */
[----:B------:R-:W0:Y:S01]  /*578e0*/  LDGDEPBAR ;  /* 0x00000000000079af */ /* 0x000e220000000000 */
[----:B------:R-:W-:Y:S02]  /*578f0*/  MOV R0, UR5 ;  /* 0x0000000500007c02 */ /* 0x000fe40008000f00 */
[----:B------:R-:W-:-:S03]  /*57900*/  ISETP.NE.U32.AND P0, PT, R2, RZ, PT ;  /* 0x000000ff0200720c */ /* 0x000fc60003f05070 */
[----:B------:R-:W-:Y:S01]  /*57910*/  IMAD R11, R0, 0x10000, R45 ;  /* 0x00010000000b7824 */ /* 0x000fe200078e022d */
[----:B----4-:R-:W-:Y:S02]  /*57920*/  IADD3 R8, P2, R8, UR7, RZ ;  /* 0x0000000708087c10 */ /* 0x010fe4000ff5e0ff */
[----:B------:R-:W-:-:S03]  /*57930*/  IADD3 R7, P3, R7, UR7, RZ ;  /* 0x0000000707077c10 */ /* 0x000fc6000ff7e0ff */
[----:B------:R1:W-:Y:S01]  /*57940*/  STL [R1+0xebc], R8 ;  /* 0x000ebc0801007387 */ /* 0x0003e20000100800 */
[----:B------:R-:W-:-:S03]  /*57950*/  IMAD.MOV.U32 R4, RZ, RZ, R8 ;  /* 0x000000ffff047224 */ /* 0x000fc600078e0008 */
[----:B------:R-:W-:Y:S01]  /*57960*/  STL [R1+0xec4], R7 ;  /* 0x000ec40701007387 */ /* 0x000fe20000100800 */
[----:B--2---:R-:W-:Y:S02]  /*57970*/  IADD3.X R16, R16, UR6, RZ, P2, !PT ;  /* 0x0000000610107c10 */ /* 0x004fe400097fe4ff */
[----:B-----5:R-:W-:-:S03]  /*57980*/  IADD3.X R20, R20, UR6, RZ, P3, !PT ;  /* 0x0000000614147c10 */ /* 0x020fc60009ffe4ff */
[----:B------:R2:W-:Y:S01]  /*57990*/  STL [R1+0xeb8], R16 ;  /* 0x000eb81001007387 */ /* 0x0005e20000100800 */
[----:B------:R-:W-:-:S03]  /*579a0*/  MOV R5, R16 ;  /* 0x0000001000057202 */ /* 0x000fc60000000f00 */
[----:B-1----:R-:W4:Y:S04]  /*579b0*/  LDL.LU R8, [R1+0x1038] ;  /* 0x0010380001087983 */ /* 0x002f280000300800 */
[----:B------:R-:W-:Y:S04]  /*579c0*/  STL [R1+0xec0], R20 ;  /* 0x000ec01401007387 */ /* 0x000fe80000100800 */
[----:B------:R1:W-:Y:S04]  /*579d0*/  LDGSTS.E [R11], [R4.64], P1 ;  /* 0x00000000040b7fae */ /* 0x0003e80008921848 */
[----:B--2---:R-:W2:Y:S01]  /*579e0*/  LDL.LU R16, [R1+0x1040] ;  /* 0x0010400001107983 */ /* 0x004ea20000300800 */
[----:B-1----:R-:W-:-:S02]  /*579f0*/  IMAD.MOV.U32 R4, RZ, RZ, R7 ;  /* 0x000000ffff047224 */ /* 0x002fc400078e0007 */
[----:B------:R-:W-:Y:S01]  /*57a00*/  IMAD.MOV.U32 R5, RZ, RZ, R20 ;  /* 0x000000ffff057224 */ /* 0x000fe200078e0014 */
[----:B------:R-:W5:Y:S04]  /*57a10*/  LDL.LU R7, [R1+0x10bc] ;  /* 0x0010bc0001077983 */ /* 0x000f680000300800 */
[----:B------:R-:W5:Y:S04]  /*57a20*/  LDL.LU R0, [R1+0x10c4] ;  /* 0x0010c40001007983 */ /* 0x000f680000300800 */
[----:B------:R1:W-:Y:S01]  /*57a30*/  LDGSTS.E [R11+0x80], [R4.64], P0 ;  /* 0x00080000040b7fae */ /* 0x0003e20008121848 */
[----:B------:R-:W-:-:S02]  /*57a40*/  IADD3 R13, P2, R13, UR7, RZ ;  /* 0x000000070d0d7c10 */ /* 0x000fc4000ff5e0ff */
[----:B------:R-:W-:Y:S02]  /*57a50*/  IADD3 R18, P3, R18, UR7, RZ ;  /* 0x0000000712127c10 */ /* 0x000fe4000ff7e0ff */
[----:B------:R-:W-:Y:S01]  /*57a60*/  IADD3.X R14, R14, UR6, RZ, P2, !PT ;  /* 0x000000060e0e7c10 */ /* 0x000fe200097fe4ff */
[----:B------:R-:W-:Y:S01]  /*57a70*/  STL [R1+0xf3c], R13 ;  /* 0x000f3c0d01007387 */ /* 0x000fe20000100800 */
[----:B------:R-:W-:-:S03]  /*57a80*/  IADD3.X R19, R19, UR6, RZ, P3, !PT ;  /* 0x0000000613137c10 */ /* 0x000fc60009ffe4ff */
[----:B------:R1:W-:Y:S02]  /*57a90*/  STL [R1+0xf38], R14 ;  /* 0x000f380e01007387 */ /* 0x0003e40000100800 */
[----:B-1----:R-:W-:Y:S02]  /*57aa0*/  IMAD.MOV.U32 R5, RZ, RZ, R14 ;  /* 0x000000ffff057224 */ /* 0x002fe400078e000e */
[----:B------:R-:W-:Y:S01]  /*57ab0*/  STL [R1+0xf44], R18 ;  /* 0x000f441201007387 */ /* 0x000fe20000100800 */
[----:B------:R-:W-:-:S03]  /*57ac0*/  MOV R4, R13 ;  /* 0x0000000d00047202 */ /* 0x000fc60000000f00 */
[----:B------:R-:W5:Y:S04]  /*57ad0*/  LDL.LU R14, [R1+0x10b8] ;  /* 0x0010b800010e7983 */ /* 0x000f680000300800 */
[----:B------:R-:W-:Y:S04]  /*57ae0*/  STL [R1+0xf40], R19 ;  /* 0x000f401301007387 */ /* 0x000fe80000100800 */
[----:B------:R-:W5:Y:S04]  /*57af0*/  LDL.LU R13, [R1+0x10c0] ;  /* 0x0010c000010d7983 */ /* 0x000f680000300800 */
[----:B------:R1:W-:Y:S01]  /*57b00*/  LDGSTS.E [R11+0x800], [R4.64], P1 ;  /* 0x00800000040b7fae */ /* 0x0003e20008921848 */
[----:B---3--:R-:W-:-:S04]  /*57b10*/  IADD3 R10, P2, R10, UR7, RZ ;  /* 0x000000070a0a7c10 */ /* 0x008fc8000ff5e0ff */
[----:B------:R-:W-:Y:S01]  /*57b20*/  IADD3.X R17, R17, UR6, RZ, P2, !PT ;  /* 0x0000000611117c10 */ /* 0x000fe200097fe4ff */
[----:B------:R3:W-:Y:S01]  /*57b30*/  STL [R1+0xfbc], R10 ;  /* 0x000fbc0a01007387 */ /* 0x0007e20000100800 */
[----:B-1----:R-:W-:Y:S01]  /*57b40*/  IMAD.MOV.U32 R4, RZ, RZ, R18 ;  /* 0x000000ffff047224 */ /* 0x002fe200078e0012 */
[----:B------:R-:W-:Y:S02]  /*57b50*/  MOV R5, R19 ;  /* 0x0000001300057202 */ /* 0x000fe40000000f00 */
[----:B------:R-:W-:Y:S01]  /*57b60*/  IADD3 R9, P3, R9, UR7, RZ ;  /* 0x0000000709097c10 */ /* 0x000fe2000ff7e0ff */
[----:B------:R-:W-:Y:S03]  /*57b70*/  STL [R1+0xfb8], R17 ;  /* 0x000fb81101007387 */ /* 0x000fe60000100800 */
[----:B------:R-:W-:Y:S01]  /*57b80*/  IADD3.X R15, R15, UR6, RZ, P3, !PT ;  /* 0x000000060f0f7c10 */ /* 0x000fe20009ffe4ff */
[----:B------:R1:W-:Y:S04]  /*57b90*/  LDGSTS.E [R11+0x880], [R4.64], P0 ;  /* 0x00880000040b7fae */ /* 0x0003e80008121848 */
[----:B------:R-:W-:Y:S01]  /*57ba0*/  STL [R1+0xfc4], R9 ;  /* 0x000fc40901007387 */ /* 0x000fe20000100800 */
[----:B-1----:R-:W-:-:S02]  /*57bb0*/  IMAD.MOV.U32 R4, RZ, RZ, R10 ;  /* 0x000000ffff047224 */ /* 0x002fc400078e000a */
[----:B------:R-:W-:Y:S01]  /*57bc0*/  IMAD.MOV.U32 R5, RZ, RZ, R17 ;  /* 0x000000ffff057224 */ /* 0x000fe200078e0011 */
[----:B---3--:R-:W3:Y:S04]  /*57bd0*/  LDL.LU R10, [R1+0x113c] ;  /* 0x00113c00010a7983 */ /* 0x008ee80000300800 */
[----:B------:R1:W-:Y:S04]  /*57be0*/  STL [R1+0xfc0], R15 ;  /* 0x000fc00f01007387 */ /* 0x0003e80000100800 */
[----:B------:R1:W-:Y:S04]  /*57bf0*/  LDGSTS.E [R11+0x1000], [R4.64], P1 ;  /* 0x01000000040b7fae */ /* 0x0003e80008921848 */
[----:B------:R-:W3:Y:S01]  /*57c00*/  LDL.LU R2, [R1+0x1144] ;  /* 0x0011440001027983 */ /* 0x000ee20000300800 */
[----:B-1----:R-:W-:-:S03]  /*57c10*/  IMAD.MOV.U32 R5, RZ, RZ, R15 ;  /* 0x000000ffff057224 */ /* 0x002fc600078e000f */
[----:B------:R-:W3:Y:S01]  /*57c20*/  LDL.LU R15, [R1+0x1138] ;  /* 0x00113800010f7983 */ /* 0x000ee20000300800 */
[----:B------:R-:W-:-:S03]  /*57c30*/  MOV R4, R9 ;  /* 0x0000000900047202 */ /* 0x000fc60000000f00 */
[----:B------:R-:W3:Y:S01]  /*57c40*/  LDL.LU R9, [R1+0x1140] ;  /* 0x0011400001097983 */ /* 0x000ee20000300800 */
[----:B------:R-:W-:Y:S02]  /*57c50*/  IADD3 R6, P2, R6, UR7, RZ ;  /* 0x0000000706067c10 */ /* 0x000fe4000ff5e0ff */
[----:B------:R-:W-:Y:S01]  /*57c60*/  IADD3 R12, P3, R12, UR7, RZ ;  /* 0x000000070c0c7c10 */ /* 0x000fe2000ff7e0ff */
[----:B------:R1:W-:Y:S04]  /*57c70*/  LDGSTS.E [R11+0x1080], [R4.64], P0 ;  /* 0x01080000040b7fae */ /* 0x0003e80008121848 */
[----:B------:R-:W-:Y:S01]  /*57c80*/  STL [R1+0x103c], R6 ;  /* 0x00103c0601007387 */ /* 0x000fe20000100800 */
[----:B-1----:R-:W-:Y:S01]  /*57c90*/  IMAD.MOV.U32 R4, RZ, RZ, R6 ;  /* 0x000000ffff047224 */ /* 0x002fe200078e0006 */
[----:B----4-:R-:W-:-:S04]  /*57ca0*/  IADD3.X R8, R8, UR6, RZ, P2, !PT ;  /* 0x0000000608087c10 */ /* 0x010fc800097fe4ff */
[----:B------:R-:W-:Y:S01]  /*57cb0*/  MOV R5, R8 ;  /* 0x0000000800057202 */ /* 0x000fe20000000f00 */
[----:B------:R1:W-:Y:S04]  /*57cc0*/  STL [R1+0x1038], R8 ;  /* 0x0010380801007387 */ /* 0x0003e80000100800 */
[----:B------:R-:W-:Y:S01]  /*57cd0*/  STL [R1+0x1044], R12 ;  /* 0x0010440c01007387 */ /* 0x000fe20000100800 */
[----:B--2---:R-:W-:-:S03]  /*57ce0*/  IADD3.X R16, R16, UR6, RZ, P3, !PT ;  /* 0x0000000610107c10 */ /* 0x004fc60009ffe4ff */
[----:B------:R2:W-:Y:S04]  /*57cf0*/  LDGSTS.E [R11+0x1800], [R4.64], P1 ;  /* 0x01800000040b7fae */ /* 0x0005e80008921848 */
[----:B-1----:R-:W4:Y:S04]  /*57d00*/  LDL.LU R8, [R1+0x11bc] ;  /* 0x0011bc0001087983 */ /* 0x002f280000300800 */
[----:B------:R1:W-:Y:S01]  /*57d10*/  STL [R1+0x1040], R16 ;  /* 0x0010401001007387 */ /* 0x0003e20000100800 */
[----:B-----5:R-:W-:-:S03]  /*57d20*/  IADD3 R7, P2, R7, UR7, RZ ;  /* 0x0000000707077c10 */ /* 0x020fc6000ff5e0ff */
[----:B------:R-:W5:Y:S01]  /*57d30*/  LDL.LU R6, [R1+0x11c4] ;  /* 0x0011c40001067983 */ /* 0x000f620000300800 */
[----:B--2---:R-:W-:Y:S01]  /*57d40*/  IMAD.MOV.U32 R5, RZ, RZ, R16 ;  /* 0x000000ffff057224 */ /* 0x004fe200078e0010 */
[----:B------:R-:W-:Y:S01]  /*57d50*/  IADD3 R0, P3, R0, UR7, RZ ;  /* 0x0000000700007c10 */ /* 0x000fe2000ff7e0ff */
[----:B------:R-:W-:Y:S01]  /*57d60*/  IMAD.MOV.U32 R4, RZ, RZ, R12 ;  /* 0x000000ffff047224 */ /* 0x000fe200078e000c */
[----:B-1----:R-:W2:Y:S04]  /*57d70*/  LDL.LU R16, [R1+0x11b8] ;  /* 0x0011b80001107983 */ /* 0x002ea80000300800 */
[----:B------:R-:W2:Y:S04]  /*57d80*/  LDL.LU R12, [R1+0x11c0] ;  /* 0x0011c000010c7983 */ /* 0x000ea80000300800 */
[----:B------:R1:W-:Y:S04]  /*57d90*/  STL [R1+0x10bc], R7 ;  /* 0x0010bc0701007387 */ /* 0x0003e80000100800 */
[----:B------:R1:W-:Y:S01]  /*57da0*/  LDGSTS.E [R11+0x1880], [R4.64], P0 ;  /* 0x01880000040b7fae */ /* 0x0003e20008121848 */
[----:B------:R-:W-:-:S02]  /*57db0*/  IADD3.X R14, R14, UR6, RZ, P2, !PT ;  /* 0x000000060e0e7c10 */ /* 0x000fc400097fe4ff */
[----:B-1----:R-:W-:-:S03]  /*57dc0*/  MOV R4, R7 ;  /* 0x0000000700047202 */ /* 0x002fc60000000f00 */
[----:B------:R1:W-:Y:S01]  /*57dd0*/  STL [R1+0x10b8], R14 ;  /* 0x0010b80e01007387 */ /* 0x0003e20000100800 */
[----:B------:R-:W-:-:S03]  /*57de0*/  IADD3.X R13, R13, UR6, RZ, P3, !PT ;  /* 0x000000060d0d7c10 */ /* 0x000fc60009ffe4ff */
[----:B------:R1:W-:Y:S01]  /*57df0*/  STL [R1+0x10c4], R0 ;  /* 0x0010c40001007387 */ /* 0x0003e20000100800 */
[----:B------:R-:W-:-:S03]  /*57e00*/  IMAD.MOV.U32 R5, RZ, RZ, R14 ;  /* 0x000000ffff057224 */ /* 0x000fc600078e000e */
[----:B------:R-:W2:Y:S04]  /*57e10*/  LDL.LU R7, [R1+0x123c] ;  /* 0x00123c0001077983 */ /* 0x000ea80000300800 */
[----:B------:R3:W-:Y:S04]  /*57e20*/  STL [R1+0x10c0], R13 ;  /* 0x0010c00d01007387 */ /* 0x0007e80000100800 */
[----:B------:R-:W2:Y:S04]  /*57e30*/  LDL.LU R17, [R1+0x1244] ;  /* 0x0012440001117983 */ /* 0x000ea80000300800 */
[----:B-1----:R-:W2:Y:S04]  /*57e40*/  LDL.LU R14, [R1+0x1238] ;  /* 0x00123800010e7983 */ /* 0x002ea80000300800 */
[----:B------:R-:W2:Y:S04]  /*57e50*/  LDL.LU R18, [R1+0x1240] ;  /* 0x0012400001127983 */ /* 0x000ea80000300800 */
[----:B------:R1:W-:Y:S01]  /*57e60*/  LDGSTS.E [R11+0x2000], [R4.64], P1 ;  /* 0x02000000040b7fae */ /* 0x0003e20008921848 */
[----:B---3--:R-:W-:Y:S01]  /*57e70*/  IADD3 R10, P2, R10, UR7, RZ ;  /* 0x000000070a0a7c10 */ /* 0x008fe2000ff5e0ff */
[----:B-1----:R-:W-:Y:S01]  /*57e80*/  IMAD.MOV.U32 R4, RZ, RZ, R0 ;  /* 0x000000ffff047224 */ /* 0x002fe200078e0000 */
[----:B------:R-:W-:Y:S01]  /*57e90*/  MOV R5, R13 ;  /* 0x0000000d00057202 */ /* 0x000fe20000000f00 */
[----:B------:R-:W3:Y:S04]  /*57ea0*/  LDL.LU R0, [R1+0x12bc] ;  /* 0x0012bc0001007983 */ /* 0x000ee80000300800 */
[----:B------:R-:W3:Y:S01]  /*57eb0*/  LDL.LU R13, [R1+0x12c4] ;  /* 0x0012c400010d7983 */ /* 0x000ee20000300800 */
[----:B------:R-:W-:-:S03]  /*57ec0*/  IADD3 R2, P3, R2, UR7, RZ ;  /* 0x0000000702027c10 */ /* 0x000fc6000ff7e0ff */
[----:B------:R1:W-:Y:S04]  /*57ed0*/  STL [R1+0x113c], R10 ;  /* 0x00113c0a01007387 */ /* 0x0003e80000100800 */
[----:B------:R1:W-:Y:S01]  /*57ee0*/  LDGSTS.E [R11+0x2080], [R4.64], P0 ;  /* 0x02080000040b7fae */ /* 0x0003e20008121848 */
[----:B------:R-:W-:Y:S02]  /*57ef0*/  IADD3.X R15, R15, UR6, RZ, P2, !PT ;  /* 0x000000060f0f7c10 */ /* 0x000fe400097fe4ff */
[----:B------:R-:W-:-:S03]  /*57f00*/  IADD3.X R9, R9, UR6, RZ, P3, !PT ;  /* 0x0000000609097c10 */ /* 0x000fc60009ffe4ff */
[----:B------:R1:W-:Y:S02]  /*57f10*/  STL [R1+0x1138], R15 ;  /* 0x0011380f01007387 */ /* 0x0003e40000100800 */
[----:B-1----:R-:W-:Y:S02]  /*57f20*/  IMAD.MOV.U32 R4, RZ, RZ, R10 ;  /* 0x000000ffff047224 */ /* 0x002fe400078e000a */
[----:B------:R1:W-:Y:S04]  /*57f30*/  STL [R1+0x1144], R2 ;  /* 0x0011440201007387 */ /* 0x0003e80000100800 */
[----:B------:R-:W3:Y:S01]  /*57f40*/  LDL.LU R10, [R1+0x12b8] ;  /* 0x0012b800010a7983 */ /* 0x000ee20000300800 */
[----:B------:R-:W-:-:S03]  /*57f50*/  IMAD.MOV.U32 R5, RZ, RZ, R15 ;  /* 0x000000ffff057224 */ /* 0x000fc600078e000f */
[----:B------:R1:W-:Y:S04]  /*57f60*/  STL [R1+0x1140], R9 ;  /* 0x0011400901007387 */ /* 0x0003e80000100800 */
[----:B------:R-:W3:Y:S04]  /*57f70*/  LDL.LU R15, [R1+0x12c0] ;  /* 0x0012c000010f7983 */ /* 0x000ee80000300800 */
[----:B------:R1:W-:Y:S02]  /*57f80*/  LDGSTS.E [R11+0x2800], [R4.64], P1 ;  /* 0x02800000040b7fae */ /* 0x0003e40008921848 */
[----:B-1----:R-:W-:Y:S01]  /*57f90*/  MOV R4, R2 ;  /* 0x0000000200047202 */ /* 0x002fe20000000f00 */
[----:B------:R-:W-:Y:S01]  /*57fa0*/  IMAD.MOV.U32 R5, RZ, RZ, R9 ;  /* 0x000000ffff057224 */ /* 0x000fe200078e0009 */
[----:B------:R-:W3:Y:S04]  /*57fb0*/  LDL.LU R2, [R1+0x133c] ;  /* 0x00133c0001027983 */ /* 0x000ee80000300800 */
[----:B------:R-:W3:Y:S04]  /*57fc0*/  LDL.LU R9, [R1+0x1344] ;  /* 0x0013440001097983 */ /* 0x000ee80000300800 */
[----:B------:R1:W-:Y:S01]  /*57fd0*/  LDGSTS.E [R11+0x2880], [R4.64], P0 ;  /* 0x02880000040b7fae */ /* 0x0003e20008121848 */
[----:B----4-:R-:W-:-:S05]  /*57fe0*/  IADD3 R8, P2, R8, UR7, RZ ;  /* 0x0000000708087c10 */ /* 0x010fca000ff5e0ff */
[----:B------:R4:W-:Y:S01]  /*57ff0*/  STL [R1+0x11bc], R8 ;  /* 0x0011bc0801007387 */ /* 0x0009e20000100800 */
[----:B-----5:R-:W-:Y:S01]  /*58000*/  IADD3 R6, P3, R6, UR7, RZ ;  /* 0x0000000706067c10 */ /* 0x020fe2000ff7e0ff */
[----:B-1----:R-:W-:Y:S01]  /*58010*/  IMAD.MOV.U32 R4, RZ, RZ, R8 ;  /* 0x000000ffff047224 */ /* 0x002fe200078e0008 */
[----:B--2---:R-:W-:Y:S02]  /*58020*/  IADD3.X R16, R16, UR6, RZ, P2, !PT ;  /* 0x0000000610107c10 */ /* 0x004fe400097fe4ff */
[----:B------:R-:W-:-:S03]  /*58030*/  IADD3.X R12, R12, UR6, RZ, P3, !PT ;  /* 0x000000060c0c7c10 */ /* 0x000fc60009ffe4ff */
[----:B------:R1:W-:Y:S01]  /*58040*/  STL [R1+0x11b8], R16 ;  /* 0x0011b81001007387 */ /* 0x0003e20000100800 */
[----:B------:R-:W-:-:S03]  /*58050*/  MOV R5, R16 ;  /* 0x0000001000057202 */ /* 0x000fc60000000f00 */
[----:B------:R-:W-:Y:S04]  /*58060*/  STL [R1+0x11c4], R6 ;  /* 0x0011c40601007387 */ /* 0x000fe80000100800 */
[----:B----4-:R-:W2:Y:S04]  /*58070*/  LDL.LU R8, [R1+0x1338] ;  /* 0x0013380001087983 */ /* 0x010ea80000300800 */
[----:B------:R4:W-:Y:S04]  /*58080*/  STL [R1+0x11c0], R12 ;  /* 0x0011c00c01007387 */ /* 0x0009e80000100800 */
[----:B------:R5:W-:Y:S04]  /*58090*/  LDGSTS.E [R11+0x3000], [R4.64], P1 ;  /* 0x03000000040b7fae */ /* 0x000be80008921848 */
[----:B-1----:R-:W2:Y:S01]  /*580a0*/  LDL.LU R16, [R1+0x1340] ;  /* 0x0013400001107983 */ /* 0x002ea20000300800 */
[----:B-----5:R-:W-:-:S02]  /*580b0*/  IMAD.MOV.U32 R4, RZ, RZ, R6 ;  /* 0x000000ffff047224 */ /* 0x020fc400078e0006 */
[----:B------:R-:W-:Y:S02]  /*580c0*/  IMAD.MOV.U32 R5, RZ, RZ, R12 ;  /* 0x000000ffff057224 */ /* 0x000fe400078e000c */
[----:B----4-:R-:W4:Y:S01]  /*580d0*/  LDL.LU R12, [R1+0x13bc] ;  /* 0x0013bc00010c7983 */ /* 0x010f220000300800 */
[----:B------:R-:W-:-:S03]  /*580e0*/  IADD3 R7, P2, R7, UR7, RZ ;  /* 0x0000000707077c10 */ /* 0x000fc6000ff5e0ff */
[----:B------:R-:W5:Y:S04]  /*580f0*/  LDL.LU R6, [R1+0x13c4] ;  /* 0x0013c40001067983 */ /* 0x000f680000300800 */
[----:B------:R-:W-:Y:S01]  /*58100*/  STL [R1+0x123c], R7 ;  /* 0x00123c0701007387 */ /* 0x000fe20000100800 */
[----:B------:R-:W-:-:S03]  /*58110*/  IADD3 R17, P3, R17, UR7, RZ ;  /* 0x0000000711117c10 */ /* 0x000fc6000ff7e0ff */
[----:B------:R1:W-:Y:S01]  /*58120*/  LDGSTS.E [R11+0x3080], [R4.64], P0 ;  /* 0x03080000040b7fae */ /* 0x0003e20008121848 */
[----:B------:R-:W-:Y:S02]  /*58130*/  IADD3.X R14, R14, UR6, RZ, P2, !PT ;  /* 0x000000060e0e7c10 */ /* 0x000fe400097fe4ff */
[----:B------:R-:W-:-:S03]  /*58140*/  IADD3.X R18, R18, UR6, RZ, P3, !PT ;  /* 0x0000000612127c10 */ /* 0x000fc60009ffe4ff */
[----:B------:R1:W-:Y:S02]  /*58150*/  STL [R1+0x1238], R14 ;  /* 0x0012380e01007387 */ /* 0x0003e40000100800 */
[----:B-1----:R-:W-:Y:S02]  /*58160*/  IMAD.MOV.U32 R5, RZ, RZ, R14 ;  /* 0x000000ffff057224 */ /* 0x002fe400078e000e */
[----:B------:R-:W-:Y:S01]  /*58170*/  STL [R1+0x1244], R17 ;  /* 0x0012441101007387 */ /* 0x000fe20000100800 */
[----:B------:R-:W-:-:S03]  /*58180*/  MOV R4, R7 ;  /* 0x0000000700047202 */ /* 0x000fc60000000f00 */
[----:B------:R-:W5:Y:S04]  /*58190*/  LDL.LU R14, [R1+0x13b8] ;  /* 0x0013b800010e7983 */ /* 0x000f680000300800 */
[----:B------:R-:W-:Y:S04]  /*581a0*/  STL [R1+0x1240], R18 ;  /* 0x0012401201007387 */ /* 0x000fe80000100800 */
[----:B------:R-:W5:Y:S01]  /*581b0*/  LDL.LU R7, [R1+0x13c0] ;  /* 0x0013c00001077983 */ /* 0x000f620000300800 */
[----:B---3--:R-:W-:-:S03]  /*581c0*/  IADD3 R0, P2, R0, UR7, RZ ;  /* 0x0000000700007c10 */ /* 0x008fc6000ff5e0ff */
[----:B------:R1:W-:Y:S01]  /*581d0*/  LDGSTS.E [R11+0x3800], [R4.64], P1 ;  /* 0x03800000040b7fae */ /* 0x0003e20008921848 */
[----:B------:R-:W-:-:S03]  /*581e0*/  IADD3 R13, P3, R13, UR7, RZ ;  /* 0x000000070d0d7c10 */ /* 0x000fc6000ff7e0ff */
[----:B------:R-:W-:Y:S01]  /*581f0*/  STL [R1+0x12bc], R0 ;  /* 0x0012bc0001007387 */ /* 0x000fe20000100800 */
[----:B-1----:R-:W-:Y:S01]  /*58200*/  IMAD.MOV.U32 R4, RZ, RZ, R17 ;  /* 0x000000ffff047224 */ /* 0x002fe200078e0011 */
[----:B------:R-:W-:-:S05]  /*58210*/  MOV R5, R18 ;  /* 0x0000001200057202 */ /* 0x000fca0000000f00 */
[----:B------:R1:W-:Y:S01]  /*58220*/  LDGSTS.E [R11+0x3880], [R4.64], P0 ;  /* 0x03880000040b7fae */ /* 0x0003e20008121848 */
[----:B------:R-:W-:Y:S01]  /*58230*/  IADD3.X R10, R10, UR6, RZ, P2, !PT ;  /* 0x000000060a0a7c10 */ /* 0x000fe200097fe4ff */
[----:B-1----:R-:W-:-:S04]  /*58240*/  IMAD.MOV.U32 R4, RZ, RZ, R0 ;  /* 0x000000ffff047224 */ /* 0x002fc800078e0000 */
[----:B------:R-:W-:Y:S01]  /*58250*/  IMAD.MOV.U32 R5, RZ, RZ, R10 ;  /* 0x000000ffff057224 */ /* 0x000fe200078e000a */
[----:B------:R1:W-:Y:S01]  /*58260*/  STL [R1+0x12b8], R10 ;  /* 0x0012b80a01007387 */ /* 0x0003e20000100800 */
[----:B------:R-:W-:-:S03]  /*58270*/  IADD3.X R15, R15, UR6, RZ, P3, !PT ;  /* 0x000000060f0f7c10 */ /* 0x000fc60009ffe4ff */
[----:B------:R3:W-:Y:S04]  /*58280*/  STL [R1+0x12c4], R13 ;  /* 0x0012c40d01007387 */ /* 0x0007e80000100800 */
[----:B------:R3:W-:Y:S04]  /*58290*/  LDGSTS.E [R11+0x4000], [R4.64], P1 ;  /* 0x04000000040b7fae */ /* 0x0007e80008921848 */
[----:B-1----:R-:W5:Y:S04]  /*582a0*/  LDL.LU R10, [R1+0x143c] ;  /* 0x00143c00010a7983 */ /* 0x002f680000300800 */
[----:B------:R1:W-:Y:S04]  /*582b0*/  STL [R1+0x12c0], R15 ;  /* 0x0012c00f01007387 */ /* 0x0003e80000100800 */
[----:B------:R-:W5:Y:S01]  /*582c0*/  LDL.LU R0, [R1+0x1444] ;  /* 0x0014440001007983 */ /* 0x000f620000300800 */
[----:B---3--:R-:W-:-:S03]  /*582d0*/  MOV R4, R13 ;  /* 0x0000000d00047202 */ /* 0x008fc60000000f00 */
[----:B------:R-:W5:Y:S01]  /*582e0*/  LDL.LU R13, [R1+0x1438] ;  /* 0x00143800010d7983 */ /* 0x000f620000300800 */
[----:B------:R-:W-:-:S03]  /*582f0*/  IMAD.MOV.U32 R5, RZ, RZ, R15 ;  /* 0x000000ffff057224 */ /* 0x000fc600078e000f */
[----:B-1----:R-:W5:Y:S01]  /*58300*/  LDL.LU R15, [R1+0x1440] ;  /* 0x00144000010f7983 */ /* 0x002f620000300800 */
[----:B------:R-:W-:Y:S02]  /*58310*/  IADD3 R2, P2, R2, UR7, RZ ;  /* 0x0000000702027c10 */ /* 0x000fe4000ff5e0ff */
[----:B------:R-:W-:Y:S01]  /*58320*/  IADD3 R9, P3, R9, UR7, RZ ;  /* 0x0000000709097c10 */ /* 0x000fe2000ff7e0ff */
[----:B------:R1:W-:Y:S04]  /*58330*/  LDGSTS.E [R11+0x4080], [R4.64], P0 ;  /* 0x04080000040b7fae */ /* 0x0003e80008121848 */
[----:B------:R-:W-:Y:S01]  /*58340*/  STL [R1+0x133c], R2 ;  /* 0x00133c0201007387 */ /* 0x000fe20000100800 */
[----:B-1----:R-:W-:Y:S01]  /*58350*/  IMAD.MOV.U32 R4, RZ, RZ, R2 ;  /* 0x000000ffff047224 */ /* 0x002fe200078e0002 */
[----:B--2---:R-:W-:-:S04]  /*58360*/  IADD3.X R8, R8, UR6, RZ, P2, !PT ;  /* 0x0000000608087c10 */ /* 0x004fc800097fe4ff */
[----:B------:R-:W-:Y:S01]  /*58370*/  MOV R5, R8 ;  /* 0x0000000800057202 */ /* 0x000fe20000000f00 */
[----:B------:R1:W-:Y:S04]  /*58380*/  STL [R1+0x1338], R8 ;  /* 0x0013380801007387 */ /* 0x0003e80000100800 */
[----:B------:R-:W-:Y:S01]  /*58390*/  STL [R1+0x1344], R9 ;  /* 0x0013440901007387 */ /* 0x000fe20000100800 */
[----:B------:R-:W-:-:S03]  /*583a0*/  IADD3.X R16, R16, UR6, RZ, P3, !PT ;  /* 0x0000000610107c10 */ /* 0x000fc60009ffe4ff */
[----:B------:R2:W-:Y:S04]  /*583b0*/  LDGSTS.E [R11+0x4800], [R4.64], P1 ;  /* 0x04800000040b7fae */ /* 0x0005e80008921848 */
[----:B-1----:R-:W3:Y:S04]  /*583c0*/  LDL.LU R8, [R1+0x14bc] ;  /* 0x0014bc0001087983 */ /* 0x002ee80000300800 */
[----:B------:R1:W-:Y:S01]  /*583d0*/  STL [R1+0x1340], R16 ;  /* 0x0013401001007387 */ /* 0x0003e20000100800 */
[----:B----4-:R-:W-:-:S03]  /*583e0*/  IADD3 R12, P2, R12, UR7, RZ ;  /* 0x000000070c0c7c10 */ /* 0x010fc6000ff5e0ff */
[----:B------:R-:W4:Y:S01]  /*583f0*/  LDL.LU R2, [R1+0x14c4] ;  /* 0x0014c40001027983 */ /* 0x000f220000300800 */
[----:B--2---:R-:W-:Y:S02]  /*58400*/  IMAD.MOV.U32 R5, RZ, RZ, R16 ;  /* 0x000000ffff057224 */ /* 0x004fe400078e0010 */
[----:B------:R-:W-:Y:S01]  /*58410*/  IMAD.MOV.U32 R4, RZ, RZ, R9 ;  /* 0x000000ffff047224 */ /* 0x000fe200078e0009 */
[----:B-----5:R-:W-:Y:S01]  /*58420*/  IADD3 R6, P3, R6, UR7, RZ ;  /* 0x0000000706067c10 */ /* 0x020fe2000ff7e0ff */
[----:B-1----:R-:W2:Y:S04]  /*58430*/  LDL.LU R16, [R1+0x14b8] ;  /* 0x0014b80001107983 */ /* 0x002ea80000300800 */
[----:B------:R-:W5:Y:S04]  /*58440*/  LDL.LU R9, [R1+0x14c0] ;  /* 0x0014c00001097983 */ /* 0x000f680000300800 */
        /* <DEDUP_REMOVED lines=8> */
[----:B------:R-:W5:Y:S04]  /*584d0*/  LDL.LU R12, [R1+0x153c] ;  /* 0x00153c00010c7983 */ /* 0x000f680000300800 */
[----:B------:R1:W-:Y:S04]  /*584e0*/  STL [R1+0x13c0], R7 ;  /* 0x0013c00701007387 */ /* 0x0003e80000100800 */
[----:B------:R-:W5:Y:S04]  /*584f0*/  LDL.LU R17, [R1+0x1544] ;  /* 0x0015440001117983 */ /* 0x000f680000300800 */
[----:B-1----:R-:W5:Y:S04]  /*58500*/  LDL.LU R14, [R1+0x1538] ;  /* 0x00153800010e7983 */ /* 0x002f680000300800 */
[----:B------:R-:W5:Y:S04]  /*58510*/  LDL.LU R18, [R1+0x1540] ;  /* 0x0015400001127983 */ /* 0x000f680000300800 */
[----:B------:R1:W-:Y:S02]  /*58520*/  LDGSTS.E [R11+0x5000], [R4.64], P1 ;  /* 0x05000000040b7fae */ /* 0x0003e40008921848 */
[----:B-1----:R-:W-:Y:S01]  /*58530*/  IMAD.MOV.U32 R4, RZ, RZ, R6 ;  /* 0x000000ffff047224 */ /* 0x002fe200078e0006 */
[----:B------:R-:W-:Y:S01]  /*58540*/  MOV R5, R7 ;  /* 0x0000000700057202 */ /* 0x000fe20000000f00 */
[----:B------:R-:W5:Y:S04]  /*58550*/  LDL.LU R6, [R1+0x15bc] ;  /* 0x0015bc0001067983 */ /* 0x000f680000300800 */
[----:B------:R-:W5:Y:S04]  /*58560*/  LDL.LU R7, [R1+0x15c4] ;  /* 0x0015c40001077983 */ /* 0x000f680000300800 */
[----:B------:R1:W-:Y:S01]  /*58570*/  LDGSTS.E [R11+0x5080], [R4.64], P0 ;  /* 0x05080000040b7fae */ /* 0x0003e20008121848 */
[----:B------:R-:W-:-:S05]  /*58580*/  IADD3 R10, P2, R10, UR7, RZ ;  /* 0x000000070a0a7c10 */ /* 0x000fca000ff5e0ff */
[----:B------:R1:W-:Y:S01]  /*58590*/  STL [R1+0x143c], R10 ;  /* 0x00143c0a01007387 */ /* 0x0003e20000100800 */
[----:B------:R-:W-:Y:S02]  /*585a0*/  IADD3 R0, P3, R0, UR7, RZ ;  /* 0x0000000700007c10 */ /* 0x000fe4000ff7e0ff */
[----:B------:R-:W-:Y:S01]  /*585b0*/  IADD3.X R13, R13, UR6, RZ, P2, !PT ;  /* 0x000000060d0d7c10 */ /* 0x000fe200097fe4ff */
[----:B-1----:R-:W-:Y:S01]  /*585c0*/  IMAD.MOV.U32 R4, RZ, RZ, R10 ;  /* 0x000000ffff047224 */ /* 0x002fe200078e000a */
[----:B------:R-:W-:-:S03]  /*585d0*/  IADD3.X R15, R15, UR6, RZ, P3, !PT ;  /* 0x000000060f0f7c10 */ /* 0x000fc60009ffe4ff */
[----:B------:R1:W-:Y:S04]  /*585e0*/  STL [R1+0x1438], R13 ;  /* 0x0014380d01007387 */ /* 0x0003e80000100800 */
[----:B------:R-:W-:Y:S04]  /*585f0*/  STL [R1+0x1444], R0 ;  /* 0x0014440001007387 */ /* 0x000fe80000100800 */
[----:B------:R-:W5:Y:S01]  /*58600*/  LDL.LU R10, [R1+0x15b8] ;  /* 0x0015b800010a7983 */ /* 0x000f620000300800 */
[----:B------:R-:W-:-:S03]  /*58610*/  IMAD.MOV.U32 R5, RZ, RZ, R13 ;  /* 0x000000ffff057224 */ /* 0x000fc600078e000d */
[----:B------:R1:W-:Y:S04]  /*58620*/  STL [R1+0x1440], R15 ;  /* 0x0014400f01007387 */ /* 0x0003e80000100800 */
[----:B-1----:R-:W5:Y:S04]  /*58630*/  LDL.LU R13, [R1+0x15c0] ;  /* 0x0015c000010d7983 */ /* 0x002f680000300800 */
[----:B------:R1:W-:Y:S02]  /*58640*/  LDGSTS.E [R11+0x5800], [R4.64], P1 ;  /* 0x05800000040b7fae */ /* 0x0003e40008921848 */
[----:B-1----:R-:W-:Y:S01]  /*58650*/  MOV R4, R0 ;  /* 0x0000000000047202 */ /* 0x002fe20000000f00 */
[----:B------:R-:W-:-:S02]  /*58660*/  IMAD.MOV.U32 R5, RZ, RZ, R15 ;  /* 0x000000ffff057224 */ /* 0x000fc400078e000f */
[----:B------:R-:W5:Y:S04]  /*58670*/  LDL.LU R15, [R1+0x163c] ;  /* 0x00163c00010f7983 */ /* 0x000f680000300800 */
[----:B------:R-:W5:Y:S04]  /*58680*/  LDL.LU R0, [R1+0x1644] ;  /* 0x0016440001007983 */ /* 0x000f680000300800 */
[----:B------:R1:W-:Y:S01]  /*58690*/  LDGSTS.E [R11+0x5880], [R4.64], P0 ;  /* 0x05880000040b7fae */ /* 0x0003e20008121848 */
[----:B---3--:R-:W-:Y:S02]  /*586a0*/  IADD3 R8, P2, R8, UR7, RZ ;  /* 0x0000000708087c10 */ /* 0x008fe4000ff5e0ff */
[----:B----4-:R-:W-:-:S03]  /*586b0*/  IADD3 R2, P3, R2, UR7, RZ ;  /* 0x0000000702027c10 */ /* 0x010fc6000ff7e0ff */
[----:B------:R-:W-:Y:S01]  /*586c0*/  STL [R1+0x14bc], R8 ;  /* 0x0014bc0801007387 */ /* 0x000fe20000100800 */
[----:B--2---:R-:W-:Y:S01]  /*586d0*/  IADD3.X R16, R16, UR6, RZ, P2, !PT ;  /* 0x0000000610107c10 */ /* 0x004fe200097fe4ff */
[----:B-1----:R-:W-:Y:S01]  /*586e0*/  IMAD.MOV.U32 R4, RZ, RZ, R8 ;  /* 0x000000ffff047224 */ /* 0x002fe200078e0008 */
[----:B-----5:R-:W-:-:S03]  /*586f0*/  IADD3.X R9, R9, UR6, RZ, P3, !PT ;  /* 0x0000000609097c10 */ /* 0x020fc60009ffe4ff */
[----:B------:R1:W-:Y:S01]  /*58700*/  STL [R1+0x14b8], R16 ;  /* 0x0014b81001007387 */ /* 0x0003e20000100800 */
[----:B------:R-:W-:-:S03]  /*58710*/  MOV R5, R16 ;  /* 0x0000001000057202 */ /* 0x000fc60000000f00 */
[----:B------:R2:W-:Y:S04]  /*58720*/  STL [R1+0x14c4], R2 ;  /* 0x0014c40201007387 */ /* 0x0005e80000100800 */
[----:B------:R3:W-:Y:S04]  /*58730*/  LDGSTS.E [R11+0x6000], [R4.64], P1 ;  /* 0x06000000040b7fae */ /* 0x0007e80008921848 */
[----:B-1----:R-:W4:Y:S04]  /*58740*/  LDL.LU R16, [R1+0x1638] ;  /* 0x0016380001107983 */ /* 0x002f280000300800 */
[----:B------:R1:W-:Y:S04]  /*58750*/  STL [R1+0x14c0], R9 ;  /* 0x0014c00901007387 */ /* 0x0003e80000100800 */
[----:B------:R-:W5:Y:S01]  /*58760*/  LDL.LU R8, [R1+0x1640] ;  /* 0x0016400001087983 */ /* 0x000f620000300800 */
[----:B---3--:R-:W-:-:S02]  /*58770*/  IMAD.MOV.U32 R4, RZ, RZ, R2 ;  /* 0x000000ffff047224 */ /* 0x008fc400078e0002 */
[----:B------:R-:W-:Y:S01]  /*58780*/  IMAD.MOV.U32 R5, RZ, RZ, R9 ;  /* 0x000000ffff057224 */ /* 0x000fe200078e0009 */
[----:B--2---:R-:W2:Y:S04]  /*58790*/  LDL.LU R2, [R1+0x16bc] ;  /* 0x0016bc0001027983 */ /* 0x004ea80000300800 */
[----:B-1----:R-:W3:Y:S01]  /*587a0*/  LDL.LU R9, [R1+0x16c4] ;  /* 0x0016c40001097983 */ /* 0x002ee20000300800 */
[----:B------:R-:W-:-:S03]  /*587b0*/  IADD3 R12, P2, R12, UR7, RZ ;  /* 0x000000070c0c7c10 */ /* 0x000fc6000ff5e0ff */
[----:B------:R1:W-:Y:S04]  /*587c0*/  LDGSTS.E [R11+0x6080], [R4.64], P0 ;  /* 0x06080000040b7fae */ /* 0x0003e80008121848 */
[----:B------:R-:W-:Y:S01]  /*587d0*/  STL [R1+0x153c], R12 ;  /* 0x00153c0c01007387 */ /* 0x000fe20000100800 */
[----:B------:R-:W-:Y:S02]  /*587e0*/  IADD3 R17, P3, R17, UR7, RZ ;  /* 0x0000000711117c10 */ /* 0x000fe4000ff7e0ff */
[----:B------:R-:W-:Y:S02]  /*587f0*/  IADD3.X R14, R14, UR6, RZ, P2, !PT ;  /* 0x000000060e0e7c10 */ /* 0x000fe400097fe4ff */
[----:B------:R-:W-:-:S03]  /*58800*/  IADD3.X R18, R18, UR6, RZ, P3, !PT ;  /* 0x0000000612127c10 */ /* 0x000fc60009ffe4ff */
[----:B------:R1:W-:Y:S02]  /*58810*/  STL [R1+0x1538], R14 ;  /* 0x0015380e01007387 */ /* 0x0003e40000100800 */
[----:B-1----:R-:W-:Y:S02]  /*58820*/  IMAD.MOV.U32 R5, RZ, RZ, R14 ;  /* 0x000000ffff057224 */ /* 0x002fe400078e000e */
[----:B------:R-:W-:Y:S01]  /*58830*/  STL [R1+0x1544], R17 ;  /* 0x0015441101007387 */ /* 0x000fe20000100800 */
[----:B------:R-:W-:-:S03]  /*58840*/  MOV R4, R12 ;  /* 0x0000000c00047202 */ /* 0x000fc60000000f00 */
[----:B------:R-:W3:Y:S04]  /*58850*/  LDL.LU R14, [R1+0x16b8] ;  /* 0x0016b800010e7983 */ /* 0x000ee80000300800 */
[----:B------:R-:W-:Y:S04]  /*58860*/  STL [R1+0x1540], R18 ;  /* 0x0015401201007387 */ /* 0x000fe80000100800 */
[----:B------:R-:W3:Y:S01]  /*58870*/  LDL.LU R12, [R1+0x16c0] ;  /* 0x0016c000010c7983 */ /* 0x000ee20000300800 */
[----:B------:R-:W-:-:S03]  /*58880*/  IADD3 R6, P2, R6, UR7, RZ ;  /* 0x0000000706067c10 */ /* 0x000fc6000ff5e0ff */
        /* <DEDUP_REMOVED lines=11> */
[----:B------:R-:W-:Y:S04]  /*58940*/  STL [R1+0x15c4], R7 ;  /* 0x0015c40701007387 */ /* 0x000fe80000100800 */
[----:B------:R1:W-:Y:S04]  /*58950*/  LDGSTS.E [R11+0x7000], [R4.64], P1 ;  /* 0x07000000040b7fae */ /* 0x0003e80008921848 */
[----:B-1----:R-:W3:Y:S04]  /*58960*/  LDL.LU R10, [R1+0x173c] ;  /* 0x00173c00010a7983 */ /* 0x002ee80000300800 */
[----:B------:R1:W-:Y:S04]  /*58970*/  STL [R1+0x15c0], R13 ;  /* 0x0015c00d01007387 */ /* 0x0003e80000100800 */
[----:B------:R-:W3:Y:S01]  /*58980*/  LDL.LU R6, [R1+0x1744] ;  /* 0x0017440001067983 */ /* 0x000ee20000300800 */
[----:B------:R-:W-:-:S03]  /*58990*/  IMAD.MOV.U32 R5, RZ, RZ, R13 ;  /* 0x000000ffff057224 */ /* 0x000fc600078e000d */
[----:B-1----:R-:W3:Y:S01]  /*589a0*/  LDL.LU R13, [R1+0x1738] ;  /* 0x00173800010d7983 */ /* 0x002ee20000300800 */
        /* <DEDUP_REMOVED lines=9> */
[----:B------:R-:W-:Y:S01]  /*58a40*/  STL [R1+0x1638], R16 ;  /* 0x0016381001007387 */ /* 0x000fe20000100800 */
[----:B-----5:R-:W-:-:S03]  /*58a50*/  IADD3.X R8, R8, UR6, RZ, P3, !PT ;  /* 0x0000000608087c10 */ /* 0x020fc60009ffe4ff */
[----:B------:R-:W-:Y:S01]  /*58a60*/  STL [R1+0x1644], R0 ;  /* 0x0016440001007387 */ /* 0x000fe20000100800 */
[----:B--2---:R-:W-:-:S03]  /*58a70*/  IADD3 R2, P2, R2, UR7, RZ ;  /* 0x0000000702027c10 */ /* 0x004fc6000ff5e0ff */
[----:B------:R1:W-:Y:S04]  /*58a80*/  STL [R1+0x1640], R8 ;  /* 0x0016400801007387 */ /* 0x0003e80000100800 */
[----:B------:R-:W2:Y:S01]  /*58a90*/  LDL.LU R20, [R1+0x17b8] ;  /* 0x0017b80001147983 */ /* 0x000ea20000300800 */
[----:B---3--:R-:W-:-:S03]  /*58aa0*/  IADD3 R9, P3, R9, UR7, RZ ;  /* 0x0000000709097c10 */ /* 0x008fc6000ff7e0ff */
[----:B------:R3:W-:Y:S04]  /*58ab0*/  LDGSTS.E [R11+0x7800], [R4.64], P1 ;  /* 0x07800000040b7fae */ /* 0x0007e80008921848 */
[----:B------:R-:W4:Y:S01]  /*58ac0*/  LDL.LU R19, [R1+0x17bc] ;  /* 0x0017bc0001137983 */ /* 0x000f220000300800 */
[----:B---3--:R-:W-:Y:S02]  /*58ad0*/  IMAD.MOV.U32 R4, RZ, RZ, R0 ;  /* 0x000000ffff047224 */ /* 0x008fe400078e0000 */
[----:B------:R-:W-:Y:S02]  /*58ae0*/  IMAD.MOV.U32 R5, RZ, RZ, R8 ;  /* 0x000000ffff057224 */ /* 0x000fe400078e0008 */
[----:B-1----:R-:W3:Y:S04]  /*58af0*/  LDL.LU R8, [R1+0x17c0] ;  /* 0x0017c00001087983 */ /* 0x002ee80000300800 */
[----:B------:R-:W5:Y:S04]  /*58b00*/  LDL.LU R0, [R1+0x17c4] ;  /* 0x0017c40001007983 */ /* 0x000f680000300800 */
[----:B------:R1:W-:Y:S01]  /*58b10*/  LDGSTS.E [R11+0x7880], [R4.64], P0 ;  /* 0x07880000040b7fae */ /* 0x0003e20008121848 */
[----:B------:R-:W-:-:S03]  /*58b20*/  IADD3.X R14, R14, UR6, RZ, P2, !PT ;  /* 0x000000060e0e7c10 */ /* 0x000fc600097fe4ff */
[----:B------:R1:W-:Y:S04]  /*58b30*/  STL [R1+0x16bc], R2 ;  /* 0x0016bc0201007387 */ /* 0x0003e80000100800 */
[----:B------:R-:W-:Y:S01]  /*58b40*/  STL [R1+0x16b8], R14 ;  /* 0x0016b80e01007387 */ /* 0x000fe20000100800 */
[----:B------:R-:W-:Y:S02]  /*58b50*/  IADD3.X R12, R12, UR6, RZ, P3, !PT ;  /* 0x000000060c0c7c10 */ /* 0x000fe40009ffe4ff */
[----:B-1----:R-:W-:Y:S01]  /*58b60*/  MOV R4, R2 ;  /* 0x0000000200047202 */ /* 0x002fe20000000f00 */
[----:B------:R-:W-:Y:S01]  /*58b70*/  IMAD.MOV.U32 R5, RZ, RZ, R14 ;  /* 0x000000ffff057224 */ /* 0x000fe200078e000e */
[----:B------:R1:W-:Y:S04]  /*58b80*/  STL [R1+0x16c4], R9 ;  /* 0x0016c40901007387 */ /* 0x0003e80000100800 */
[----:B------:R-:W3:Y:S04]  /*58b90*/  LDL.LU R2, [R1+0x183c] ;  /* 0x00183c0001027983 */ /* 0x000ee80000300800 */
[----:B------:R1:W-:Y:S04]  /*58ba0*/  STL [R1+0x16c0], R12 ;  /* 0x0016c00c01007387 */ /* 0x0003e80000100800 */
[----:B------:R1:W-:Y:S04]  /*58bb0*/  LDGSTS.E [R11+0x8000], [R4.64], P1 ;  /* 0x08000000040b7fae */ /* 0x0003e80008921848 */
[----:B------:R-:W3:Y:S01]  /*58bc0*/  LDL.LU R17, [R1+0x1844] ;  /* 0x0018440001117983 */ /* 0x000ee20000300800 */
[----:B-1----:R-:W-:-:S03]  /*58bd0*/  IMAD.MOV.U32 R4, RZ, RZ, R9 ;  /* 0x000000ffff047224 */ /* 0x002fc600078e0009 */
[----:B------:R-:W3:Y:S04]  /*58be0*/  LDL.LU R9, [R1+0x1838] ;  /* 0x0018380001097983 */ /* 0x000ee80000300800 */
[----:B------:R-:W3:Y:S01]  /*58bf0*/  LDL.LU R18, [R1+0x1840] ;  /* 0x0018400001127983 */ /* 0x000ee20000300800 */
[----:B------:R-:W-:-:S03]  /*58c00*/  MOV R5, R12 ;  /* 0x0000000c00057202 */ /* 0x000fc60000000f00 */
[----:B------:R-:W3:Y:S04]  /*58c10*/  LDL.LU R15, [R1+0x18bc] ;  /* 0x0018bc00010f7983 */ /* 0x000ee80000300800 */
[----:B------:R-:W3:Y:S04]  /*58c20*/  LDL.LU R12, [R1+0x18c4] ;  /* 0x0018c400010c7983 */ /* 0x000ee80000300800 */
[----:B------:R1:W-:Y:S01]  /*58c30*/  LDGSTS.E [R11+0x8080], [R4.64], P0 ;  /* 0x08080000040b7fae */ /* 0x0003e20008121848 */
[----:B------:R-:W-:-:S05]  /*58c40*/  IADD3 R10, P2, R10, UR7, RZ ;  /* 0x000000070a0a7c10 */ /* 0x000fca000ff5e0ff */
[----:B------:R-:W-:Y:S01]  /*58c50*/  STL [R1+0x173c], R10 ;  /* 0x00173c0a01007387 */ /* 0x000fe20000100800 */
[----:B------:R-:W-:Y:S02]  /*58c60*/  IADD3 R6, P3, R6, UR7, RZ ;  /* 0x0000000706067c10 */ /* 0x000fe4000ff7e0ff */
[----:B------:R-:W-:Y:S01]  /*58c70*/  IADD3.X R13, R13, UR6, RZ, P2, !PT ;  /* 0x000000060d0d7c10 */ /* 0x000fe200097fe4ff */
[----:B-1----:R-:W-:Y:S01]  /*58c80*/  IMAD.MOV.U32 R4, RZ, RZ, R10 ;  /* 0x000000ffff047224 */ /* 0x002fe200078e000a */
[----:B------:R-:W-:-:S03]  /*58c90*/  IADD3.X R7, R7, UR6, RZ, P3, !PT ;  /* 0x0000000607077c10 */ /* 0x000fc60009ffe4ff */
[----:B------:R1:W-:Y:S01]  /*58ca0*/  STL [R1+0x1738], R13 ;  /* 0x0017380d01007387 */ /* 0x0003e20000100800 */
[----:B------:R-:W-:-:S03]  /*58cb0*/  IMAD.MOV.U32 R5, RZ, RZ, R13 ;  /* 0x000000ffff057224 */ /* 0x000fc600078e000d */
[----:B------:R-:W-:Y:S04]  /*58cc0*/  STL [R1+0x1744], R6 ;  /* 0x0017440601007387 */ /* 0x000fe80000100800 */
[----:B------:R-:W3:Y:S04]  /*58cd0*/  LDL.LU R16, [R1+0x18b8] ;  /* 0x0018b80001107983 */ /* 0x000ee80000300800 */
[----:B------:R1:W-:Y:S04]  /*58ce0*/  STL [R1+0x1740], R7 ;  /* 0x0017400701007387 */ /* 0x0003e80000100800 */
[----:B------:R1:W-:Y:S04]  /*58cf0*/  LDGSTS.E [R11+0x8800], [R4.64], P1 ;  /* 0x08800000040b7fae */ /* 0x0003e80008921848 */
[----:B-1----:R-:W3:Y:S01]  /*58d00*/  LDL.LU R13, [R1+0x18c0] ;  /* 0x0018c000010d7983 */ /* 0x002ee20000300800 */
[----:B------:R-:W-:Y:S01]  /*58d10*/  IMAD.MOV.U32 R5, RZ, RZ, R7 ;  /* 0x000000ffff057224 */ /* 0x000fe200078e0007 */
[----:B------:R-:W-:-:S02]  /*58d20*/  MOV R4, R6 ;  /* 0x0000000600047202 */ /* 0x000fc40000000f00 */
[----:B------:R-:W3:Y:S04]  /*58d30*/  LDL.LU R7, [R1+0x1938] ;  /* 0x0019380001077983 */ /* 0x000ee80000300800 */
[----:B------:R-:W3:Y:S04]  /*58d40*/  LDL.LU R6, [R1+0x193c] ;  /* 0x00193c0001067983 */ /* 0x000ee80000300800 */
[----:B------:R-:W3:Y:S04]  /*58d50*/  LDL.LU R14, [R1+0x1940] ;  /* 0x00194000010e7983 */ /* 0x000ee80000300800 */
[----:B------:R-:W3:Y:S04]  /*58d60*/  LDL.LU R10, [R1+0x1944] ;  /* 0x00194400010a7983 */ /* 0x000ee80000300800 */
[----:B------:R1:W-:Y:S01]  /*58d70*/  LDGSTS.E [R11+0x8880], [R4.64], P0 ;  /* 0x08880000040b7fae */ /* 0x0003e20008121848 */
[----:B----4-:R-:W-:-:S04]  /*58d80*/  IADD3 R19, P2, R19, UR7, RZ ;  /* 0x0000000713137c10 */ /* 0x010fc8000ff5e0ff */
[----:B--2---:R-:W-:Y:S01]  /*58d90*/  IADD3.X R20, R20, UR6, RZ, P2, !PT ;  /* 0x0000000614147c10 */ /* 0x004fe200097fe4ff */
[----:B-1----:R-:W-:-:S03]  /*58da0*/  IMAD.MOV.U32 R4, RZ, RZ, R19 ;  /* 0x000000ffff047224 */ /* 0x002fc600078e0013 */
[----:B------:R-:W-:Y:S01]  /*58db0*/  MOV R5, R20 ;  /* 0x0000001400057202 */ /* 0x000fe20000000f00 */
[----:B------:R-:W-:Y:S01]  /*58dc0*/  STL [R1+0x17bc], R19 ;  /* 0x0017bc1301007387 */ /* 0x000fe20000100800 */
[----:B-----5:R-:W-:-:S03]  /*58dd0*/  IADD3 R0, P3, R0, UR7, RZ ;  /* 0x0000000700007c10 */ /* 0x020fc6000ff7e0ff */
[----:B------:R1:W-:Y:S01]  /*58de0*/  LDGSTS.E [R11+0x9000], [R4.64], P1 ;  /* 0x09000000040b7fae */ /* 0x0003e20008921848 */
[----:B---3--:R-:W-:-:S03]  /*58df0*/  IADD3.X R8, R8, UR6, RZ, P3, !PT ;  /* 0x0000000608087c10 */ /* 0x008fc60009ffe4ff */
[----:B------:R-:W-:Y:S04]  /*58e00*/  STL [R1+0x17b8], R20 ;  /* 0x0017b81401007387 */ /* 0x000fe80000100800 */
[----:B------:R-:W-:Y:S01]  /*58e10*/  STL [R1+0x17c4], R0 ;  /* 0x0017c40001007387 */ /* 0x000fe20000100800 */
[----:B-1----:R-:W-:-:S03]  /*58e20*/  IMAD.MOV.U32 R4, RZ, RZ, R0 ;  /* 0x000000ffff047224 */ /* 0x002fc600078e0000 */
[----:B------:R1:W-:Y:S01]  /*58e30*/  STL [R1+0x17c0], R8 ;  /* 0x0017c00801007387 */ /* 0x0003e20000100800 */
[----:B------:R-:W-:-:S05]  /*58e40*/  IMAD.MOV.U32 R5, RZ, RZ, R8 ;  /* 0x000000ffff057224 */ /* 0x000fca00078e0008 */
[----:B------:R2:W-:Y:S01]  /*58e50*/  LDGSTS.E [R11+0x9080], [R4.64], P0 ;  /* 0x09080000040b7fae */ /* 0x0005e20008121848 */
[----:B------:R-:W-:-:S03]  /*58e60*/  IADD3 R2, P2, R2, UR7, RZ ;  /* 0x0000000702027c10 */ /* 0x000fc6000ff5e0ff */
[----:B-1----:R-:W3:Y:S04]  /*58e70*/  LDL.LU R8, [R1+0x19bc] ;  /* 0x0019bc0001087983 */ /* 0x002ee80000300800 */
[----:B------:R-:W4:Y:S01]  /*58e80*/  LDL.LU R0, [R1+0x19c4] ;  /* 0x0019c40001007983 */ /* 0x000f220000300800 */
[----:B------:R-:W-:-:S03]  /*58e90*/  IADD3 R17, P3, R17, UR7, RZ ;  /* 0x0000000711117c10 */ /* 0x000fc6000ff7e0ff */
[----:B------:R-:W-:Y:S01]  /*58ea0*/  STL [R1+0x183c], R2 ;  /* 0x00183c0201007387 */ /* 0x000fe20000100800 */
[----:B------:R-:W-:-:S05]  /*58eb0*/  IADD3.X R9, R9, UR6, RZ, P2, !PT ;  /* 0x0000000609097c10 */ /* 0x000fca00097fe4ff */
[----:B------:R1:W-:Y:S01]  /*58ec0*/  STL [R1+0x1838], R9 ;  /* 0x0018380901007387 */ /* 0x0003e20000100800 */
[----:B--2---:R-:W-:Y:S01]  /*58ed0*/  IMAD.MOV.U32 R5, RZ, RZ, R9 ;  /* 0x000000ffff057224 */ /* 0x004fe200078e0009 */
[----:B------:R-:W-:Y:S02]  /*58ee0*/  IADD3.X R18, R18, UR6, RZ, P3, !PT ;  /* 0x0000000612127c10 */ /* 0x000fe40009ffe4ff */
[----:B------:R-:W-:Y:S01]  /*58ef0*/  STL [R1+0x1844], R17 ;  /* 0x0018441101007387 */ /* 0x000fe20000100800 */
[----:B------:R-:W-:-:S03]  /*58f00*/  MOV R4, R2 ;  /* 0x0000000200047202 */ /* 0x000fc60000000f00 */
[----:B-1----:R-:W2:Y:S04]  /*58f10*/  LDL.LU R9, [R1+0x19b8] ;  /* 0x0019b80001097983 */ /* 0x002ea80000300800 */
[----:B------:R-:W-:Y:S04]  /*58f20*/  STL [R1+0x1840], R18 ;  /* 0x0018401201007387 */ /* 0x000fe80000100800 */
[----:B------:R-:W5:Y:S01]  /*58f30*/  LDL.LU R2, [R1+0x19c0] ;  /* 0x0019c00001027983 */ /* 0x000f620000300800 */
[----:B------:R-:W-:-:S03]  /*58f40*/  IADD3 R15, P2, R15, UR7, RZ ;  /* 0x000000070f0f7c10 */ /* 0x000fc6000ff5e0ff */
[----:B------:R1:W-:Y:S01]  /*58f50*/  LDGSTS.E [R11+0x9800], [R4.64], P1 ;  /* 0x09800000040b7fae */ /* 0x0003e20008921848 */
[----:B------:R-:W-:Y:S01]  /*58f60*/  IADD3 R12, P3, R12, UR7, RZ ;  /* 0x000000070c0c7c10 */ /* 0x000fe2000ff7e0ff */
[----:B-1----:R-:W-:Y:S01]  /*58f70*/  IMAD.MOV.U32 R4, RZ, RZ, R17 ;  /* 0x000000ffff047224 */ /* 0x002fe200078e0011 */
[----:B------:R-:W-:-:S05]  /*58f80*/  MOV R5, R18 ;  /* 0x0000001200057202 */ /* 0x000fca0000000f00 */
[----:B------:R1:W-:Y:S01]  /*58f90*/  LDGSTS.E [R11+0x9880], [R4.64], P0 ;  /* 0x09880000040b7fae */ /* 0x0003e20008121848 */
[----:B------:R-:W-:-:S03]  /*58fa0*/  IADD3.X R16, R16, UR6, RZ, P2, !PT ;  /* 0x0000000610107c10 */ /* 0x000fc600097fe4ff */
[----:B------:R-:W-:Y:S01]  /*58fb0*/  STL [R1+0x18bc], R15 ;  /* 0x0018bc0f01007387 */ /* 0x000fe20000100800 */
[----:B-1----:R-:W-:Y:S02]  /*58fc0*/  IMAD.MOV.U32 R4, RZ, RZ, R15 ;  /* 0x000000ffff047224 */ /* 0x002fe400078e000f */
[----:B------:R-:W-:Y:S01]  /*58fd0*/  IMAD.MOV.U32 R5, RZ, RZ, R16 ;  /* 0x000000ffff057224 */ /* 0x000fe200078e0010 */
[----:B------:R-:W-:Y:S01]  /*58fe0*/  IADD3.X R13, R13, UR6, RZ, P3, !PT ;  /* 0x000000060d0d7c10 */ /* 0x000fe20009ffe4ff */
[----:B------:R-:W-:Y:S04]  /*58ff0*/  STL [R1+0x18b8], R16 ;  /* 0x0018b81001007387 */ /* 0x000fe80000100800 */
[----:B------:R1:W-:Y:S04]  /*59000*/  LDGSTS.E [R11+0xa000], [R4.64], P1 ;  /* 0x0a000000040b7fae */ /* 0x0003e80008921848 */
[----:B------:R-:W-:Y:S01]  /*59010*/  STL [R1+0x18c4], R12 ;  /* 0x0018c40c01007387 */ /* 0x000fe20000100800 */
[----:B------:R-:W-:-:S03]  /*59020*/  IADD3 R6, P2, R6, UR7, RZ ;  /* 0x0000000706067c10 */ /* 0x000fc6000ff5e0ff */
[----:B------:R1:W-:Y:S02]  /*59030*/  STL [R1+0x18c0], R13 ;  /* 0x0018c00d01007387 */ /* 0x0003e40000100800 */
[----:B-1----:R-:W-:Y:S01]  /*59040*/  MOV R4, R12 ;  /* 0x0000000c00047202 */ /* 0x002fe20000000f00 */
[----:B------:R-:W-:Y:S01]  /*59050*/  IMAD.MOV.U32 R5, RZ, RZ, R13 ;  /* 0x000000ffff057224 */ /* 0x000fe200078e000d */
[----:B------:R-:W-:Y:S02]  /*59060*/  IADD3.X R7, R7, UR6, RZ, P2, !PT ;  /* 0x0000000607077c10 */ /* 0x000fe400097fe4ff */
[----:B------:R-:W-:Y:S02]  /*59070*/  IADD3 R10, P3, R10, UR7, RZ ;  /* 0x000000070a0a7c10 */ /* 0x000fe4000ff7e0ff */
[----:B------:R1:W-:Y:S04]  /*59080*/  LDGSTS.E [R11+0xa080], [R4.64], P0 ;  /* 0x0a080000040b7fae */ /* 0x0003e80008121848 */
[----:B------:R-:W5:Y:S01]  /*59090*/  LDL.LU.64 R12, [R1+0xa58] ;  /* 0x000a5800010c7983 */ /* 0x000f620000300a00 */
[----:B------:R-:W-:-:S03]  /*590a0*/  IADD3.X R14, R14, UR6, RZ, P3, !PT ;  /* 0x000000060e0e7c10 */ /* 0x000fc60009ffe4ff */
[----:B------:R-:W-:Y:S04]  /*590b0*/  STL [R1+0x193c], R6 ;  /* 0x00193c0601007387 */ /* 0x000fe80000100800 */
[----:B------:R1:W-:Y:S02]  /*590c0*/  STL [R1+0x1938], R7 ;  /* 0x0019380701007387 */ /* 0x0003e40000100800 */
[----:B-1----:R-:W-:Y:S01]  /*590d0*/  IMAD.MOV.U32 R4, RZ, RZ, R6 ;  /* 0x000000ffff047224 */ /* 0x002fe200078e0006 */
[----:B------:R-:W-:Y:S01]  /*590e0*/  MOV R5, R7 ;  /* 0x0000000700057202 */ /* 0x000fe20000000f00 */
[----:B------:R-:W-:Y:S04]  /*590f0*/  STL [R1+0x1944], R10 ;  /* 0x0019440a01007387 */ /* 0x000fe80000100800 */
[----:B------:R1:W-:Y:S04]  /*59100*/  LDGSTS.E [R11+0xa800], [R4.64], P1 ;  /* 0x0a800000040b7fae */ /* 0x0003e80008921848 */
[----:B------:R-:W5:Y:S04]  /*59110*/  LDL.LU.64 R6, [R1+0xe60] ;  /* 0x000e600001067983 */ /* 0x000f680000300a00 */
[----:B------:R1:W-:Y:S04]  /*59120*/  STL [R1+0x1940], R14 ;  /* 0x0019400e01007387 */ /* 0x0003e80000100800 */
[----:B------:R-:W5:Y:S04]  /*59130*/  LDL.LU.64 R56, [R1+0xe58] ;  /* 0x000e580001387983 */ /* 0x000f680000300a00 */
[----:B------:R-:W5:Y:S01]  /*59140*/  LDL.LU.64 R54, [R1+0xde0] ;  /* 0x000de00001367983 */ /* 0x000f620000300a00 */
[----:B-1----:R-:W-:-:S03]  /*59150*/  IMAD.MOV.U32 R5, RZ, RZ, R14 ;  /* 0x000000ffff057224 */ /* 0x002fc600078e000e */
[----:B------:R-:W5:Y:S04]  /*59160*/  LDL.LU.64 R14, [R1+0xdd8] ;  /* 0x000dd800010e7983 */ /* 0x000f680000300a00 */
[----:B------:R-:W5:Y:S04]  /*59170*/  LDL.LU.64 R16, [R1+0xd60] ;  /* 0x000d600001107983 */ /* 0x000f680000300a00 */
[----:B------:R-:W5:Y:S01]  /*59180*/  LDL.LU.64 R18, [R1+0xd58] ;  /* 0x000d580001127983 */ /* 0x000f620000300a00 */
[----:B---3--:R-:W-:Y:S02]  /*59190*/  IADD3 R8, P2, R8, UR7, RZ ;  /* 0x0000000708087c10 */ /* 0x008fe4000ff5e0ff */
[----:B----4-:R-:W-:-:S03]  /*591a0*/  IADD3 R0, P3, R0, UR7, RZ ;  /* 0x0000000700007c10 */ /* 0x010fc6000ff7e0ff */
[----:B------:R-:W-:Y:S01]  /*591b0*/  STL [R1+0x19bc], R8 ;  /* 0x0019bc0801007387 */ /* 0x000fe20000100800 */
[----:B--2---:R-:W-:-:S05]  /*591c0*/  IADD3.X R9, R9, UR6, RZ, P2, !PT ;  /* 0x0000000609097c10 */ /* 0x004fca00097fe4ff */
[----:B------:R1:W-:Y:S01]  /*591d0*/  STL [R1+0x19b8], R9 ;  /* 0x0019b80901007387 */ /* 0x0003e20000100800 */
[----:B-----5:R-:W-:-:S03]  /*591e0*/  IADD3.X R2, R2, UR6, RZ, P3, !PT ;  /* 0x0000000602027c10 */ /* 0x020fc60009ffe4ff */
[----:B------:R2:W-:Y:S04]  /*591f0*/  STL [R1+0x19c4], R0 ;  /* 0x0019c40001007387 */ /* 0x0005e80000100800 */
[----:B------:R-:W3:Y:S04]  /*59200*/  LDL.LU.64 R20, [R1+0xce0] ;  /* 0x000ce00001147983 */ /* 0x000ee80000300a00 */
[----:B------:R4:W-:Y:S04]  /*59210*/  STL [R1+0x19c0], R2 ;  /* 0x0019c00201007387 */ /* 0x0009e80000100800 */
[----:B------:R-:W5:Y:S04]  /*59220*/  LDL.LU.64 R22, [R1+0xcd8] ;  /* 0x000cd80001167983 */ /* 0x000f680000300a00 */
[----:B------:R-:W5:Y:S04]  /*59230*/  LDL.LU.64 R24, [R1+0xc60] ;  /* 0x000c600001187983 */ /* 0x000f680000300a00 */
[----:B------:R-:W5:Y:S04]  /*59240*/  LDL.LU.64 R26, [R1+0xc58] ;  /* 0x000c5800011a7983 */ /* 0x000f680000300a00 */
[----:B------:R-:W5:Y:S04]  /*59250*/  LDL.LU.64 R28, [R1+0xbe0] ;  /* 0x000be000011c7983 */ /* 0x000f680000300a00 */
[----:B------:R-:W5:Y:S04]  /*59260*/  LDL.LU.64 R30, [R1+0xbd8] ;  /* 0x000bd800011e7983 */ /* 0x000f680000300a00 */
[----:B------:R-:W5:Y:S04]  /*59270*/  LDL.LU.64 R32, [R1+0xb60] ;  /* 0x000b600001207983 */ /* 0x000f680000300a00 */
[----:B------:R-:W5:Y:S04]  /*59280*/  LDL.LU R40, [R1+0xecc] ;  /* 0x000ecc0001287983 */ /* 0x000f680000300800 */
[----:B------:R-:W5:Y:S04]  /*59290*/  LDL.LU R39, [R1+0xed4] ;  /* 0x000ed40001277983 */ /* 0x000f680000300800 */
[----:B------:R-:W5:Y:S04]  /*592a0*/  LDL.LU.64 R34, [R1+0xb58] ;  /* 0x000b580001227983 */ /* 0x000f680000300a00 */
[----:B------:R-:W5:Y:S04]  /*592b0*/  LDL.LU.64 R36, [R1+0xae0] ;  /* 0x000ae00001247983 */ /* 0x000f680000300a00 */
[----:B------:R-:W5:Y:S04]  /*592c0*/  LDL.LU.64 R52, [R1+0xad8] ;  /* 0x000ad80001347983 */ /* 0x000f680000300a00 */
[----:B------:R-:W5:Y:S01]  /*592d0*/  LDL.LU.64 R50, [R1+0xa60] ;  /* 0x000a600001327983 */ /* 0x000f620000300a00 */
[----:B------:R-:W-:-:S05]  /*592e0*/  IMAD.MOV.U32 R4, RZ, RZ, R10 ;  /* 0x000000ffff047224 */ /* 0x000fca00078e000a */
[----:B------:R1:W-:Y:S02]  /*592f0*/  LDGSTS.E [R11+0xa880], [R4.64], P0 ;  /* 0x0a880000040b7fae */ /* 0x0003e40008121848 */
[----:B-1----:R-:W-:Y:S01]  /*59300*/  IMAD.MOV.U32 R5, RZ, RZ, R9 ;  /* 0x000000ffff057224 */ /* 0x002fe200078e0009 */
[----:B------:R-:W-:Y:S02]  /*59310*/  IADD3 R9, P2, R12, UR7, RZ ;  /* 0x000000070c097c10 */ /* 0x000fe4000ff5e0ff */
[----:B------:R-:W-:Y:S02]  /*59320*/  MOV R4, R8 ;  /* 0x0000000800047202 */ /* 0x000fe40000000f00 */
[----:B------:R-:W-:-:S03]  /*59330*/  IADD3.X R10, R13, UR6, RZ, P2, !PT ;  /* 0x000000060d0a7c10 */ /* 0x000fc600097fe4ff */
[----:B------:R1:W-:Y:S01]  /*59340*/  LDGSTS.E [R11+0xb000], [R4.64], P1 ;  /* 0x0b000000040b7fae */ /* 0x0003e20008921848 */
[----:B------:R-:W-:-:S04]  /*59350*/  IADD3 R8, P2, R6, UR7, RZ ;  /* 0x0000000706087c10 */ /* 0x000fc8000ff5e0ff */
[----:B------:R-:W-:Y:S02]  /*59360*/  IADD3.X R12, R7, UR6, RZ, P2, !PT ;  /* 0x00000006070c7c10 */ /* 0x000fe400097fe4ff */
[----:B------:R-:W-:Y:S01]  /*59370*/  IADD3 R7, P2, R56, UR7, RZ ;  /* 0x0000000738077c10 */ /* 0x000fe2000ff5e0ff */
[----:B-1----:R-:W-:Y:S01]  /*59380*/  IMAD.MOV.U32 R4, RZ, RZ, R0 ;  /* 0x000000ffff047224 */ /* 0x002fe200078e0000 */
[----:B------:R-:W-:Y:S02]  /*59390*/  MOV R5, R2 ;  /* 0x0000000200057202 */ /* 0x000fe40000000f00 */
[----:B--2---:R-:W-:Y:S02]  /*593a0*/  IADD3.X R0, R57, UR6, RZ, P2, !PT ;  /* 0x0000000639007c10 */ /* 0x004fe400097fe4ff */
[----:B------:R-:W-:Y:S01]  /*593b0*/  IADD3 R6, P2, R54, UR7, RZ ;  /* 0x0000000736067c10 */ /* 0x000fe2000ff5e0ff */
[----:B------:R1:W-:Y:S03]  /*593c0*/  LDGSTS.E [R11+0xb080], [R4.64], P0 ;  /* 0x0b080000040b7fae */ /* 0x0003e60008121848 */
[----:B----4-:R-:W-:-:S02]  /*593d0*/  IADD3.X R2, R55, UR6, RZ, P2, !PT ;  /* 0x0000000637027c10 */ /* 0x010fc400097fe4ff */
[----:B-1----:R-:W-:-:S04]  /*593e0*/  IADD3 R5, P2, R14, UR7, RZ ;  /* 0x000000070e057c10 */ /* 0x002fc8000ff5e0ff */
[----:B------:R-:W-:Y:S02]  /*593f0*/  IADD3.X R4, R15, UR6, RZ, P2, !PT ;  /* 0x000000060f047c10 */ /* 0x000fe400097fe4ff */
[----:B------:R-:W-:-:S04]  /*59400*/  IADD3 R14, P2, R16, UR7, RZ ;  /* 0x00000007100e7c10 */ /* 0x000fc8000ff5e0ff */
[----:B------:R-:W-:Y:S02]  /*59410*/  IADD3.X R13, R17, UR6, RZ, P2, !PT ;  /* 0x00000006110d7c10 */ /* 0x000fe400097fe4ff */
[----:B------:R-:W-:-:S04]  /*59420*/  IADD3 R16, P2, R18, UR7, RZ ;  /* 0x0000000712107c10 */ /* 0x000fc8000ff5e0ff */
[----:B------:R-:W-:Y:S01]  /*59430*/  IADD3.X R15, R19, UR6, RZ, P2, !PT ;  /* 0x00000006130f7c10 */ /* 0x000fe200097fe4ff */
[----:B------:R-:W-:Y:S01]  /*59440*/  IMAD.MOV.U32 R85, RZ, RZ, R12 ;  /* 0x000000ffff557224 */ /* 0x000fe200078e000c */
[----:B------:R-:W-:Y:S01]  /*59450*/  MOV R84, R8 ;  /* 0x0000000800547202 */ /* 0x000fe20000000f00 */
[----:B------:R-:W-:Y:S01]  /*59460*/  IMAD.MOV.U32 R82, RZ, RZ, R7 ;  /* 0x000000ffff527224 */ /* 0x000fe200078e0007 */
[----:B------:R-:W-:Y:S01]  /*59470*/  MOV R83, R0 ;  /* 0x0000000000537202 */ /* 0x000fe20000000f00 */
[----:B------:R-:W-:Y:S01]  /*59480*/  IMAD.MOV.U32 R80, RZ, RZ, R6 ;  /* 0x000000ffff507224 */ /* 0x000fe200078e0006 */
[----:B------:R-:W-:Y:S01]  /*59490*/  MOV R78, R5 ;  /* 0x00000005004e7202 */ /* 0x000fe20000000f00 */
[----:B------:R-:W-:Y:S01]  /*594a0*/  IMAD.MOV.U32 R81, RZ, RZ, R2 ;  /* 0x000000ffff517224 */ /* 0x000fe200078e0002 */
[----:B------:R-:W-:Y:S01]  /*594b0*/  MOV R77, R13 ;  /* 0x0000000d004d7202 */ /* 0x000fe20000000f00 */
[----:B------:R-:W-:Y:S01]  /*594c0*/  IMAD.MOV.U32 R79, RZ, RZ, R4 ;  /* 0x000000ffff4f7224 */ /* 0x000fe200078e0004 */
[----:B------:R1:W-:Y:S01]  /*594d0*/  LDGSTS.E [R11+0xb800], [R84.64], P1 ;  /* 0x0b800000540b7fae */ /* 0x0003e20008921848 */
[----:B------:R-:W-:-:S02]  /*594e0*/  IMAD.MOV.U32 R76, RZ, RZ, R14 ;  /* 0x000000ffff4c7224 */ /* 0x000fc400078e000e */
[----:B------:R-:W-:Y:S01]  /*594f0*/  IMAD.MOV.U32 R74, RZ, RZ, R16 ;  /* 0x000000ffff4a7224 */ /* 0x000fe200078e0010 */
[----:B------:R1:W-:Y:S01]  /*59500*/  LDGSTS.E [R11+0xb880], [R82.64], P0 ;  /* 0x0b880000520b7fae */ /* 0x0003e20008121848 */
[----:B------:R-:W-:-:S03]  /*59510*/  IMAD.MOV.U32 R75, RZ, RZ, R15 ;  /* 0x000000ffff4b7224 */ /* 0x000fc600078e000f */
[----:B------:R1:W-:Y:S04]  /*59520*/  LDGSTS.E [R11+0xc000], [R80.64], P1 ;  /* 0x0c000000500b7fae */ /* 0x0003e80008921848 */
[----:B------:R1:W-:Y:S04]  /*59530*/  LDGSTS.E [R11+0xc080], [R78.64], P0 ;  /* 0x0c0800004e0b7fae */ /* 0x0003e80008121848 */
[----:B------:R1:W-:Y:S04]  /*59540*/  LDGSTS.E [R11+0xc800], [R76.64], P1 ;  /* 0x0c8000004c0b7fae */ /* 0x0003e80008921848 */
[----:B------:R1:W-:Y:S01]  /*59550*/  LDGSTS.E [R11+0xc880], [R74.64], P0 ;  /* 0x0c8800004a0b7fae */ /* 0x0003e20008121848 */
[----:B---3--:R-:W-:-:S04]  /*59560*/  IADD3 R18, P2, R20, UR7, RZ ;  /* 0x0000000714127c10 */ /* 0x008fc8000ff5e0ff */
[----:B------:R-:W-:Y:S02]  /*59570*/  IADD3.X R17, R21, UR6, RZ, P2, !PT ;  /* 0x0000000615117c10 */ /* 0x000fe400097fe4ff */
[----:B-----5:R-:W-:-:S04]  /*59580*/  IADD3 R20, P2, R22, UR7, RZ ;  /* 0x0000000716147c10 */ /* 0x020fc8000ff5e0ff */
[----:B------:R-:W-:Y:S02]  /*59590*/  IADD3.X R19, R23, UR6, RZ, P2, !PT ;  /* 0x0000000617137c10 */ /* 0x000fe400097fe4ff */
[----:B------:R-:W-:-:S04]  /*595a0*/  IADD3 R22, P2, R24, UR7, RZ ;  /* 0x0000000718167c10 */ /* 0x000fc8000ff5e0ff */
        /* <DEDUP_REMOVED lines=15> */
[----:B------:R-:W-:Y:S01]  /*596a0*/  IADD3 R38, P2, R50, UR7, RZ ;  /* 0x0000000732267c10 */ /* 0x000fe2000ff5e0ff */
[----:B------:R-:W-:-:S03]  /*596b0*/  IMAD.MOV.U32 R50, RZ, RZ, R9 ;  /* 0x000000ffff327224 */ /* 0x000fc600078e0009 */
[----:B------:R-:W-:Y:S01]  /*596c0*/  IADD3.X R37, R51, UR6, RZ, P2, !PT ;  /* 0x0000000633257c10 */ /* 0x000fe200097fe4ff */
[----:B------:R-:W-:Y:S01]  /*596d0*/  IMAD.MOV.U32 R51, RZ, RZ, R10 ;  /* 0x000000ffff337224 */ /* 0x000fe200078e000a */
[----:B------:R-:W-:Y:S01]  /*596e0*/  MOV R72, R18 ;  /* 0x0000001200487202 */ /* 0x000fe20000000f00 */
[----:B------:R-:W-:-:S03]  /*596f0*/  IMAD.MOV.U32 R73, RZ, RZ, R17 ;  /* 0x000000ffff497224 */ /* 0x000fc600078e0011 */
[----:B------:R-:W-:Y:S01]  /*59700*/  STL.64 [R1+0xa58], R50 ;  /* 0x000a583201007387 */ /* 0x000fe20000100a00 */
[----:B------:R-:W-:Y:S01]  /*59710*/  IMAD.MOV.U32 R70, RZ, RZ, R20 ;  /* 0x000000ffff467224 */ /* 0x000fe200078e0014 */
[----:B------:R-:W-:Y:S02]  /*59720*/  MOV R71, R19 ;  /* 0x0000001300477202 */ /* 0x000fe40000000f00 */
[----:B------:R-:W-:Y:S01]  /*59730*/  STL.64 [R1+0xe60], R84 ;  /* 0x000e605401007387 */ /* 0x000fe20000100a00 */
[----:B------:R-:W-:-:S03]  /*59740*/  IMAD.MOV.U32 R68, RZ, RZ, R22 ;  /* 0x000000ffff447224 */ /* 0x000fc600078e0016 */
[----:B------:R-:W-:Y:S01]  /*59750*/  STL.64 [R1+0xe58], R82 ;  /* 0x000e585201007387 */ /* 0x000fe20000100a00 */
[----:B------:R-:W-:Y:S01]  /*59760*/  IMAD.MOV.U32 R69, RZ, RZ, R21 ;  /* 0x000000ffff457224 */ /* 0x000fe200078e0015 */
[----:B------:R-:W-:Y:S02]  /*59770*/  MOV R66, R24 ;  /* 0x0000001800427202 */ /* 0x000fe40000000f00 */
[----:B------:R-:W-:Y:S01]  /*59780*/  STL.64 [R1+0xde0], R80 ;  /* 0x000de05001007387 */ /* 0x000fe20000100a00 */
[----:B------:R-:W-:Y:S01]  /*59790*/  IMAD.MOV.U32 R67, RZ, RZ, R23 ;  /* 0x000000ffff437224 */ /* 0x000fe200078e0017 */
[----:B------:R-:W-:Y:S02]  /*597a0*/  MOV R65, R25 ;  /* 0x0000001900417202 */ /* 0x000fe40000000f00 */
[----:B------:R-:W-:Y:S01]  /*597b0*/  STL.64 [R1+0xdd8], R78 ;  /* 0x000dd84e01007387 */ /* 0x000fe20000100a00 */
[----:B------:R-:W-:-:S03]  /*597c0*/  IMAD.MOV.U32 R64, RZ, RZ, R26 ;  /* 0x000000ffff407224 */ /* 0x000fc600078e001a */
[----:B------:R-:W-:Y:S01]  /*597d0*/  STL.64 [R1+0xd60], R76 ;  /* 0x000d604c01007387 */ /* 0x000fe20000100a00 */
[----:B------:R-:W-:Y:S01]  /*597e0*/  IMAD.MOV.U32 R62, RZ, RZ, R28 ;  /* 0x000000ffff3e7224 */ /* 0x000fe200078e001c */
[----:B------:R-:W-:Y:S01]  /*597f0*/  MOV R60, R30 ;  /* 0x0000001e003c7202 */ /* 0x000fe20000000f00 */
[----:B------:R-:W-:Y:S01]  /*59800*/  IMAD.MOV.U32 R63, RZ, RZ, R27 ;  /* 0x000000ffff3f7224 */ /* 0x000fe200078e001b */
[----:B------:R-:W-:Y:S01]  /*59810*/  STL.64 [R1+0xd58], R74 ;  /* 0x000d584a01007387 */ /* 0x000fe20000100a00 */
[----:B------:R-:W-:Y:S01]  /*59820*/  IMAD.MOV.U32 R61, RZ, RZ, R29 ;  /* 0x000000ffff3d7224 */ /* 0x000fe200078e001d */
[----:B------:R-:W-:Y:S02]  /*59830*/  MOV R59, R31 ;  /* 0x0000001f003b7202 */ /* 0x000fe40000000f00 */
[----:B------:R-:W-:Y:S01]  /*59840*/  STL.64 [R1+0xce0], R72 ;  /* 0x000ce04801007387 */ /* 0x000fe20000100a00 */
[----:B------:R-:W-:-:S03]  /*59850*/  IMAD.MOV.U32 R58, RZ, RZ, R32 ;  /* 0x000000ffff3a7224 */ /* 0x000fc600078e0020 */
[----:B------:R-:W-:Y:S01]  /*59860*/  STL.64 [R1+0xcd8], R70 ;  /* 0x000cd84601007387 */ /* 0x000fe20000100a00 */
[----:B------:R-:W-:Y:S02]  /*59870*/  IMAD.MOV.U32 R56, RZ, RZ, R34 ;  /* 0x000000ffff387224 */ /* 0x000fe400078e0022 */
[----:B------:R-:W-:Y:S01]  /*59880*/  IMAD.MOV.U32 R57, RZ, RZ, R33 ;  /* 0x000000ffff397224 */ /* 0x000fe200078e0021 */
[----:B------:R-:W-:Y:S04]  /*59890*/  STL.64 [R1+0xc60], R68 ;  /* 0x000c604401007387 */ /* 0x000fe80000100a00 */
[----:B------:R-:W-:Y:S04]  /*598a0*/  STL.64 [R1+0xc58], R66 ;  /* 0x000c584201007387 */ /* 0x000fe80000100a00 */
[----:B------:R-:W-:Y:S04]  /*598b0*/  STL.64 [R1+0xbe0], R64 ;  /* 0x000be04001007387 */ /* 0x000fe80000100a00 */
[----:B------:R-:W-:Y:S04]  /*598c0*/  STL.64 [R1+0xbd8], R62 ;  /* 0x000bd83e01007387 */ /* 0x000fe80000100a00 */
[----:B------:R-:W-:Y:S04]  /*598d0*/  STL.64 [R1+0xb60], R60 ;  /* 0x000b603c01007387 */ /* 0x000fe80000100a00 */
[----:B------:R-:W-:Y:S04]  /*598e0*/  STL.64 [R1+0xb58], R58 ;  /* 0x000b583a01007387 */ /* 0x000fe80000100a00 */
[----:B------:R-:W-:Y:S04]  /*598f0*/  STL.64 [R1+0xae0], R56 ;  /* 0x000ae03801007387 */ /* 0x000fe80000100a00 */
[----:B------:R-:W2:Y:S01]  /*59900*/  LDL.LU R4, [R1+0xec8] ;  /* 0x000ec80001047983 */ /* 0x000ea20000300800 */
[----:B------:R-:W-:Y:S01]  /*59910*/  MOV R54, R36 ;  /* 0x0000002400367202 */ /* 0x000fe20000000f00 */
[----:B------:R-:W-:Y:S01]  /*59920*/  IMAD.MOV.U32 R55, RZ, RZ, R35 ;  /* 0x000000ffff377224 */ /* 0x000fe200078e0023 */
[----:B------:R-:W-:Y:S01]  /*59930*/  MOV R53, R37 ;  /* 0x0000002500357202 */ /* 0x000fe20000000f00 */
[----:B------:R-:W-:Y:S01]  /*59940*/  IMAD.MOV.U32 R52, RZ, RZ, R38 ;  /* 0x000000ffff347224 */ /* 0x000fe200078e0026 */
[----:B------:R-:W-:Y:S01]  /*59950*/  IADD3 R40, P2, R40, UR7, RZ ;  /* 0x0000000728287c10 */ /* 0x000fe2000ff5e0ff */
[----:B------:R1:W-:Y:S04]  /*59960*/  LDGSTS.E [R11+0xd000], [R72.64], P1 ;  /* 0x0d000000480b7fae */ /* 0x0003e80008921848 */
[----:B------:R-:W-:Y:S04]  /*59970*/  STL.64 [R1+0xad8], R54 ;  /* 0x000ad83601007387 */ /* 0x000fe80000100a00 */
[----:B------:R-:W-:Y:S04]  /*59980*/  STL.64 [R1+0xa60], R52 ;  /* 0x000a603401007387 */ /* 0x000fe80000100a00 */
        /* <DEDUP_REMOVED lines=9> */
[----:B------:R-:W-:-:S03]  /*59a20*/  IADD3 R39, P3, R39, UR7, RZ ;  /* 0x0000000727277c10 */ /* 0x000fc6000ff7e0ff */
[----:B------:R1:W-:Y:S04]  /*59a30*/  LDGSTS.E [R11+0xd080], [R70.64], P0 ;  /* 0x0d080000460b7fae */ /* 0x0003e80008121848 */
[----:B------:R1:W-:Y:S04]  /*59a40*/  LDGSTS.E [R11+0xd800], [R68.64], P1 ;  /* 0x0d800000440b7fae */ /* 0x0003e80008921848 */
[----:B------:R1:W-:Y:S01]  /*59a50*/  LDGSTS.E [R11+0xd880], [R66.64], P0 ;  /* 0x0d880000420b7fae */ /* 0x0003e20008121848 */
[----:B------:R-:W-:-:S03]  /*59a60*/  LOP3.LUT R5, R251, 0x10, RZ, 0x3c, !PT ;  /* 0x00000010fb057812 */ /* 0x000fc600078e3cff */
[----:B------:R1:W-:Y:S01]  /*59a70*/  LDGSTS.E [R11+0xe000], [R64.64], P1 ;  /* 0x0e000000400b7fae */ /* 0x0003e20008921848 */
[----:B------:R-:W-:-:S03]  /*59a80*/  IMAD.U32 R0, RZ, RZ, UR5 ;  /* 0x00000005ff007e24 */ /* 0x000fc6000f8e00ff */
[----:B------:R1:W-:Y:S04]  /*59a90*/  LDGSTS.E [R11+0xe080], [R62.64], P0 ;  /* 0x0e0800003e0b7fae */ /* 0x0003e80008121848 */
[----:B------:R1:W-:Y:S04]  /*59aa0*/  LDGSTS.E [R11+0xe800], [R60.64], P1 ;  /* 0x0e8000003c0b7fae */ /* 0x0003e80008921848 */
[----:B------:R-:W-:Y:S04]  /*59ab0*/  STL [R1+0xecc], R40 ;  /* 0x000ecc2801007387 */ /* 0x000fe80000100800 */
[----:B------:R1:W-:Y:S04]  /*59ac0*/  LDGSTS.E [R11+0xe880], [R58.64], P0 ;  /* 0x0e8800003a0b7fae */ /* 0x0003e80008121848 */
[----:B------:R-:W-:Y:S04]  /*59ad0*/  STL [R1+0xed4], R39 ;  /* 0x000ed42701007387 */ /* 0x000fe80000100800 */
[----:B------:R1:W-:Y:S01]  /*59ae0*/  LDGSTS.E [R11+0xf000], [R56.64], P1 ;  /* 0x0f000000380b7fae */ /* 0x0003e20008921848 */
[----:B------:R-:W-:-:S03]  /*59af0*/  IMAD R12, R0, 0x10000, R5 ;  /* 0x00010000000c7824 */ /* 0x000fc600078e0205 */
[----:B------:R1:W-:Y:S04]  /*59b00*/  LDGSTS.E [R11+0xf080], [R54.64], P0 ;  /* 0x0f080000360b7fae */ /* 0x0003e80008121848 */
[----:B------:R1:W-:Y:S04]  /*59b10*/  LDGSTS.E [R11+0xf800], [R52.64], P1 ;  /* 0x0f800000340b7fae */ /* 0x0003e80008921848 */
[----:B------:R1:W-:Y:S01]  /*59b20*/  LDGSTS.E [R11+0xf880], [R50.64], P0 ;  /* 0x0f880000320b7fae */ /* 0x0003e20008121848 */
[----:B--2---:R-:W-:-:S05]  /*59b30*/  IADD3.X R4, R4, UR6, RZ, P2, !PT ;  /* 0x0000000604047c10 */ /* 0x004fca00097fe4ff */
[----:B------:R2:W-:Y:S04]  /*59b40*/  STL [R1+0xec8], R4 ;  /* 0x000ec80401007387 */ /* 0x0005e80000100800 */
[----:B------:R-:W5:Y:S01]  /*59b50*/  LDL.LU R6, [R1+0x104c] ;  /* 0x00104c0001067983 */ /* 0x000f620000300800 */
[----:B------:R-:W-:-:S03]  /*59b60*/  MOV R5, R4 ;  /* 0x0000000400057202 */ /* 0x000fc60000000f00 */
[----:B-1----:R-:W5:Y:S01]  /*59b70*/  LDL.LU R11, [R1+0x1054] ;  /* 0x00105400010b7983 */ /* 0x002f620000300800 */
[----:B--2---:R-:W-:-:S03]  /*59b80*/  IMAD.MOV.U32 R4, RZ, RZ, R40 ;  /* 0x000000ffff047224 */ /* 0x004fc600078e0028 */
[----:B------:R-:W2:Y:S01]  /*59b90*/  LDL.LU R10, [R1+0x1048] ;  /* 0x00104800010a7983 */ /* 0x000ea20000300800 */
[----:B---3--:R-:W-:-:S03]  /*59ba0*/  IADD3.X R7, R7, UR6, RZ, P3, !PT ;  /* 0x0000000607077c10 */ /* 0x008fc60009ffe4ff */
[----:B------:R-:W3:Y:S01]  /*59bb0*/  LDL.LU R16, [R1+0x1050] ;  /* 0x0010500001107983 */ /* 0x000ee20000300800 */
[----:B----4-:R-:W-:-:S03]  /*59bc0*/  IADD3 R13, P2, R13, UR7, RZ ;  /* 0x000000070d0d7c10 */ /* 0x010fc6000ff5e0ff */
[----:B------:R1:W-:Y:S01]  /*59bd0*/  LDGSTS.E [R12+0x100], [R4.64], P1 ;  /* 0x00100000040c7fae */ /* 0x0003e20008921848 */
[----:B------:R-:W-:-:S03]  /*59be0*/  IADD3 R17, P3, R17, UR7, RZ ;  /* 0x0000000711117c10 */ /* 0x000fc6000ff7e0ff */
[----:B------:R4:W-:Y:S01]  /*59bf0*/  STL [R1+0xed0], R7 ;  /* 0x000ed00701007387 */ /* 0x0009e20000100800 */
[----:B------:R-:W-:Y:S01]  /*59c00*/  IADD3.X R14, R14, UR6, RZ, P2, !PT ;  /* 0x000000060e0e7c10 */ /* 0x000fe200097fe4ff */
[----:B-1----:R-:W-:Y:S01]  /*59c10*/  IMAD.MOV.U32 R4, RZ, RZ, R39 ;  /* 0x000000ffff047224 */ /* 0x002fe200078e0027 */
[----:B------:R-:W-:Y:S02]  /*59c20*/  MOV R5, R7 ;  /* 0x0000000700057202 */ /* 0x000fe40000000f00 */
[----:B----4-:R-:W4:Y:S01]  /*59c30*/  LDL.LU R7, [R1+0x10cc] ;  /* 0x0010cc0001077983 */ /* 0x010f220000300800 */
[----:B------:R-:W-:-:S03]  /*59c40*/  IADD3.X R18, R18, UR6, RZ, P3, !PT ;  /* 0x0000000612127c10 */ /* 0x000fc60009ffe4ff */
[----:B------:R-:W4:Y:S04]  /*59c50*/  LDL.LU R0, [R1+0x10d4] ;  /* 0x0010d40001007983 */ /* 0x000f280000300800 */
[----:B------:R-:W-:Y:S04]  /*59c60*/  STL [R1+0xf4c], R13 ;  /* 0x000f4c0d01007387 */ /* 0x000fe80000100800 */
[----:B------:R1:W-:Y:S04]  /*59c70*/  LDGSTS.E [R12+0x180], [R4.64], P0 ;  /* 0x00180000040c7fae */ /* 0x0003e80008121848 */
[----:B------:R1:W-:Y:S04]  /*59c80*/  STL [R1+0xf48], R14 ;  /* 0x000f480e01007387 */ /* 0x0003e80000100800 */
[----:B------:R-:W-:Y:S01]  /*59c90*/  STL [R1+0xf54], R17 ;  /* 0x000f541101007387 */ /* 0x000fe20000100800 */
[----:B-1----:R-:W-:-:S03]  /*59ca0*/  IMAD.MOV.U32 R5, RZ, RZ, R14 ;  /* 0x000000ffff057224 */ /* 0x002fc600078e000e */
[----:B------:R-:W4:Y:S01]  /*59cb0*/  LDL.LU R14, [R1+0x10c8] ;  /* 0x0010c800010e7983 */ /* 0x000f220000300800 */
[----:B------:R-:W-:-:S03]  /*59cc0*/  IMAD.MOV.U32 R4, RZ, RZ, R13 ;  /* 0x000000ffff047224 */ /* 0x000fc600078e000d */
[----:B------:R-:W-:Y:S04]  /*59cd0*/  STL [R1+0xf50], R18 ;  /* 0x000f501201007387 */ /* 0x000fe80000100800 */
[----:B------:R-:W4:Y:S01]  /*59ce0*/  LDL.LU R13, [R1+0x10d0] ;  /* 0x0010d000010d7983 */ /* 0x000f220000300800 */
[----:B------:R-:W-:-:S03]  /*59cf0*/  IADD3 R2, P2, R2, UR7, RZ ;  /* 0x0000000702027c10 */ /* 0x000fc6000ff5e0ff */
[----:B------:R1:W-:Y:S01]  /*59d00*/  LDGSTS.E [R12+0x900], [R4.64], P1 ;  /* 0x00900000040c7fae */ /* 0x0003e20008921848 */
[----:B------:R-:W-:Y:S02]  /*59d10*/  IADD3 R8, P3, R8, UR7, RZ ;  /* 0x0000000708087c10 */ /* 0x000fe4000ff7e0ff */
[----:B------:R-:W-:Y:S01]  /*59d20*/  IADD3.X R9, R9, UR6, RZ, P2, !PT ;  /* 0x0000000609097c10 */ /* 0x000fe200097fe4ff */
[----:B------:R-:W-:Y:S01]  /*59d30*/  STL [R1+0xfcc], R2 ;  /* 0x000fcc0201007387 */ /* 0x000fe20000100800 */
[----:B------:R-:W-:Y:S02]  /*59d40*/  IADD3.X R15, R15, UR6, RZ, P3, !PT ;  /* 0x000000060f0f7c10 */ /* 0x000fe40009ffe4ff */
[----:B-1----:R-:W-:Y:S01]  /*59d50*/  MOV R4, R17 ;  /* 0x0000001100047202 */ /* 0x002fe20000000f00 */
[----:B------:R-:W-:Y:S01]  /*59d60*/  IMAD.MOV.U32 R5, RZ, RZ, R18 ;  /* 0x000000ffff057224 */ /* 0x000fe200078e0012 */
[----:B------:R1:W-:Y:S04]  /*59d70*/  STL [R1+0xfc8], R9 ;  /* 0x000fc80901007387 */ /* 0x0003e80000100800 */
[----:B------:R1:W-:Y:S04]  /*59d80*/  LDGSTS.E [R12+0x980], [R4.64], P0 ;  /* 0x00980000040c7fae */ /* 0x0003e80008121848 */
[----:B------:R-:W-:Y:S01]  /*59d90*/  STL [R1+0xfd4], R8 ;  /* 0x000fd40801007387 */ /* 0x000fe20000100800 */
[----:B-1----:R-:W-:Y:S01]  /*59da0*/  IMAD.MOV.U32 R4, RZ, RZ, R2 ;  /* 0x000000ffff047224 */ /* 0x002fe200078e0002 */
[----:B------:R-:W-:-:S02]  /*59db0*/  MOV R5, R9 ;  /* 0x0000000900057202 */ /* 0x000fc40000000f00 */
[----:B------:R-:W4:Y:S04]  /*59dc0*/  LDL.LU R9, [R1+0x114c] ;  /* 0x00114c0001097983 */ /* 0x000f280000300800 */
[----:B------:R1:W-:Y:S04]  /*59dd0*/  STL [R1+0xfd0], R15 ;  /* 0x000fd00f01007387 */ /* 0x0003e80000100800 */
[----:B------:R1:W-:Y:S04]  /*59de0*/  LDGSTS.E [R12+0x1100], [R4.64], P1 ;  /* 0x01100000040c7fae */ /* 0x0003e80008921848 */
[----:B------:R-:W4:Y:S01]  /*59df0*/  LDL.LU R2, [R1+0x1154] ;  /* 0x0011540001027983 */ /* 0x000f220000300800 */
[----:B-1----:R-:W-:-:S03]  /*59e00*/  IMAD.MOV.U32 R5, RZ, RZ, R15 ;  /* 0x000000ffff057224 */ /* 0x002fc600078e000f */
[----:B------:R-:W4:Y:S01]  /*59e10*/  LDL.LU R15, [R1+0x1148] ;  /* 0x00114800010f7983 */ /* 0x000f220000300800 */
[----:B------:R-:W-:-:S03]  /*59e20*/  IMAD.MOV.U32 R4, RZ, RZ, R8 ;  /* 0x000000ffff047224 */ /* 0x000fc600078e0008 */
[----:B------:R-:W4:Y:S04]  /*59e30*/  LDL.LU R8, [R1+0x1150] ;  /* 0x0011500001087983 */ /* 0x000f280000300800 */
[----:B------:R1:W-:Y:S01]  /*59e40*/  LDGSTS.E [R12+0x1180], [R4.64], P0 ;  /* 0x01180000040c7fae */ /* 0x0003e20008121848 */
[----:B-----5:R-:W-:Y:S02]  /*59e50*/  IADD3 R6, P2, R6, UR7, RZ ;  /* 0x0000000706067c10 */ /* 0x020fe4000ff5e0ff */
[----:B------:R-:W-:Y:S02]  /*59e60*/  IADD3 R11, P3, R11, UR7, RZ ;  /* 0x000000070b0b7c10 */ /* 0x000fe4000ff7e0ff */
[----:B--2---:R-:W-:Y:S01]  /*59e70*/  IADD3.X R10, R10, UR6, RZ, P2, !PT ;  /* 0x000000060a0a7c10 */ /* 0x004fe200097fe4ff */
[----:B------:R-:W-:Y:S01]  /*59e80*/  STL [R1+0x104c], R6 ;  /* 0x00104c0601007387 */ /* 0x000fe20000100800 */
[----:B-1----:R-:W-:-:S02]  /*59e90*/  MOV R4, R6 ;  /* 0x0000000600047202 */ /* 0x002fc40000000f00 */
[----:B---3--:R-:W-:Y:S01]  /*59ea0*/  IADD3.X R16, R16, UR6, RZ, P3, !PT ;  /* 0x0000000610107c10 */ /* 0x008fe20009ffe4ff */
[----:B------:R-:W-:Y:S01]  /*59eb0*/  IMAD.MOV.U32 R5, RZ, RZ, R10 ;  /* 0x000000ffff057224 */ /* 0x000fe200078e000a */
[----:B------:R1:W-:Y:S04]  /*59ec0*/  STL [R1+0x1048], R10 ;  /* 0x0010480a01007387 */ /* 0x0003e80000100800 */
[----:B------:R-:W-:Y:S04]  /*59ed0*/  STL [R1+0x1054], R11 ;  /* 0x0010540b01007387 */ /* 0x000fe80000100800 */
[----:B------:R2:W-:Y:S04]  /*59ee0*/  LDGSTS.E [R12+0x1900], [R4.64], P1 ;  /* 0x01900000040c7fae */ /* 0x0005e80008921848 */
[----:B-1----:R-:W3:Y:S04]  /*59ef0*/  LDL.LU R10, [R1+0x11cc] ;  /* 0x0011cc00010a7983 */ /* 0x002ee80000300800 */
[----:B------:R1:W-:Y:S01]  /*59f00*/  STL [R1+0x1050], R16 ;  /* 0x0010501001007387 */ /* 0x0003e20000100800 */
[----:B----4-:R-:W-:-:S03]  /*59f10*/  IADD3 R7, P2, R7, UR7, RZ ;  /* 0x0000000707077c10 */ /* 0x010fc6000ff5e0ff */
[----:B------:R-:W4:Y:S01]  /*59f20*/  LDL.LU R6, [R1+0x11d4] ;  /* 0x0011d40001067983 */ /* 0x000f220000300800 */
[----:B--2---:R-:W-:Y:S01]  /*59f30*/  MOV R5, R16 ;  /* 0x0000001000057202 */ /* 0x004fe20000000f00 */
[----:B------:R-:W-:Y:S01]  /*59f40*/  IMAD.MOV.U32 R4, RZ, RZ, R11 ;  /* 0x000000ffff047224 */ /* 0x000fe200078e000b */
[----:B------:R-:W-:Y:S01]  /*59f50*/  IADD3 R0, P3, R0, UR7, RZ ;  /* 0x0000000700007c10 */ /* 0x000fe2000ff7e0ff */
[----:B-1----:R-:W2:Y:S04]  /*59f60*/  LDL.LU R16, [R1+0x11c8] ;  /* 0x0011c80001107983 */ /* 0x002ea80000300800 */
[----:B------:R-:W5:Y:S04]  /*59f70*/  LDL.LU R11, [R1+0x11d0] ;  /* 0x0011d000010b7983 */ /* 0x000f680000300800 */
[----:B------:R1:W-:Y:S04]  /*59f80*/  STL [R1+0x10cc], R7 ;  /* 0x0010cc0701007387 */ /* 0x0003e80000100800 */
[----:B------:R1:W-:Y:S01]  /*59f90*/  LDGSTS.E [R12+0x1980], [R4.64], P0 ;  /* 0x01980000040c7fae */ /* 0x0003e20008121848 */
[----:B------:R-:W-:-:S05]  /*59fa0*/  IADD3.X R14, R14, UR6, RZ, P2, !PT ;  /* 0x000000060e0e7c10 */ /* 0x000fca00097fe4ff */
[----:B------:R1:W-:Y:S01]  /*59fb0*/  STL [R1+0x10c8], R14 ;  /* 0x0010c80e01007387 */ /* 0x0003e20000100800 */
[----:B------:R-:W-:Y:S01]  /*59fc0*/  IADD3.X R13, R13, UR6, RZ, P3, !PT ;  /* 0x000000060d0d7c10 */ /* 0x000fe20009ffe4ff */
[----:B-1----:R-:W-:Y:S02]  /*59fd0*/  IMAD.MOV.U32 R4, RZ, RZ, R7 ;  /* 0x000000ffff047224 */ /* 0x002fe400078e0007 */
[----:B------:R1:W-:Y:S01]  /*59fe0*/  STL [R1+0x10d4], R0 ;  /* 0x0010d40001007387 */ /* 0x0003e20000100800 */
[----:B------:R-:W-:-:S03]  /*59ff0*/  IMAD.MOV.U32 R5, RZ, RZ, R14 ;  /* 0x000000ffff057224 */ /* 0x000fc600078e000e */
[----:B------:R-:W5:Y:S04]  /*5a000*/  LDL.LU R7, [R1+0x124c] ;  /* 0x00124c0001077983 */ /* 0x000f680000300800 */
[----:B------:R1:W-:Y:S04]  /*5a010*/  STL [R1+0x10d0], R13 ;  /* 0x0010d00d01007387 */ /* 0x0003e80000100800 */
[----:B------:R-:W5:Y:S04]  /*5a020*/  LDL.LU R17, [R1+0x1254] ;  /* 0x0012540001117983 */ /* 0x000f680000300800 */
[----:B------:R-:W5:Y:S04]  /*5a030*/  LDL.LU R14, [R1+0x1248] ;  /* 0x00124800010e7983 */ /* 0x000f680000300800 */
[----:B------:R-:W5:Y:S04]  /*5a040*/  LDL.LU R18, [R1+0x1250] ;  /* 0x0012500001127983 */ /* 0x000f680000300800 */
[----:B------:R1:W-:Y:S01]  /*5a050*/  LDGSTS.E [R12+0x2100], [R4.64], P1 ;  /* 0x02100000040c7fae */ /* 0x0003e20008921848 */
[----:B------:R-:W-:Y:S01]  /*5a060*/  IADD3 R9, P2, R9, UR7, RZ ;  /* 0x0000000709097c10 */ /* 0x000fe2000ff5e0ff */
[----:B-1----:R-:W-:Y:S01]  /*5a070*/  IMAD.MOV.U32 R5, RZ, RZ, R13 ;  /* 0x000000ffff057224 */ /* 0x002fe200078e000d */
[----:B------:R-:W-:-:S02]  /*5a080*/  MOV R4, R0 ;  /* 0x0000000000047202 */ /* 0x000fc40000000f00 */
[----:B------:R-:W5:Y:S04]  /*5a090*/  LDL.LU R0, [R1+0x12cc] ;  /* 0x0012cc0001007983 */ /* 0x000f680000300800 */
[----:B------:R-:W5:Y:S01]  /*5a0a0*/  LDL.LU R13, [R1+0x12d4] ;  /* 0x0012d400010d7983 */ /* 0x000f620000300800 */
[----:B------:R-:W-:-:S03]  /*5a0b0*/  IADD3 R2, P3, R2, UR7, RZ ;  /* 0x0000000702027c10 */ /* 0x000fc6000ff7e0ff */
[----:B------:R1:W-:Y:S04]  /*5a0c0*/  STL [R1+0x114c], R9 ;  /* 0x00114c0901007387 */ /* 0x0003e80000100800 */
[----:B------:R1:W-:Y:S01]  /*5a0d0*/  LDGSTS.E [R12+0x2180], [R4.64], P0 ;  /* 0x02180000040c7fae */ /* 0x0003e20008121848 */
[----:B------:R-:W-:Y:S02]  /*5a0e0*/  IADD3.X R15, R15, UR6, RZ, P2, !PT ;  /* 0x000000060f0f7c10 */ /* 0x000fe400097fe4ff */
[----:B------:R-:W-:-:S03]  /*5a0f0*/  IADD3.X R8, R8, UR6, RZ, P3, !PT ;  /* 0x0000000608087c10 */ /* 0x000fc60009ffe4ff */
[----:B------:R1:W-:Y:S02]  /*5a100*/  STL [R1+0x1148], R15 ;  /* 0x0011480f01007387 */ /* 0x0003e40000100800 */
[----:B-1----:R-:W-:Y:S02]  /*5a110*/  IMAD.MOV.U32 R4, RZ, RZ, R9 ;  /* 0x000000ffff047224 */ /* 0x002fe400078e0009 */
[----:B------:R1:W-:Y:S01]  /*5a120*/  STL [R1+0x1154], R2 ;  /* 0x0011540201007387 */ /* 0x0003e20000100800 */
[----:B------:R-:W-:-:S03]  /*5a130*/  MOV R5, R15 ;  /* 0x0000000f00057202 */ /* 0x000fc60000000f00 */
[----:B------:R-:W5:Y:S04]  /*5a140*/  LDL.LU R9, [R1+0x12c8] ;  /* 0x0012c80001097983 */ /* 0x000f680000300800 */
[----:B------:R1:W-:Y:S04]  /*5a150*/  STL [R1+0x1150], R8 ;  /* 0x0011500801007387 */ /* 0x0003e80000100800 */
[----:B------:R-:W5:Y:S04]  /*5a160*/  LDL.LU R15, [R1+0x12d0] ;  /* 0x0012d000010f7983 */ /* 0x000f680000300800 */
[----:B------:R1:W-:Y:S02]  /*5a170*/  LDGSTS.E [R12+0x2900], [R4.64], P1 ;  /* 0x02900000040c7fae */ /* 0x0003e40008921848 */
[----:B-1----:R-:W-:-:S02]  /*5a180*/  IMAD.MOV.U32 R4, RZ, RZ, R2 ;  /* 0x000000ffff047224 */ /* 0x002fc400078e0002 */
[----:B------:R-:W-:Y:S01]  /*5a190*/  IMAD.MOV.U32 R5, RZ, RZ, R8 ;  /* 0x000000ffff057224 */ /* 0x000fe200078e0008 */
[----:B------:R-:W5:Y:S04]  /*5a1a0*/  LDL.LU R2, [R1+0x134c] ;  /* 0x00134c0001027983 */ /* 0x000f680000300800 */
[----:B------:R-:W5:Y:S04]  /*5a1b0*/  LDL.LU R8, [R1+0x1354] ;  /* 0x0013540001087983 */ /* 0x000f680000300800 */
[----:B------:R1:W-:Y:S01]  /*5a1c0*/  LDGSTS.E [R12+0x2980], [R4.64], P0 ;  /* 0x02980000040c7fae */ /* 0x0003e20008121848 */
[----:B---3--:R-:W-:-:S05]  /*5a1d0*/  IADD3 R10, P2, R10, UR7, RZ ;  /* 0x000000070a0a7c10 */ /* 0x008fca000ff5e0ff */
[----:B------:R3:W-:Y:S01]  /*5a1e0*/  STL [R1+0x11cc], R10 ;  /* 0x0011cc0a01007387 */ /* 0x0007e20000100800 */
[----:B----4-:R-:W-:Y:S02]  /*5a1f0*/  IADD3 R6, P3, R6, UR7, RZ ;  /* 0x0000000706067c10 */ /* 0x010fe4000ff7e0ff */
[----:B--2---:R-:W-:Y:S02]  /*5a200*/  IADD3.X R16, R16, UR6, RZ, P2, !PT ;  /* 0x0000000610107c10 */ /* 0x004fe400097fe4ff */
[----:B-1----:R-:W-:Y:S02]  /*5a210*/  MOV R4, R10 ;  /* 0x0000000a00047202 */ /* 0x002fe40000000f00 */
[----:B-----5:R-:W-:Y:S01]  /*5a220*/  IADD3.X R11, R11, UR6, RZ, P3, !PT ;  /* 0x000000060b0b7c10 */ /* 0x020fe20009ffe4ff */
[----:B------:R1:W-:Y:S01]  /*5a230*/  STL [R1+0x11c8], R16 ;  /* 0x0011c81001007387 */ /* 0x0003e20000100800 */
[----:B------:R-:W-:-:S03]  /*5a240*/  IMAD.MOV.U32 R5, RZ, RZ, R16 ;  /* 0x000000ffff057224 */ /* 0x000fc600078e0010 */
[----:B------:R-:W-:Y:S04]  /*5a250*/  STL [R1+0x11d4], R6 ;  /* 0x0011d40601007387 */ /* 0x000fe80000100800 */
[----:B---3--:R-:W2:Y:S04]  /*5a260*/  LDL.LU R10, [R1+0x1348] ;  /* 0x00134800010a7983 */ /* 0x008ea80000300800 */
[----:B------:R3:W-:Y:S04]  /*5a270*/  STL [R1+0x11d0], R11 ;  /* 0x0011d00b01007387 */ /* 0x0007e80000100800 */
[----:B-1----:R-:W4:Y:S04]  /*5a280*/  LDL.LU R16, [R1+0x1350] ;  /* 0x0013500001107983 */ /* 0x002f280000300800 */
[----:B------:R1:W-:Y:S01]  /*5a290*/  LDGSTS.E [R12+0x3100], [R4.64], P1 ;  /* 0x03100000040c7fae */ /* 0x0003e20008921848 */
[----:B------:R-:W-:Y:S01]  /*5a2a0*/  IADD3 R7, P2, R7, UR7, RZ ;  /* 0x0000000707077c10 */ /* 0x000fe2000ff5e0ff */
[----:B-1----:R-:W-:Y:S01]  /*5a2b0*/  IMAD.MOV.U32 R4, RZ, RZ, R6 ;  /* 0x000000ffff047224 */ /* 0x002fe200078e0006 */
[----:B------:R-:W-:-:S02]  /*5a2c0*/  MOV R5, R11 ;  /* 0x0000000b00057202 */ /* 0x000fc40000000f00 */
[----:B------:R-:W-:Y:S01]  /*5a2d0*/  IADD3 R17, P3, R17, UR7, RZ ;  /* 0x0000000711117c10 */ /* 0x000fe2000ff7e0ff */
[----:B---3--:R-:W3:Y:S01]  /*5a2e0*/  LDL.LU R11, [R1+0x13cc] ;  /* 0x0013cc00010b7983 */ /* 0x008ee20000300800 */
[----:B------:R-:W-:-:S03]  /*5a2f0*/  IADD3.X R14, R14, UR6, RZ, P2, !PT ;  /* 0x000000060e0e7c10 */ /* 0x000fc600097fe4ff */
[----:B------:R-:W5:Y:S01]  /*5a300*/  LDL.LU R6, [R1+0x13d4] ;  /* 0x0013d40001067983 */ /* 0x000f620000300800 */
[----:B------:R-:W-:-:S03]  /*5a310*/  IADD3.X R18, R18, UR6, RZ, P3, !PT ;  /* 0x0000000612127c10 */ /* 0x000fc60009ffe4ff */
[----:B------:R-:W-:Y:S04]  /*5a320*/  STL [R1+0x124c], R7 ;  /* 0x00124c0701007387 */ /* 0x000fe80000100800 */
[----:B------:R1:W-:Y:S04]  /*5a330*/  LDGSTS.E [R12+0x3180], [R4.64], P0 ;  /* 0x03180000040c7fae */ /* 0x0003e80008121848 */
[----:B------:R1:W-:Y:S04]  /*5a340*/  STL [R1+0x1248], R14 ;  /* 0x0012480e01007387 */ /* 0x0003e80000100800 */
[----:B------:R-:W-:Y:S01]  /*5a350*/  STL [R1+0x1254], R17 ;  /* 0x0012541101007387 */ /* 0x000fe20000100800 */
[----:B-1----:R-:W-:-:S03]  /*5a360*/  IMAD.MOV.U32 R5, RZ, RZ, R14 ;  /* 0x000000ffff057224 */ /* 0x002fc600078e000e */
[----:B------:R-:W5:Y:S01]  /*5a370*/  LDL.LU R14, [R1+0x13c8] ;  /* 0x0013c800010e7983 */ /* 0x000f620000300800 */
[----:B------:R-:W-:-:S03]  /*5a380*/  IMAD.MOV.U32 R4, RZ, RZ, R7 ;  /* 0x000000ffff047224 */ /* 0x000fc600078e0007 */
[----:B------:R-:W-:Y:S04]  /*5a390*/  STL [R1+0x1250], R18 ;  /* 0x0012501201007387 */ /* 0x000fe80000100800 */
[----:B------:R-:W5:Y:S01]  /*5a3a0*/  LDL.LU R7, [R1+0x13d0] ;  /* 0x0013d00001077983 */ /* 0x000f620000300800 */
[----:B------:R-:W-:-:S03]  /*5a3b0*/  IADD3 R0, P2, R0, UR7, RZ ;  /* 0x0000000700007c10 */ /* 0x000fc6000ff5e0ff */
[----:B------:R1:W-:Y:S01]  /*5a3c0*/  LDGSTS.E [R12+0x3900], [R4.64], P1 ;  /* 0x03900000040c7fae */ /* 0x0003e20008921848 */
[----:B------:R-:W-:-:S03]  /*5a3d0*/  IADD3 R13, P3, R13, UR7, RZ ;  /* 0x000000070d0d7c10 */ /* 0x000fc6000ff7e0ff */
[----:B------:R-:W-:Y:S01]  /*5a3e0*/  STL [R1+0x12cc], R0 ;  /* 0x0012cc0001007387 */ /* 0x000fe20000100800 */
[----:B-1----:R-:W-:Y:S01]  /*5a3f0*/  MOV R4, R17 ;  /* 0x0000001100047202 */ /* 0x002fe20000000f00 */
[----:B------:R-:W-:Y:S01]  /*5a400*/  IMAD.MOV.U32 R5, RZ, RZ, R18 ;  /* 0x000000ffff057224 */ /* 0x000fe200078e0012 */
[----:B------:R-:W-:-:S04]  /*5a410*/  IADD3.X R9, R9, UR6, RZ, P2, !PT ;  /* 0x0000000609097c10 */ /* 0x000fc800097fe4ff */
[----:B------:R1:W-:Y:S04]  /*5a420*/  LDGSTS.E [R12+0x3980], [R4.64], P0 ;  /* 0x03980000040c7fae */ /* 0x0003e80008121848 */
[----:B------:R1:W-:Y:S01]  /*5a430*/  STL [R1+0x12c8], R9 ;  /* 0x0012c80901007387 */ /* 0x0003e20000100800 */
[----:B------:R-:W-:-:S03]  /*5a440*/  IADD3.X R15, R15, UR6, RZ, P3, !PT ;  /* 0x000000060f0f7c10 */ /* 0x000fc60009ffe4ff */
[----:B------:R1:W-:Y:S02]  /*5a450*/  STL [R1+0x12d4], R13 ;  /* 0x0012d40d01007387 */ /* 0x0003e40000100800 */
[----:B-1----:R-:W-:Y:S01]  /*5a460*/  IMAD.MOV.U32 R4, RZ, RZ, R0 ;  /* 0x000000ffff047224 */ /* 0x002fe200078e0000 */
[----:B------:R-:W-:Y:S02]  /*5a470*/  MOV R5, R9 ;  /* 0x0000000900057202 */ /* 0x000fe40000000f00 */
[----:B------:R-:W5:Y:S04]  /*5a480*/  LDL.LU R9, [R1+0x144c] ;  /* 0x00144c0001097983 */ /* 0x000f680000300800 */
[----:B------:R1:W-:Y:S04]  /*5a490*/  STL [R1+0x12d0], R15 ;  /* 0x0012d00f01007387 */ /* 0x0003e80000100800 */
[----:B------:R1:W-:Y:S04]  /*5a4a0*/  LDGSTS.E [R12+0x4100], [R4.64], P1 ;  /* 0x04100000040c7fae */ /* 0x0003e80008921848 */
[----:B------:R-:W5:Y:S01]  /*5a4b0*/  LDL.LU R0, [R1+0x1454] ;  /* 0x0014540001007983 */ /* 0x000f620000300800 */
[----:B-1----:R-:W-:-:S03]  /*5a4c0*/  IMAD.MOV.U32 R4, RZ, RZ, R13 ;  /* 0x000000ffff047224 */ /* 0x002fc600078e000d */
[----:B------:R-:W5:Y:S01]  /*5a4d0*/  LDL.LU R13, [R1+0x1448] ;  /* 0x00144800010d7983 */ /* 0x000f620000300800 */
[----:B------:R-:W-:-:S03]  /*5a4e0*/  IMAD.MOV.U32 R5, RZ, RZ, R15 ;  /* 0x000000ffff057224 */ /* 0x000fc600078e000f */
[----:B------:R-:W5:Y:S01]  /*5a4f0*/  LDL.LU R15, [R1+0x1450] ;  /* 0x00145000010f7983 */ /* 0x000f620000300800 */
[----:B------:R-:W-:Y:S02]  /*5a500*/  IADD3 R2, P2, R2, UR7, RZ ;  /* 0x0000000702027c10 */ /* 0x000fe4000ff5e0ff */
[----:B------:R-:W-:Y:S01]  /*5a510*/  IADD3 R8, P3, R8, UR7, RZ ;  /* 0x0000000708087c10 */ /* 0x000fe2000ff7e0ff */
[----:B------:R1:W-:Y:S04]  /*5a520*/  LDGSTS.E [R12+0x4180], [R4.64], P0 ;  /* 0x04180000040c7fae */ /* 0x0003e80008121848 */
[----:B------:R-:W-:Y:S01]  /*5a530*/  STL [R1+0x134c], R2 ;  /* 0x00134c0201007387 */ /* 0x000fe20000100800 */
[----:B-1----:R-:W-:Y:S02]  /*5a540*/  MOV R4, R2 ;  /* 0x0000000200047202 */ /* 0x002fe40000000f00 */
[----:B--2---:R-:W-:-:S05]  /*5a550*/  IADD3.X R10, R10, UR6, RZ, P2, !PT ;  /* 0x000000060a0a7c10 */ /* 0x004fca00097fe4ff */
[----:B------:R-:W-:Y:S01]  /*5a560*/  IMAD.MOV.U32 R5, RZ, RZ, R10 ;  /* 0x000000ffff057224 */ /* 0x000fe200078e000a */
[----:B------:R1:W-:Y:S01]  /*5a570*/  STL [R1+0x1348], R10 ;  /* 0x0013480a01007387 */ /* 0x0003e20000100800 */
[----:B----4-:R-:W-:-:S03]  /*5a580*/  IADD3.X R16, R16, UR6, RZ, P3, !PT ;  /* 0x0000000610107c10 */ /* 0x010fc60009ffe4ff */
[----:B------:R-:W-:Y:S04]  /*5a590*/  STL [R1+0x1354], R8 ;  /* 0x0013540801007387 */ /* 0x000fe80000100800 */
[----:B------:R2:W-:Y:S04]  /*5a5a0*/  LDGSTS.E [R12+0x4900], [R4.64], P1 ;  /* 0x04900000040c7fae */ /* 0x0005e80008921848 */
[----:B-1----:R-:W4:Y:S04]  /*5a5b0*/  LDL.LU R10, [R1+0x14cc] ;  /* 0x0014cc00010a7983 */ /* 0x002f280000300800 */
[----:B------:R1:W-:Y:S04]  /*5a5c0*/  STL [R1+0x1350], R16 ;  /* 0x0013501001007387 */ /* 0x0003e80000100800 */
[----:B------:R-:W4:Y:S01]  /*5a5d0*/  LDL.LU R2, [R1+0x14d4] ;  /* 0x0014d40001027983 */ /* 0x000f220000300800 */
[----:B---3--:R-:W-:-:S02]  /*5a5e0*/  IADD3 R11, P2, R11, UR7, RZ ;  /* 0x000000070b0b7c10 */ /* 0x008fc4000ff5e0ff */
[----:B--2---:R-:W-:Y:S01]  /*5a5f0*/  MOV R5, R16 ;  /* 0x0000001000057202 */ /* 0x004fe20000000f00 */
[----:B------:R-:W-:Y:S01]  /*5a600*/  IMAD.MOV.U32 R4, RZ, RZ, R8 ;  /* 0x000000ffff047224 */ /* 0x000fe200078e0008 */
[----:B-1----:R-:W2:Y:S01]  /*5a610*/  LDL.LU R16, [R1+0x14c8] ;  /* 0x0014c80001107983 */ /* 0x002ea20000300800 */
[----:B-----5:R-:W-:-:S03]  /*5a620*/  IADD3 R6, P3, R6, UR7, RZ ;  /* 0x0000000706067c10 */ /* 0x020fc6000ff7e0ff */
[----:B------:R-:W3:Y:S04]  /*5a630*/  LDL.LU R8, [R1+0x14d0] ;  /* 0x0014d00001087983 */ /* 0x000ee80000300800 */
[----:B------:R1:W-:Y:S04]  /*5a640*/  STL [R1+0x13cc], R11 ;  /* 0x0013cc0b01007387 */ /* 0x0003e80000100800 */
[----:B------:R5:W-:Y:S01]  /*5a650*/  LDGSTS.E [R12+0x4980], [R4.64], P0 ;  /* 0x04980000040c7fae */ /* 0x000be20008121848 */
[----:B------:R-:W-:Y:S01]  /*5a660*/  IADD3.X R14, R14, UR6, RZ, P2, !PT ;  /* 0x000000060e0e7c10 */ /* 0x000fe200097fe4ff */
[----:B-----5:R-:W-:-:S04]  /*5a670*/  IMAD.MOV.U32 R4, RZ, RZ, R11 ;  /* 0x000000ffff047224 */ /* 0x020fc800078e000b */
[----:B------:R5:W-:Y:S01]  /*5a680*/  STL [R1+0x13c8], R14 ;  /* 0x0013c80e01007387 */ /* 0x000be20000100800 */
[----:B------:R-:W-:-:S03]  /*5a690*/  IADD3.X R7, R7, UR6, RZ, P3, !PT ;  /* 0x0000000607077c10 */ /* 0x000fc60009ffe4ff */
[----:B------:R5:W-:Y:S01]  /*5a6a0*/  STL [R1+0x13d4], R6 ;  /* 0x0013d40601007387 */ /* 0x000be20000100800 */
[----:B------:R-:W-:-:S03]  /*5a6b0*/  IMAD.MOV.U32 R5, RZ, RZ, R14 ;  /* 0x000000ffff057224 */ /* 0x000fc600078e000e */
[----:B-1----:R-:W3:Y:S04]  /*5a6c0*/  LDL.LU R11, [R1+0x154c] ;  /* 0x00154c00010b7983 */ /* 0x002ee80000300800 */
[----:B------:R1:W-:Y:S04]  /*5a6d0*/  STL [R1+0x13d0], R7 ;  /* 0x0013d00701007387 */ /* 0x0003e80000100800 */
[----:B------:R-:W3:Y:S04]  /*5a6e0*/  LDL.LU R17, [R1+0x1554] ;  /* 0x0015540001117983 */ /* 0x000ee80000300800 */
[----:B-----5:R-:W5:Y:S04]  /*5a6f0*/  LDL.LU R14, [R1+0x1548] ;  /* 0x00154800010e7983 */ /* 0x020f680000300800 */
        /* <DEDUP_REMOVED lines=17> */
[----:B------:R1:W-:Y:S04]  /*5a810*/  STL [R1+0x1450], R15 ;  /* 0x0014500f01007387 */ /* 0x0003e80000100800 */
[----:B------:R-:W5:Y:S04]  /*5a820*/  LDL.LU R13, [R1+0x15d0] ;  /* 0x0015d000010d7983 */ /* 0x000f680000300800 */
[----:B------:R1:W-:Y:S02]  /*5a830*/  LDGSTS.E [R12+0x5900], [R4.64], P1 ;  /* 0x05900000040c7fae */ /* 0x0003e40008921848 */
[----:B-1----:R-:W-:-:S02]  /*5a840*/  IMAD.MOV.U32 R4, RZ, RZ, R0 ;  /* 0x000000ffff047224 */ /* 0x002fc400078e0000 */
[----:B------:R-:W-:Y:S02]  /*5a850*/  IMAD.MOV.U32 R5, RZ, RZ, R15 ;  /* 0x000000ffff057224 */ /* 0x000fe400078e000f */
[----:B------:R-:W5:Y:S04]  /*5a860*/  LDL.LU R15, [R1+0x164c] ;  /* 0x00164c00010f7983 */ /* 0x000f680000300800 */
[----:B------:R-:W5:Y:S04]  /*5a870*/  LDL.LU R0, [R1+0x1654] ;  /* 0x0016540001007983 */ /* 0x000f680000300800 */
[----:B------:R1:W-:Y:S01]  /*5a880*/  LDGSTS.E [R12+0x5980], [R4.64], P0 ;  /* 0x05980000040c7fae */ /* 0x0003e20008121848 */
[----:B----4-:R-:W-:-:S02]  /*5a890*/  IADD3 R10, P2, R10, UR7, RZ ;  /* 0x000000070a0a7c10 */ /* 0x010fc4000ff5e0ff */
[----:B------:R-:W-:-:S03]  /*5a8a0*/  IADD3 R2, P3, R2, UR7, RZ ;  /* 0x0000000702027c10 */ /* 0x000fc6000ff7e0ff */
[----:B------:R-:W-:Y:S01]  /*5a8b0*/  STL [R1+0x14cc], R10 ;  /* 0x0014cc0a01007387 */ /* 0x000fe20000100800 */
[----:B--2---:R-:W-:Y:S02]  /*5a8c0*/  IADD3.X R16, R16, UR6, RZ, P2, !PT ;  /* 0x0000000610107c10 */ /* 0x004fe400097fe4ff */
[----:B---3--:R-:W-:-:S03]  /*5a8d0*/  IADD3.X R8, R8, UR6, RZ, P3, !PT ;  /* 0x0000000608087c10 */ /* 0x008fc60009ffe4ff */
[----:B------:R2:W-:Y:S01]  /*5a8e0*/  STL [R1+0x14c8], R16 ;  /* 0x0014c81001007387 */ /* 0x0005e20000100800 */
[----:B-1----:R-:W-:Y:S01]  /*5a8f0*/  MOV R4, R10 ;  /* 0x0000000a00047202 */ /* 0x002fe20000000f00 */
[----:B------:R-:W-:Y:S02]  /*5a900*/  IMAD.MOV.U32 R5, RZ, RZ, R16 ;  /* 0x000000ffff057224 */ /* 0x000fe400078e0010 */
[----:B------:R1:W-:Y:S04]  /*5a910*/  STL [R1+0x14d4], R2 ;  /* 0x0014d40201007387 */ /* 0x0003e80000100800 */
[----:B------:R3:W-:Y:S04]  /*5a920*/  LDGSTS.E [R12+0x6100], [R4.64], P1 ;  /* 0x06100000040c7fae */ /* 0x0007e80008921848 */
[----:B--2---:R-:W2:Y:S04]  /*5a930*/  LDL.LU R16, [R1+0x1648] ;  /* 0x0016480001107983 */ /* 0x004ea80000300800 */
[----:B------:R4:W-:Y:S04]  /*5a940*/  STL [R1+0x14d0], R8 ;  /* 0x0014d00801007387 */ /* 0x0009e80000100800 */
[----:B------:R-:W2:Y:S01]  /*5a950*/  LDL.LU R10, [R1+0x1650] ;  /* 0x00165000010a7983 */ /* 0x000ea20000300800 */
[----:B---3--:R-:W-:Y:S01]  /*5a960*/  IMAD.MOV.U32 R4, RZ, RZ, R2 ;  /* 0x000000ffff047224 */ /* 0x008fe200078e0002 */
[----:B------:R-:W-:-:S02]  /*5a970*/  MOV R5, R8 ;  /* 0x0000000800057202 */ /* 0x000fc40000000f00 */
[----:B-1----:R-:W3:Y:S04]  /*5a980*/  LDL.LU R2, [R1+0x16cc] ;  /* 0x0016cc0001027983 */ /* 0x002ee80000300800 */
[----:B----4-:R-:W4:Y:S01]  /*5a990*/  LDL.LU R8, [R1+0x16d4] ;  /* 0x0016d40001087983 */ /* 0x010f220000300800 */
[----:B------:R-:W-:-:S03]  /*5a9a0*/  IADD3 R11, P2, R11, UR7, RZ ;  /* 0x000000070b0b7c10 */ /* 0x000fc6000ff5e0ff */
[----:B------:R1:W-:Y:S01]  /*5a9b0*/  LDGSTS.E [R12+0x6180], [R4.64], P0 ;  /* 0x06180000040c7fae */ /* 0x0003e20008121848 */
[----:B------:R-:W-:Y:S02]  /*5a9c0*/  IADD3 R17, P3, R17, UR7, RZ ;  /* 0x0000000711117c10 */ /* 0x000fe4000ff7e0ff */
[----:B-----5:R-:W-:Y:S01]  /*5a9d0*/  IADD3.X R14, R14, UR6, RZ, P2, !PT ;  /* 0x000000060e0e7c10 */ /* 0x020fe200097fe4ff */
[----:B------:R-:W-:Y:S01]  /*5a9e0*/  STL [R1+0x154c], R11 ;  /* 0x00154c0b01007387 */ /* 0x000fe20000100800 */
[----:B------:R-:W-:-:S03]  /*5a9f0*/  IADD3.X R18, R18, UR6, RZ, P3, !PT ;  /* 0x0000000612127c10 */ /* 0x000fc60009ffe4ff */
[----:B------:R5:W-:Y:S01]  /*5aa00*/  STL [R1+0x1548], R14 ;  /* 0x0015480e01007387 */ /* 0x000be20000100800 */
[----:B-1----:R-:W-:-:S03]  /*5aa10*/  IMAD.MOV.U32 R5, RZ, RZ, R14 ;  /* 0x000000ffff057224 */ /* 0x002fc600078e000e */
[----:B------:R-:W-:Y:S01]  /*5aa20*/  STL [R1+0x1554], R17 ;  /* 0x0015541101007387 */ /* 0x000fe20000100800 */
[----:B------:R-:W-:-:S03]  /*5aa30*/  IMAD.MOV.U32 R4, RZ, RZ, R11 ;  /* 0x000000ffff047224 */ /* 0x000fc600078e000b */
[----:B-----5:R-:W5:Y:S04]  /*5aa40*/  LDL.LU R14, [R1+0x16c8] ;  /* 0x0016c800010e7983 */ /* 0x020f680000300800 */
[----:B------:R-:W-:Y:S04]  /*5aa50*/  STL [R1+0x1550], R18 ;  /* 0x0015501201007387 */ /* 0x000fe80000100800 */
[----:B------:R-:W5:Y:S01]  /*5aa60*/  LDL.LU R11, [R1+0x16d0] ;  /* 0x0016d000010b7983 */ /* 0x000f620000300800 */
[----:B------:R-:W-:-:S03]  /*5aa70*/  IADD3 R6, P2, R6, UR7, RZ ;  /* 0x0000000706067c10 */ /* 0x000fc6000ff5e0ff */
[----:B------:R1:W-:Y:S01]  /*5aa80*/  LDGSTS.E [R12+0x6900], [R4.64], P1 ;  /* 0x06900000040c7fae */ /* 0x0003e20008921848 */
[----:B------:R-:W-:-:S03]  /*5aa90*/  IADD3 R7, P3, R7, UR7, RZ ;  /* 0x0000000707077c10 */ /* 0x000fc6000ff7e0ff */
[----:B------:R-:W-:Y:S01]  /*5aaa0*/  STL [R1+0x15cc], R6 ;  /* 0x0015cc0601007387 */ /* 0x000fe20000100800 */
[----:B-1----:R-:W-:Y:S01]  /*5aab0*/  MOV R4, R17 ;  /* 0x0000001100047202 */ /* 0x002fe20000000f00 */
[----:B------:R-:W-:-:S05]  /*5aac0*/  IMAD.MOV.U32 R5, RZ, RZ, R18 ;  /* 0x000000ffff057224 */ /* 0x000fca00078e0012 */
[----:B------:R1:W-:Y:S01]  /*5aad0*/  LDGSTS.E [R12+0x6980], [R4.64], P0 ;  /* 0x06980000040c7fae */ /* 0x0003e20008121848 */
[----:B------:R-:W-:Y:S01]  /*5aae0*/  IADD3.X R9, R9, UR6, RZ, P2, !PT ;  /* 0x0000000609097c10 */ /* 0x000fe200097fe4ff */
[----:B-1----:R-:W-:-:S03]  /*5aaf0*/  IMAD.MOV.U32 R4, RZ, RZ, R6 ;  /* 0x000000ffff047224 */ /* 0x002fc600078e0006 */
[----:B------:R-:W-:Y:S01]  /*5ab00*/  MOV R5, R9 ;  /* 0x0000000900057202 */ /* 0x000fe20000000f00 */
[----:B------:R1:W-:Y:S01]  /*5ab10*/  STL [R1+0x15c8], R9 ;  /* 0x0015c80901007387 */ /* 0x0003e20000100800 */
[----:B------:R-:W-:-:S03]  /*5ab20*/  IADD3.X R13, R13, UR6, RZ, P3, !PT ;  /* 0x000000060d0d7c10 */ /* 0x000fc60009ffe4ff */
[----:B------:R-:W-:Y:S04]  /*5ab30*/  STL [R1+0x15d4], R7 ;  /* 0x0015d40701007387 */ /* 0x000fe80000100800 */
[----:B------:R1:W-:Y:S04]  /*5ab40*/  LDGSTS.E [R12+0x7100], [R4.64], P1 ;  /* 0x07100000040c7fae */ /* 0x0003e80008921848 */
[----:B-1----:R-:W5:Y:S04]  /*5ab50*/  LDL.LU R9, [R1+0x174c] ;  /* 0x00174c0001097983 */ /* 0x002f680000300800 */
[----:B------:R1:W-:Y:S04]  /*5ab60*/  STL [R1+0x15d0], R13 ;  /* 0x0015d00d01007387 */ /* 0x0003e80000100800 */
[----:B------:R-:W5:Y:S01]  /*5ab70*/  LDL.LU R6, [R1+0x1754] ;  /* 0x0017540001067983 */ /* 0x000f620000300800 */
[----:B------:R-:W-:-:S02]  /*5ab80*/  IMAD.MOV.U32 R5, RZ, RZ, R13 ;  /* 0x000000ffff057224 */ /* 0x000fc400078e000d */
[----:B------:R-:W-:Y:S01]  /*5ab90*/  IMAD.MOV.U32 R4, RZ, RZ, R7 ;  /* 0x000000ffff047224 */ /* 0x000fe200078e0007 */
[----:B-1----:R-:W5:Y:S04]  /*5aba0*/  LDL.LU R13, [R1+0x1748] ;  /* 0x00174800010d7983 */ /* 0x002f680000300800 */
[----:B------:R-:W5:Y:S01]  /*5abb0*/  LDL.LU R7, [R1+0x1750] ;  /* 0x0017500001077983 */ /* 0x000f620000300800 */
[----:B------:R-:W-:Y:S02]  /*5abc0*/  IADD3 R15, P2, R15, UR7, RZ ;  /* 0x000000070f0f7c10 */ /* 0x000fe4000ff5e0ff */
[----:B------:R-:W-:Y:S01]  /*5abd0*/  IADD3 R0, P3, R0, UR7, RZ ;  /* 0x0000000700007c10 */ /* 0x000fe2000ff7e0ff */
[----:B------:R1:W-:Y:S04]  /*5abe0*/  LDGSTS.E [R12+0x7180], [R4.64], P0 ;  /* 0x07180000040c7fae */ /* 0x0003e80008121848 */
[----:B------:R-:W-:Y:S01]  /*5abf0*/  STL [R1+0x164c], R15 ;  /* 0x00164c0f01007387 */ /* 0x000fe20000100800 */
[----:B-1----:R-:W-:-:S02]  /*5ac00*/  MOV R4, R15 ;  /* 0x0000000f00047202 */ /* 0x002fc40000000f00 */
[----:B--2---:R-:W-:-:S05]  /*5ac10*/  IADD3.X R16, R16, UR6, RZ, P2, !PT ;  /* 0x0000000610107c10 */ /* 0x004fca00097fe4ff */
[----:B------:R-:W-:Y:S01]  /*5ac20*/  STL [R1+0x1648], R16 ;  /* 0x0016481001007387 */ /* 0x000fe20000100800 */
[----:B------:R-:W-:Y:S01]  /*5ac30*/  IADD3.X R10, R10, UR6, RZ, P3, !PT ;  /* 0x000000060a0a7c10 */ /* 0x000fe20009ffe4ff */
[----:B------:R-:W-:Y:S02]  /*5ac40*/  IMAD.MOV.U32 R5, RZ, RZ, R16 ;  /* 0x000000ffff057224 */ /* 0x000fe400078e0010 */
[----:B------:R-:W-:Y:S01]  /*5ac50*/  STL [R1+0x1654], R0 ;  /* 0x0016540001007387 */ /* 0x000fe20000100800 */
[----:B---3--:R-:W-:-:S03]  /*5ac60*/  IADD3 R2, P2, R2, UR7, RZ ;  /* 0x0000000702027c10 */ /* 0x008fc6000ff5e0ff */
[----:B------:R1:W-:Y:S04]  /*5ac70*/  STL [R1+0x1650], R10 ;  /* 0x0016500a01007387 */ /* 0x0003e80000100800 */
[----:B------:R-:W2:Y:S04]  /*5ac80*/  LDL.LU R20, [R1+0x17c8] ;  /* 0x0017c80001147983 */ /* 0x000ea80000300800 */
[----:B------:R-:W3:Y:S01]  /*5ac90*/  LDL.LU R19, [R1+0x17cc] ;  /* 0x0017cc0001137983 */ /* 0x000ee20000300800 */
[----:B----4-:R-:W-:-:S03]  /*5aca0*/  IADD3 R8, P3, R8, UR7, RZ ;  /* 0x0000000708087c10 */ /* 0x010fc6000ff7e0ff */
[----:B------:R4:W-:Y:S02]  /*5acb0*/  LDGSTS.E [R12+0x7900], [R4.64], P1 ;  /* 0x07900000040c7fae */ /* 0x0009e40008921848 */
[----:B----4-:R-:W-:Y:S01]  /*5acc0*/  IMAD.MOV.U32 R4, RZ, RZ, R0 ;  /* 0x000000ffff047224 */ /* 0x010fe200078e0000 */
[----:B------:R-:W-:Y:S02]  /*5acd0*/  MOV R5, R10 ;  /* 0x0000000a00057202 */ /* 0x000fe40000000f00 */
[----:B-1----:R-:W4:Y:S01]  /*5ace0*/  LDL.LU R10, [R1+0x17d0] ;  /* 0x0017d000010a7983 */ /* 0x002f220000300800 */
[----:B-----5:R-:W-:-:S03]  /*5acf0*/  IADD3.X R14, R14, UR6, RZ, P2, !PT ;  /* 0x000000060e0e7c10 */ /* 0x020fc600097fe4ff */
[----:B------:R-:W5:Y:S04]  /*5ad00*/  LDL.LU R0, [R1+0x17d4] ;  /* 0x0017d40001007983 */ /* 0x000f680000300800 */
[----:B------:R1:W-:Y:S01]  /*5ad10*/  LDGSTS.E [R12+0x7980], [R4.64], P0 ;  /* 0x07980000040c7fae */ /* 0x0003e20008121848 */
[----:B------:R-:W-:-:S03]  /*5ad20*/  IADD3.X R11, R11, UR6, RZ, P3, !PT ;  /* 0x000000060b0b7c10 */ /* 0x000fc60009ffe4ff */
[----:B------:R1:W-:Y:S04]  /*5ad30*/  STL [R1+0x16cc], R2 ;  /* 0x0016cc0201007387 */ /* 0x0003e80000100800 */
[----:B------:R-:W-:Y:S01]  /*5ad40*/  STL [R1+0x16c8], R14 ;  /* 0x0016c80e01007387 */ /* 0x000fe20000100800 */
[----:B-1----:R-:W-:Y:S02]  /*5ad50*/  IMAD.MOV.U32 R4, RZ, RZ, R2 ;  /* 0x000000ffff047224 */ /* 0x002fe400078e0002 */
[----:B------:R-:W-:Y:S01]  /*5ad60*/  IMAD.MOV.U32 R5, RZ, RZ, R14 ;  /* 0x000000ffff057224 */ /* 0x000fe200078e000e */
[----:B------:R-:W-:Y:S04]  /*5ad70*/  STL [R1+0x16d4], R8 ;  /* 0x0016d40801007387 */ /* 0x000fe80000100800 */
[----:B------:R-:W4:Y:S04]  /*5ad80*/  LDL.LU R2, [R1+0x184c] ;  /* 0x00184c0001027983 */ /* 0x000f280000300800 */
[----:B------:R1:W-:Y:S04]  /*5ad90*/  STL [R1+0x16d0], R11 ;  /* 0x0016d00b01007387 */ /* 0x0003e80000100800 */
[----:B------:R1:W-:Y:S04]  /*5ada0*/  LDGSTS.E [R12+0x8100], [R4.64], P1 ;  /* 0x08100000040c7fae */ /* 0x0003e80008921848 */
[----:B------:R-:W4:Y:S01]  /*5adb0*/  LDL.LU R17, [R1+0x1854] ;  /* 0x0018540001117983 */ /* 0x000f220000300800 */
[----:B-1----:R-:W-:-:S03]  /*5adc0*/  IMAD.MOV.U32 R5, RZ, RZ, R11 ;  /* 0x000000ffff057224 */ /* 0x002fc600078e000b */
[----:B------:R-:W4:Y:S04]  /*5add0*/  LDL.LU R11, [R1+0x1848] ;  /* 0x00184800010b7983 */ /* 0x000f280000300800 */
[----:B------:R-:W4:Y:S01]  /*5ade0*/  LDL.LU R18, [R1+0x1850] ;  /* 0x0018500001127983 */ /* 0x000f220000300800 */
[----:B------:R-:W-:-:S03]  /*5adf0*/  MOV R4, R8 ;  /* 0x0000000800047202 */ /* 0x000fc60000000f00 */
[----:B------:R-:W4:Y:S01]  /*5ae00*/  LDL.LU R15, [R1+0x18cc] ;  /* 0x0018cc00010f7983 */ /* 0x000f220000300800 */
[----:B------:R-:W-:-:S03]  /*5ae10*/  IADD3 R9, P2, R9, UR7, RZ ;  /* 0x0000000709097c10 */ /* 0x000fc6000ff5e0ff */
[----:B------:R-:W4:Y:S01]  /*5ae20*/  LDL.LU R8, [R1+0x18d4] ;  /* 0x0018d40001087983 */ /* 0x000f220000300800 */
[----:B------:R-:W-:-:S03]  /*5ae30*/  IADD3 R6, P3, R6, UR7, RZ ;  /* 0x0000000706067c10 */ /* 0x000fc6000ff7e0ff */
[----:B------:R1:W-:Y:S04]  /*5ae40*/  STL [R1+0x174c], R9 ;  /* 0x00174c0901007387 */ /* 0x0003e80000100800 */
[----:B------:R1:W-:Y:S01]  /*5ae50*/  LDGSTS.E [R12+0x8180], [R4.64], P0 ;  /* 0x08180000040c7fae */ /* 0x0003e20008121848 */
[----:B------:R-:W-:Y:S02]  /*5ae60*/  IADD3.X R13, R13, UR6, RZ, P2, !PT ;  /* 0x000000060d0d7c10 */ /* 0x000fe400097fe4ff */
[----:B------:R-:W-:-:S03]  /*5ae70*/  IADD3.X R7, R7, UR6, RZ, P3, !PT ;  /* 0x0000000607077c10 */ /* 0x000fc60009ffe4ff */
[----:B------:R1:W-:Y:S04]  /*5ae80*/  STL [R1+0x1748], R13 ;  /* 0x0017480d01007387 */ /* 0x0003e80000100800 */
[----:B------:R-:W-:Y:S01]  /*5ae90*/  STL [R1+0x1754], R6 ;  /* 0x0017540601007387 */ /* 0x000fe20000100800 */
[----:B-1----:R-:W-:-:S03]  /*5aea0*/  IMAD.MOV.U32 R4, RZ, RZ, R9 ;  /* 0x000000ffff047224 */ /* 0x002fc600078e0009 */
[----:B------:R-:W4:Y:S01]  /*5aeb0*/  LDL.LU R16, [R1+0x18c8] ;  /* 0x0018c80001107983 */ /* 0x000f220000300800 */
[----:B------:R-:W-:-:S03]  /*5aec0*/  MOV R5, R13 ;  /* 0x0000000d00057202 */ /* 0x000fc60000000f00 */
[----:B------:R1:W-:Y:S04]  /*5aed0*/  STL [R1+0x1750], R7 ;  /* 0x0017500701007387 */ /* 0x0003e80000100800 */
[----:B------:R-:W4:Y:S04]  /*5aee0*/  LDL.LU R9, [R1+0x18d0] ;  /* 0x0018d00001097983 */ /* 0x000f280000300800 */
[----:B------:R-:W4:Y:S04]  /*5aef0*/  LDL.LU R14, [R1+0x1948] ;  /* 0x00194800010e7983 */ /* 0x000f280000300800 */
[----:B------:R-:W4:Y:S04]  /*5af00*/  LDL.LU R13, [R1+0x194c] ;  /* 0x00194c00010d7983 */ /* 0x000f280000300800 */
[----:B------:R1:W-:Y:S02]  /*5af10*/  LDGSTS.E [R12+0x8900], [R4.64], P1 ;  /* 0x08900000040c7fae */ /* 0x0003e40008921848 */
[----:B-1----:R-:W-:-:S02]  /*5af20*/  IMAD.MOV.U32 R5, RZ, RZ, R7 ;  /* 0x000000ffff057224 */ /* 0x002fc400078e0007 */
[----:B------:R-:W-:Y:S01]  /*5af30*/  IMAD.MOV.U32 R4, RZ, RZ, R6 ;  /* 0x000000ffff047224 */ /* 0x000fe200078e0006 */
[----:B------:R-:W4:Y:S04]  /*5af40*/  LDL.LU R7, [R1+0x1950] ;  /* 0x0019500001077983 */ /* 0x000f280000300800 */
[----:B------:R-:W4:Y:S04]  /*5af50*/  LDL.LU R6, [R1+0x1954] ;  /* 0x0019540001067983 */ /* 0x000f280000300800 */
[----:B------:R1:W-:Y:S01]  /*5af60*/  LDGSTS.E [R12+0x8980], [R4.64], P0 ;  /* 0x08980000040c7fae */ /* 0x0003e20008121848 */
[----:B---3--:R-:W-:-:S04]  /*5af70*/  IADD3 R19, P2, R19, UR7, RZ ;  /* 0x0000000713137c10 */ /* 0x008fc8000ff5e0ff */
[----:B--2---:R-:W-:Y:S02]  /*5af80*/  IADD3.X R20, R20, UR6, RZ, P2, !PT ;  /* 0x0000000614147c10 */ /* 0x004fe400097fe4ff */
[----:B-1----:R-:W-:-:S03]  /*5af90*/  MOV R4, R19 ;  /* 0x0000001300047202 */ /* 0x002fc60000000f00 */
[----:B------:R-:W-:Y:S01]  /*5afa0*/  IMAD.MOV.U32 R5, RZ, RZ, R20 ;  /* 0x000000ffff057224 */ /* 0x000fe200078e0014 */
[----:B------:R-:W-:Y:S04]  /*5afb0*/  STL [R1+0x17cc], R19 ;  /* 0x0017cc1301007387 */ /* 0x000fe80000100800 */
[----:B------:R-:W-:Y:S04]  /*5afc0*/  STL [R1+0x17c8], R20 ;  /* 0x0017c81401007387 */ /* 0x000fe80000100800 */
[----:B------:R1:W-:Y:S01]  /*5afd0*/  LDGSTS.E [R12+0x9100], [R4.64], P1 ;  /* 0x09100000040c7fae */ /* 0x0003e20008921848 */
[----:B-----5:R-:W-:-:S04]  /*5afe0*/  IADD3 R0, P3, R0, UR7, RZ ;  /* 0x0000000700007c10 */ /* 0x020fc8000ff7e0ff */
[----:B----4-:R-:W-:Y:S01]  /*5aff0*/  IADD3.X R10, R10, UR6, RZ, P3, !PT ;  /* 0x000000060a0a7c10 */ /* 0x010fe20009ffe4ff */
[----:B------:R-:W-:Y:S01]  /*5b000*/  STL [R1+0x17d4], R0 ;  /* 0x0017d40001007387 */ /* 0x000fe20000100800 */
[----:B-1----:R-:W-:Y:S02]  /*5b010*/  IMAD.MOV.U32 R4, RZ, RZ, R0 ;  /* 0x000000ffff047224 */ /* 0x002fe400078e0000 */
[----:B------:R-:W-:Y:S01]  /*5b020*/  MOV R5, R10 ;  /* 0x0000000a00057202 */ /* 0x000fe20000000f00 */
[----:B------:R1:W-:Y:S04]  /*5b030*/  STL [R1+0x17d0], R10 ;  /* 0x0017d00a01007387 */ /* 0x0003e80000100800 */
[----:B------:R2:W-:Y:S04]  /*5b040*/  LDGSTS.E [R12+0x9180], [R4.64], P0 ;  /* 0x09180000040c7fae */ /* 0x0005e80008121848 */
[----:B-1----:R-:W3:Y:S01]  /*5b050*/  LDL.LU R10, [R1+0x19cc] ;  /* 0x0019cc00010a7983 */ /* 0x002ee20000300800 */
[----:B------:R-:W-:-:S03]  /*5b060*/  IADD3 R2, P2, R2, UR7, RZ ;  /* 0x0000000702027c10 */ /* 0x000fc6000ff5e0ff */
[----:B------:R-:W4:Y:S04]  /*5b070*/  LDL.LU R0, [R1+0x19d4] ;  /* 0x0019d40001007983 */ /* 0x000f280000300800 */
[----:B------:R-:W-:Y:S01]  /*5b080*/  STL [R1+0x184c], R2 ;  /* 0x00184c0201007387 */ /* 0x000fe20000100800 */
[----:B------:R-:W-:Y:S02]  /*5b090*/  IADD3 R17, P3, R17, UR7, RZ ;  /* 0x0000000711117c10 */ /* 0x000fe4000ff7e0ff */
[----:B------:R-:W-:-:S05]  /*5b0a0*/  IADD3.X R11, R11, UR6, RZ, P2, !PT ;  /* 0x000000060b0b7c10 */ /* 0x000fca00097fe4ff */
[----:B------:R1:W-:Y:S01]  /*5b0b0*/  STL [R1+0x1848], R11 ;  /* 0x0018480b01007387 */ /* 0x0003e20000100800 */
[----:B--2---:R-:W-:Y:S01]  /*5b0c0*/  IMAD.MOV.U32 R5, RZ, RZ, R11 ;  /* 0x000000ffff057224 */ /* 0x004fe200078e000b */
[----:B------:R-:W-:Y:S02]  /*5b0d0*/  IADD3.X R18, R18, UR6, RZ, P3, !PT ;  /* 0x0000000612127c10 */ /* 0x000fe40009ffe4ff */
[----:B------:R-:W-:Y:S01]  /*5b0e0*/  STL [R1+0x1854], R17 ;  /* 0x0018541101007387 */ /* 0x000fe20000100800 */
[----:B------:R-:W-:-:S03]  /*5b0f0*/  IMAD.MOV.U32 R4, RZ, RZ, R2 ;  /* 0x000000ffff047224 */ /* 0x000fc600078e0002 */
[----:B-1----:R-:W2:Y:S04]  /*5b100*/  LDL.LU R11, [R1+0x19c8] ;  /* 0x0019c800010b7983 */ /* 0x002ea80000300800 */
[----:B------:R-:W-:Y:S04]  /*5b110*/  STL [R1+0x1850], R18 ;  /* 0x0018501201007387 */ /* 0x000fe80000100800 */
[----:B------:R-:W5:Y:S01]  /*5b120*/  LDL.LU R2, [R1+0x19d0] ;  /* 0x0019d00001027983 */ /* 0x000f620000300800 */
[----:B------:R-:W-:-:S03]  /*5b130*/  IADD3 R15, P2, R15, UR7, RZ ;  /* 0x000000070f0f7c10 */ /* 0x000fc6000ff5e0ff */
[----:B------:R1:W-:Y:S01]  /*5b140*/  LDGSTS.E [R12+0x9900], [R4.64], P1 ;  /* 0x09900000040c7fae */ /* 0x0003e20008921848 */
[----:B------:R-:W-:Y:S02]  /*5b150*/  IADD3 R8, P3, R8, UR7, RZ ;  /* 0x0000000708087c10 */ /* 0x000fe4000ff7e0ff */
[----:B-1----:R-:W-:Y:S01]  /*5b160*/  MOV R4, R17 ;  /* 0x0000001100047202 */ /* 0x002fe20000000f00 */
[----:B------:R-:W-:Y:S01]  /*5b170*/  IMAD.MOV.U32 R5, RZ, RZ, R18 ;  /* 0x000000ffff057224 */ /* 0x000fe200078e0012 */
[----:B------:R-:W-:-:S04]  /*5b180*/  IADD3.X R16, R16, UR6, RZ, P2, !PT ;  /* 0x0000000610107c10 */ /* 0x000fc800097fe4ff */
[----:B------:R1:W-:Y:S01]  /*5b190*/  LDGSTS.E [R12+0x9980], [R4.64], P0 ;  /* 0x09980000040c7fae */ /* 0x0003e20008121848 */
[----:B------:R-:W-:-:S03]  /*5b1a0*/  IADD3.X R9, R9, UR6, RZ, P3, !PT ;  /* 0x0000000609097c10 */ /* 0x000fc60009ffe4ff */
[----:B------:R-:W-:Y:S01]  /*5b1b0*/  STL [R1+0x18cc], R15 ;  /* 0x0018cc0f01007387 */ /* 0x000fe20000100800 */
[----:B------:R-:W-:Y:S01]  /*5b1c0*/  IADD3 R13, P2, R13, UR7, RZ ;  /* 0x000000070d0d7c10 */ /* 0x000fe2000ff5e0ff */
[----:B-1----:R-:W-:Y:S01]  /*5b1d0*/  IMAD.MOV.U32 R4, RZ, RZ, R15 ;  /* 0x000000ffff047224 */ /* 0x002fe200078e000f */
[----:B------:R-:W-:Y:S01]  /*5b1e0*/  MOV R5, R16 ;  /* 0x0000001000057202 */ /* 0x000fe20000000f00 */
[----:B------:R-:W-:Y:S01]  /*5b1f0*/  STL [R1+0x18c8], R16 ;  /* 0x0018c81001007387 */ /* 0x000fe20000100800 */
[----:B------:R-:W-:-:S03]  /*5b200*/  IADD3.X R14, R14, UR6, RZ, P2, !PT ;  /* 0x000000060e0e7c10 */ /* 0x000fc600097fe4ff */
[----:B------:R-:W-:Y:S04]  /*5b210*/  STL [R1+0x18d4], R8 ;  /* 0x0018d40801007387 */ /* 0x000fe80000100800 */
[----:B------:R1:W-:Y:S04]  /*5b220*/  LDGSTS.E [R12+0xa100], [R4.64], P1 ;  /* 0x0a100000040c7fae */ /* 0x0003e80008921848 */
[----:B------:R1:W-:Y:S01]  /*5b230*/  STL [R1+0x18d0], R9 ;  /* 0x0018d00901007387 */ /* 0x0003e20000100800 */
[----:B------:R-:W-:Y:S01]  /*5b240*/  IADD3 R6, P3, R6, UR7, RZ ;  /* 0x0000000706067c10 */ /* 0x000fe2000ff7e0ff */
[----:B-1----:R-:W-:-:S02]  /*5b250*/  IMAD.MOV.U32 R4, RZ, RZ, R8 ;  /* 0x000000ffff047224 */ /* 0x002fc400078e0008 */
[----:B------:R-:W-:Y:S02]  /*5b260*/  IMAD.MOV.U32 R5, RZ, RZ, R9 ;  /* 0x000000ffff057224 */ /* 0x000fe400078e0009 */
[----:B------:R-:W5:Y:S04]  /*5b270*/  LDL.LU.64 R8, [R1+0xe50] ;  /* 0x000e500001087983 */ /* 0x000f680000300a00 */
[----:B------:R-:W-:Y:S04]  /*5b280*/  STL [R1+0x194c], R13 ;  /* 0x00194c0d01007387 */ /* 0x000fe80000100800 */
[----:B------:R-:W-:Y:S04]  /*5b290*/  STL [R1+0x1948], R14 ;  /* 0x0019480e01007387 */ /* 0x000fe80000100800 */
[----:B------:R-:W-:Y:S04]  /*5b2a0*/  STL [R1+0x1954], R6 ;  /* 0x0019540601007387 */ /* 0x000fe80000100800 */
[----:B------:R-:W5:Y:S01]  /*5b2b0*/  LDL.LU.64 R50, [R1+0xe48] ;  /* 0x000e480001327983 */ /* 0x000f620000300a00 */
[----:B------:R-:W-:-:S03]  /*5b2c0*/  IADD3.X R7, R7, UR6, RZ, P3, !PT ;  /* 0x0000000607077c10 */ /* 0x000fc60009ffe4ff */
[----:B------:R1:W-:Y:S04]  /*5b2d0*/  LDGSTS.E [R12+0xa180], [R4.64], P0 ;  /* 0x0a180000040c7fae */ /* 0x0003e80008121848 */
[----:B------:R1:W-:Y:S02]  /*5b2e0*/  STL [R1+0x1950], R7 ;  /* 0x0019500701007387 */ /* 0x0003e40000100800 */
[----:B-1----:R-:W-:Y:S01]  /*5b2f0*/  MOV R4, R13 ;  /* 0x0000000d00047202 */ /* 0x002fe20000000f00 */
[----:B------:R-:W-:-:S05]  /*5b300*/  IMAD.MOV.U32 R5, RZ, RZ, R14 ;  /* 0x000000ffff057224 */ /* 0x000fca00078e000e */
[----:B------:R1:W-:Y:S02]  /*5b310*/  LDGSTS.E [R12+0xa900], [R4.64], P1 ;  /* 0x0a900000040c7fae */ /* 0x0003e40008921848 */
[----:B-1----:R-:W-:Y:S01]  /*5b320*/  IMAD.MOV.U32 R4, RZ, RZ, R6 ;  /* 0x000000ffff047224 */ /* 0x002fe200078e0006 */
[----:B------:R-:W-:Y:S02]  /*5b330*/  MOV R5, R7 ;  /* 0x0000000700057202 */ /* 0x000fe40000000f00 */
[----:B------:R-:W5:Y:S04]  /*5b340*/  LDL.LU.64 R6, [R1+0xdd0] ;  /* 0x000dd00001067983 */ /* 0x000f680000300a00 */
[----:B------:R-:W5:Y:S04]  /*5b350*/  LDL.LU.64 R54, [R1+0xdc8] ;  /* 0x000dc80001367983 */ /* 0x000f680000300a00 */
[----:B------:R-:W5:Y:S04]  /*5b360*/  LDL.LU.64 R14, [R1+0xd50] ;  /* 0x000d5000010e7983 */ /* 0x000f680000300a00 */
[----:B------:R-:W5:Y:S04]  /*5b370*/  LDL.LU.64 R16, [R1+0xd48] ;  /* 0x000d480001107983 */ /* 0x000f680000300a00 */
[----:B------:R-:W5:Y:S04]  /*5b380*/  LDL.LU.64 R18, [R1+0xcd0] ;  /* 0x000cd00001127983 */ /* 0x000f680000300a00 */
[----:B------:R1:W-:Y:S01]  /*5b390*/  LDGSTS.E [R12+0xa980], [R4.64], P0 ;  /* 0x0a980000040c7fae */ /* 0x0003e20008121848 */
[----:B---3--:R-:W-:-:S02]  /*5b3a0*/  IADD3 R10, P2, R10, UR7, RZ ;  /* 0x000000070a0a7c10 */ /* 0x008fc4000ff5e0ff */
[----:B----4-:R-:W-:-:S03]  /*5b3b0*/  IADD3 R0, P3, R0, UR7, RZ ;  /* 0x0000000700007c10 */ /* 0x010fc6000ff7e0ff */
[----:B------:R3:W-:Y:S01]  /*5b3c0*/  STL [R1+0x19cc], R10 ;  /* 0x0019cc0a01007387 */ /* 0x0007e20000100800 */
[----:B--2---:R-:W-:-:S05]  /*5b3d0*/  IADD3.X R11, R11, UR6, RZ, P2, !PT ;  /* 0x000000060b0b7c10 */ /* 0x004fca00097fe4ff */
[----:B------:R2:W-:Y:S01]  /*5b3e0*/  STL [R1+0x19c8], R11 ;  /* 0x0019c80b01007387 */ /* 0x0005e20000100800 */
[----:B-----5:R-:W-:-:S03]  /*5b3f0*/  IADD3.X R2, R2, UR6, RZ, P3, !PT ;  /* 0x0000000602027c10 */ /* 0x020fc60009ffe4ff */
[----:B------:R4:W-:Y:S04]  /*5b400*/  STL [R1+0x19d4], R0 ;  /* 0x0019d40001007387 */ /* 0x0009e80000100800 */
[----:B------:R-:W5:Y:S04]  /*5b410*/  LDL.LU.64 R20, [R1+0xcc8] ;  /* 0x000cc80001147983 */ /* 0x000f680000300a00 */
        /* <DEDUP_REMOVED lines=9> */
[----:B------:R-:W5:Y:S01]  /*5b4b0*/  LDL.LU.64 R34, [R1+0xad0] ;  /* 0x000ad00001227983 */ /* 0x000f620000300a00 */
[----:B-1----:R-:W-:-:S03]  /*5b4c0*/  IMAD.MOV.U32 R4, RZ, RZ, R10 ;  /* 0x000000ffff047224 */ /* 0x002fc600078e000a */
[----:B------:R-:W5:Y:S01]  /*5b4d0*/  LDL.LU.64 R36, [R1+0xac8] ;  /* 0x000ac80001247983 */ /* 0x000f620000300a00 */
[----:B------:R-:W-:-:S03]  /*5b4e0*/  IMAD.MOV.U32 R5, RZ, RZ, R11 ;  /* 0x000000ffff057224 */ /* 0x000fc600078e000b */
[----:B------:R-:W5:Y:S04]  /*5b4f0*/  LDL.LU.64 R52, [R1+0xa50] ;  /* 0x000a500001347983 */ /* 0x000f680000300a00 */
[----:B------:R1:W-:Y:S01]  /*5b500*/  LDGSTS.E [R12+0xb100], [R4.64], P1 ;  /* 0x0b100000040c7fae */ /* 0x0003e20008921848 */
[----:B---3--:R-:W-:-:S04]  /*5b510*/  IADD3 R10, P2, R8, UR7, RZ ;  /* 0x00000007080a7c10 */ /* 0x008fc8000ff5e0ff */
[----:B--2---:R-:W-:Y:S02]  /*5b520*/  IADD3.X R11, R9, UR6, RZ, P2, !PT ;  /* 0x00000006090b7c10 */ /* 0x004fe400097fe4ff */
[----:B-1----:R-:W-:Y:S02]  /*5b530*/  MOV R4, R0 ;  /* 0x0000000000047202 */ /* 0x002fe40000000f00 */
[----:B------:R-:W-:-:S04]  /*5b540*/  IADD3 R9, P2, R50, UR7, RZ ;  /* 0x0000000732097c10 */ /* 0x000fc8000ff5e0ff */
[----:B----4-:R-:W-:Y:S02]  /*5b550*/  IADD3.X R0, R51, UR6, RZ, P2, !PT ;  /* 0x0000000633007c10 */ /* 0x010fe400097fe4ff */
[----:B------:R-:W2:Y:S01]  /*5b560*/  LDL.LU.64 R50, [R1+0xa48] ;  /* 0x000a480001327983 */ /* 0x000ea20000300a00 */
[----:B------:R-:W-:-:S05]  /*5b570*/  IMAD.MOV.U32 R5, RZ, RZ, R2 ;  /* 0x000000ffff057224 */ /* 0x000fca00078e0002 */
[----:B------:R1:W-:Y:S01]  /*5b580*/  LDGSTS.E [R12+0xb180], [R4.64], P0 ;  /* 0x0b180000040c7fae */ /* 0x0003e20008121848 */
[----:B------:R-:W-:Y:S01]  /*5b590*/  IADD3 R8, P2, R6, UR7, RZ ;  /* 0x0000000706087c10 */ /* 0x000fe2000ff5e0ff */
[----:B------:R-:W-:Y:S01]  /*5b5a0*/  IMAD.MOV.U32 R82, RZ, RZ, R9 ;  /* 0x000000ffff527224 */ /* 0x000fe200078e0009 */
[----:B------:R-:W-:Y:S01]  /*5b5b0*/  MOV R83, R0 ;  /* 0x0000000000537202 */ /* 0x000fe20000000f00 */
[----:B------:R3:W-:Y:S01]  /*5b5c0*/  STL.64 [R1+0xe50], R10 ;  /* 0x000e500a01007387 */ /* 0x0007e20000100a00 */
[----:B------:R-:W-:Y:S02]  /*5b5d0*/  IADD3.X R2, R7, UR6, RZ, P2, !PT ;  /* 0x0000000607027c10 */ /* 0x000fe400097fe4ff */
[----:B------:R-:W-:Y:S01]  /*5b5e0*/  IADD3 R7, P2, R54, UR7, RZ ;  /* 0x0000000736077c10 */ /* 0x000fe2000ff5e0ff */
[----:B------:R3:W-:Y:S03]  /*5b5f0*/  LDGSTS.E [R12+0xb900], [R10.64], P1 ;  /* 0x0b9000000a0c7fae */ /* 0x0007e60008921848 */
[----:B-1----:R-:W-:Y:S01]  /*5b600*/  IADD3.X R4, R55, UR6, RZ, P2, !PT ;  /* 0x0000000637047c10 */ /* 0x002fe200097fe4ff */
[----:B------:R-:W-:Y:S01]  /*5b610*/  IMAD.MOV.U32 R80, RZ, RZ, R8 ;  /* 0x000000ffff507224 */ /* 0x000fe200078e0008 */
[----:B------:R-:W-:Y:S01]  /*5b620*/  IADD3 R6, P2, R14, UR7, RZ ;  /* 0x000000070e067c10 */ /* 0x000fe2000ff5e0ff */
[----:B------:R-:W-:Y:S01]  /*5b630*/  IMAD.MOV.U32 R81, RZ, RZ, R2 ;  /* 0x000000ffff517224 */ /* 0x000fe200078e0002 */
[----:B------:R-:W-:Y:S01]  /*5b640*/  MOV R78, R7 ;  /* 0x00000007004e7202 */ /* 0x000fe20000000f00 */
[----:B------:R-:W-:Y:S01]  /*5b650*/  STL.64 [R1+0xe48], R82 ;  /* 0x000e485201007387 */ /* 0x000fe20000100a00 */
[----:B------:R-:W-:-:S02]  /*5b660*/  IADD3.X R5, R15, UR6, RZ, P2, !PT ;  /* 0x000000060f057c10 */ /* 0x000fc400097fe4ff */
[----:B------:R-:W-:Y:S01]  /*5b670*/  IADD3 R14, P2, R16, UR7, RZ ;  /* 0x00000007100e7c10 */ /* 0x000fe2000ff5e0ff */
[----:B------:R1:W-:Y:S03]  /*5b680*/  LDGSTS.E [R12+0xb980], [R82.64], P0 ;  /* 0x0b980000520c7fae */ /* 0x0003e60008121848 */
[----:B------:R-:W-:Y:S01]  /*5b690*/  IADD3.X R13, R17, UR6, RZ, P2, !PT ;  /* 0x00000006110d7c10 */ /* 0x000fe200097fe4ff */
[----:B------:R-:W-:Y:S01]  /*5b6a0*/  IMAD.MOV.U32 R79, RZ, RZ, R4 ;  /* 0x000000ffff4f7224 */ /* 0x000fe200078e0004 */
[----:B------:R-:W-:Y:S01]  /*5b6b0*/  IADD3 R16, P2, R18, UR7, RZ ;  /* 0x0000000712107c10 */ /* 0x000fe2000ff5e0ff */
[----:B------:R-:W-:Y:S01]  /*5b6c0*/  IMAD.MOV.U32 R76, RZ, RZ, R6 ;  /* 0x000000ffff4c7224 */ /* 0x000fe200078e0006 */
[----:B------:R-:W-:Y:S01]  /*5b6d0*/  MOV R77, R5 ;  /* 0x00000005004d7202 */ /* 0x000fe20000000f00 */
[----:B------:R-:W-:Y:S01]  /*5b6e0*/  IMAD.MOV.U32 R74, RZ, RZ, R14 ;  /* 0x000000ffff4a7224 */ /* 0x000fe200078e000e */
[----:B------:R-:W-:Y:S01]  /*5b6f0*/  IADD3.X R15, R19, UR6, RZ, P2, !PT ;  /* 0x00000006130f7c10 */ /* 0x000fe200097fe4ff */
[----:B------:R-:W-:Y:S01]  /*5b700*/  IMAD.MOV.U32 R75, RZ, RZ, R13 ;  /* 0x000000ffff4b7224 */ /* 0x000fe200078e000d */
[----:B------:R-:W-:Y:S01]  /*5b710*/  MOV R72, R16 ;  /* 0x0000001000487202 */ /* 0x000fe20000000f00 */
[----:B------:R-:W-:Y:S02]  /*5b720*/  STL.64 [R1+0xdd0], R80 ;  /* 0x000dd05001007387 */ /* 0x000fe40000100a00 */
[----:B------:R-:W-:-:S02]  /*5b730*/  IMAD.MOV.U32 R73, RZ, RZ, R15 ;  /* 0x000000ffff497224 */ /* 0x000fc400078e000f */
[----:B------:R-:W-:Y:S04]  /*5b740*/  STL.64 [R1+0xdc8], R78 ;  /* 0x000dc84e01007387 */ /* 0x000fe80000100a00 */
[----:B------:R-:W-:Y:S04]  /*5b750*/  STL.64 [R1+0xd50], R76 ;  /* 0x000d504c01007387 */ /* 0x000fe80000100a00 */
[----:B------:R-:W-:Y:S04]  /*5b760*/  STL.64 [R1+0xd48], R74 ;  /* 0x000d484a01007387 */ /* 0x000fe80000100a00 */
[----:B------:R-:W-:Y:S04]  /*5b770*/  STL.64 [R1+0xcd0], R72 ;  /* 0x000cd04801007387 */ /* 0x000fe80000100a00 */
[----:B------:R1:W-:Y:S04]  /*5b780*/  LDGSTS.E [R12+0xc100], [R80.64], P1 ;  /* 0x0c100000500c7fae */ /* 0x0003e80008921848 */
[----:B------:R1:W-:Y:S04]  /*5b790*/  LDGSTS.E [R12+0xc180], [R78.64], P0 ;  /* 0x0c1800004e0c7fae */ /* 0x0003e80008121848 */
[----:B------:R1:W-:Y:S04]  /*5b7a0*/  LDGSTS.E [R12+0xc900], [R76.64], P1 ;  /* 0x0c9000004c0c7fae */ /* 0x0003e80008921848 */
[----:B------:R1:W-:Y:S04]  /*5b7b0*/  LDGSTS.E [R12+0xc980], [R74.64], P0 ;  /* 0x0c9800004a0c7fae */ /* 0x0003e80008121848 */
[----:B------:R1:W-:Y:S01]  /*5b7c0*/  LDGSTS.E [R12+0xd100], [R72.64], P1 ;  /* 0x0d100000480c7fae */ /* 0x0003e20008921848 */
        /* <DEDUP_REMOVED lines=16> */
[----:B------:R-:W-:Y:S02]  /*5b8d0*/  IADD3.X R31, R35, UR6, RZ, P2, !PT ;  /* 0x00000006231f7c10 */ /* 0x000fe400097fe4ff */
[----:B------:R-:W-:Y:S01]  /*5b8e0*/  IADD3 R34, P2, R36, UR7, RZ ;  /* 0x0000000724227c10 */ /* 0x000fe2000ff5e0ff */
[----:B------:R-:W-:Y:S01]  /*5b8f0*/  IMAD.MOV.U32 R68, RZ, RZ, R20 ;  /* 0x000000ffff447224 */ /* 0x000fe200078e0014 */
[----:B------:R-:W-:Y:S01]  /*5b900*/  MOV R71, R17 ;  /* 0x0000001100477202 */ /* 0x000fe20000000f00 */
[----:B------:R-:W-:Y:S01]  /*5b910*/  IMAD.MOV.U32 R69, RZ, RZ, R19 ;  /* 0x000000ffff457224 */ /* 0x000fe200078e0013 */
[----:B------:R-:W-:Y:S01]  /*5b920*/  IADD3.X R33, R37, UR6, RZ, P2, !PT ;  /* 0x0000000625217c10 */ /* 0x000fe200097fe4ff */
[----:B------:R-:W-:Y:S01]  /*5b930*/  IMAD.MOV.U32 R67, RZ, RZ, R21 ;  /* 0x000000ffff437224 */ /* 0x000fe200078e0015 */
[----:B------:R-:W-:Y:S01]  /*5b940*/  MOV R66, R22 ;  /* 0x0000001600427202 */ /* 0x000fe20000000f00 */
[----:B------:R-:W-:Y:S01]  /*5b950*/  IMAD.MOV.U32 R64, RZ, RZ, R24 ;  /* 0x000000ffff407224 */ /* 0x000fe200078e0018 */
[----:B------:R-:W-:Y:S01]  /*5b960*/  IADD3 R36, P2, R52, UR7, RZ ;  /* 0x0000000734247c10 */ /* 0x000fe2000ff5e0ff */
[----:B------:R-:W-:Y:S01]  /*5b970*/  IMAD.MOV.U32 R62, RZ, RZ, R26 ;  /* 0x000000ffff3e7224 */ /* 0x000fe200078e001a */
[----:B------:R-:W-:Y:S01]  /*5b980*/  MOV R65, R23 ;  /* 0x0000001700417202 */ /* 0x000fe20000000f00 */
[----:B------:R-:W-:Y:S01]  /*5b990*/  IMAD.MOV.U32 R63, RZ, RZ, R25 ;  /* 0x000000ffff3f7224 */ /* 0x000fe200078e0019 */
[----:B------:R-:W-:Y:S01]  /*5b9a0*/  STL.64 [R1+0xcc8], R70 ;  /* 0x000cc84601007387 */ /* 0x000fe20000100a00 */
[----:B------:R-:W-:Y:S01]  /*5b9b0*/  MOV R60, R28 ;  /* 0x0000001c003c7202 */ /* 0x000fe20000000f00 */
[----:B------:R-:W-:Y:S01]  /*5b9c0*/  IMAD.MOV.U32 R61, RZ, RZ, R27 ;  /* 0x000000ffff3d7224 */ /* 0x000fe200078e001b */
[----:B------:R-:W-:Y:S01]  /*5b9d0*/  MOV R59, R29 ;  /* 0x0000001d003b7202 */ /* 0x000fe20000000f00 */
[----:B------:R-:W-:Y:S01]  /*5b9e0*/  STL.64 [R1+0xc50], R68 ;  /* 0x000c504401007387 */ /* 0x000fe20000100a00 */
[----:B------:R-:W-:Y:S01]  /*5b9f0*/  IMAD.MOV.U32 R58, RZ, RZ, R30 ;  /* 0x000000ffff3a7224 */ /* 0x000fe200078e001e */
[----:B------:R-:W-:Y:S01]  /*5ba00*/  IADD3.X R35, R53, UR6, RZ, P2, !PT ;  /* 0x0000000635237c10 */ /* 0x000fe200097fe4ff */
[----:B------:R-:W-:Y:S01]  /*5ba10*/  IMAD.MOV.U32 R56, RZ, RZ, R32 ;  /* 0x000000ffff387224 */ /* 0x000fe200078e0020 */
[----:B------:R-:W-:Y:S01]  /*5ba20*/  STL.64 [R1+0xc48], R66 ;  /* 0x000c484201007387 */ /* 0x000fe20000100a00 */
[----:B------:R-:W-:Y:S01]  /*5ba30*/  IMAD.MOV.U32 R57, RZ, RZ, R31 ;  /* 0x000000ffff397224 */ /* 0x000fe200078e001f */
[----:B------:R-:W-:Y:S01]  /*5ba40*/  MOV R54, R34 ;  /* 0x0000002200367202 */ /* 0x000fe20000000f00 */
[----:B------:R-:W-:Y:S01]  /*5ba50*/  IMAD.MOV.U32 R55, RZ, RZ, R33 ;  /* 0x000000ffff377224 */ /* 0x000fe200078e0021 */
[----:B------:R-:W-:Y:S01]  /*5ba60*/  STL.64 [R1+0xbd0], R64 ;  /* 0x000bd04001007387 */ /* 0x000fe20000100a00 */
[----:B--2---:R-:W-:-:S03]  /*5ba70*/  IADD3 R38, P2, R50, UR7, RZ ;  /* 0x0000000732267c10 */ /* 0x004fc6000ff5e0ff */
[----:B------:R-:W-:Y:S04]  /*5ba80*/  STL.64 [R1+0xbc8], R62 ;  /* 0x000bc83e01007387 */ /* 0x000fe80000100a00 */
[----:B------:R-:W-:Y:S01]  /*5ba90*/  STL.64 [R1+0xb50], R60 ;  /* 0x000b503c01007387 */ /* 0x000fe20000100a00 */
[----:B------:R-:W-:-:S03]  /*5baa0*/  IADD3.X R37, R51, UR6, RZ, P2, !PT ;  /* 0x0000000633257c10 */ /* 0x000fc600097fe4ff */
[----:B------:R-:W-:Y:S04]  /*5bab0*/  STL.64 [R1+0xb48], R58 ;  /* 0x000b483a01007387 */ /* 0x000fe80000100a00 */
[----:B------:R-:W-:Y:S01]  /*5bac0*/  STL.64 [R1+0xad0], R56 ;  /* 0x000ad03801007387 */ /* 0x000fe20000100a00 */
[----:B------:R-:W-:-:S03]  /*5bad0*/  IMAD.MOV.U32 R52, RZ, RZ, R36 ;  /* 0x000000ffff347224 */ /* 0x000fc600078e0024 */
[----:B------:R-:W-:Y:S01]  /*5bae0*/  STL.64 [R1+0xac8], R54 ;  /* 0x000ac83601007387 */ /* 0x000fe20000100a00 */
[----:B------:R-:W-:-:S03]  /*5baf0*/  MOV R53, R35 ;  /* 0x0000002300357202 */ /* 0x000fc60000000f00 */
[----:B------:R-:W2:Y:S01]  /*5bb00*/  LDL.LU R4, [R1+0xed8] ;  /* 0x000ed80001047983 */ /* 0x000ea20000300800 */
[----:B------:R-:W-:Y:S02]  /*5bb10*/  IMAD.MOV.U32 R50, RZ, RZ, R38 ;  /* 0x000000ffff327224 */ /* 0x000fe400078e0026 */
[----:B------:R-:W-:Y:S01]  /*5bb20*/  IMAD.MOV.U32 R51, RZ, RZ, R37 ;  /* 0x000000ffff337224 */ /* 0x000fe200078e0025 */
[----:B------:R-:W-:Y:S04]  /*5bb30*/  STL.64 [R1+0xa50], R52 ;  /* 0x000a503401007387 */ /* 0x000fe80000100a00 */
[----:B------:R-:W-:Y:S04]  /*5bb40*/  STL.64 [R1+0xa48], R50 ;  /* 0x000a483201007387 */ /* 0x000fe80000100a00 */
[----:B------:R-:W4:Y:S04]  /*5bb50*/  LDL.LU R7, [R1+0xee0] ;  /* 0x000ee00001077983 */ /* 0x000f280000300800 */
[----:B------:R-:W5:Y:S04]  /*5bb60*/  LDL.LU R13, [R1+0xf5c] ;  /* 0x000f5c00010d7983 */ /* 0x000f680000300800 */
[----:B------:R-:W5:Y:S04]  /*5bb70*/  LDL.LU R17, [R1+0xf64] ;  /* 0x000f640001117983 */ /* 0x000f680000300800 */
[----:B------:R-:W5:Y:S04]  /*5bb80*/  LDL.LU R14, [R1+0xf58] ;  /* 0x000f5800010e7983 */ /* 0x000f680000300800 */
[----:B------:R-:W5:Y:S04]  /*5bb90*/  LDL.LU R18, [R1+0xf60] ;  /* 0x000f600001127983 */ /* 0x000f680000300800 */
[----:B------:R-:W5:Y:S04]  /*5bba0*/  LDL.LU R2, [R1+0xfdc] ;  /* 0x000fdc0001027983 */ /* 0x000f680000300800 */
[----:B------:R-:W5:Y:S04]  /*5bbb0*/  LDL.LU R9, [R1+0xfe4] ;  /* 0x000fe40001097983 */ /* 0x000f680000300800 */
[----:B---3--:R-:W5:Y:S04]  /*5bbc0*/  LDL.LU R10, [R1+0xfd8] ;  /* 0x000fd800010a7983 */ /* 0x008f680000300800 */
[----:B------:R-:W5:Y:S01]  /*5bbd0*/  LDL.LU R15, [R1+0xfe0] ;  /* 0x000fe000010f7983 */ /* 0x000f620000300800 */
[----:B------:R-:W-:-:S02]  /*5bbe0*/  IADD3 R40, P2, R40, UR7, RZ ;  /* 0x0000000728287c10 */ /* 0x000fc4000ff5e0ff */
[----:B------:R-:W-:Y:S01]  /*5bbf0*/  IADD3 R39, P3, R39, UR7, RZ ;  /* 0x0000000727277c10 */ /* 0x000fe2000ff7e0ff */
[----:B------:R1:W-:Y:S04]  /*5bc00*/  LDGSTS.E [R12+0xd180], [R70.64], P0 ;  /* 0x0d180000460c7fae */ /* 0x0003e80008121848 */
[----:B------:R1:W-:Y:S01]  /*5bc10*/  LDGSTS.E [R12+0xd900], [R68.64], P1 ;  /* 0x0d900000440c7fae */ /* 0x0003e20008921848 */
[----:B------:R-:W-:-:S03]  /*5bc20*/  MOV R0, UR5 ;  /* 0x0000000500007c02 */ /* 0x000fc60008000f00 */
[----:B------:R1:W-:Y:S04]  /*5bc30*/  LDGSTS.E [R12+0xd980], [R66.64], P0 ;  /* 0x0d980000420c7fae */ /* 0x0003e80008121848 */
[----:B------:R1:W-:Y:S04]  /*5bc40*/  LDGSTS.E [R12+0xe100], [R64.64], P1 ;  /* 0x0e100000400c7fae */ /* 0x0003e80008921848 */
[----:B------:R1:W-:Y:S04]  /*5bc50*/  LDGSTS.E [R12+0xe180], [R62.64], P0 ;  /* 0x0e1800003e0c7fae */ /* 0x0003e80008121848 */
[----:B------:R1:W-:Y:S04]  /*5bc60*/  LDGSTS.E [R12+0xe900], [R60.64], P1 ;  /* 0x0e9000003c0c7fae */ /* 0x0003e80008921848 */
[----:B------:R-:W-:Y:S04]  /*5bc70*/  STL [R1+0xedc], R40 ;  /* 0x000edc2801007387 */ /* 0x000fe80000100800 */
[----:B------:R1:W-:Y:S04]  /*5bc80*/  LDGSTS.E [R12+0xe980], [R58.64], P0 ;  /* 0x0e9800003a0c7fae */ /* 0x0003e80008121848 */
[----:B------:R-:W-:Y:S01]  /*5bc90*/  STL [R1+0xee4], R39 ;  /* 0x000ee42701007387 */ /* 0x000fe20000100800 */
[----:B------:R-:W-:-:S03]  /*5bca0*/  IMAD R11, R0, 0x10000, R42 ;  /* 0x00010000000b7824 */ /* 0x000fc600078e022a */
[----:B------:R1:W-:Y:S04]  /*5bcb0*/  LDGSTS.E [R12+0xf100], [R56.64], P1 ;  /* 0x0f100000380c7fae */ /* 0x0003e80008921848 */
[----:B------:R1:W-:Y:S04]  /*5bcc0*/  LDGSTS.E [R12+0xf180], [R54.64], P0 ;  /* 0x0f180000360c7fae */ /* 0x0003e80008121848 */
[----:B------:R1:W-:Y:S04]  /*5bcd0*/  LDGSTS.E [R12+0xf900], [R52.64], P1 ;  /* 0x0f900000340c7fae */ /* 0x0003e80008921848 */
[----:B------:R1:W-:Y:S01]  /*5bce0*/  LDGSTS.E [R12+0xf980], [R50.64], P0 ;  /* 0x0f980000320c7fae */ /* 0x0003e20008121848 */
[----:B--2---:R-:W-:-:S05]  /*5bcf0*/  IADD3.X R4, R4, UR6, RZ, P2, !PT ;  /* 0x0000000604047c10 */ /* 0x004fca00097fe4ff */
[----:B------:R2:W-:Y:S01]  /*5bd00*/  STL [R1+0xed8], R4 ;  /* 0x000ed80401007387 */ /* 0x0005e20000100800 */
[----:B------:R-:W-:-:S03]  /*5bd10*/  IMAD.MOV.U32 R5, RZ, RZ, R4 ;  /* 0x000000ffff057224 */ /* 0x000fc600078e0004 */
[----:B------:R-:W3:Y:S01]  /*5bd20*/  LDL.LU R6, [R1+0x105c] ;  /* 0x00105c0001067983 */ /* 0x000ee20000300800 */
[----:B----4-:R-:W-:-:S03]  /*5bd30*/  IADD3.X R7, R7, UR6, RZ, P3, !PT ;  /* 0x0000000607077c10 */ /* 0x010fc60009ffe4ff */
[----:B-1----:R-:W4:Y:S01]  /*5bd40*/  LDL.LU R12, [R1+0x1064] ;  /* 0x00106400010c7983 */ /* 0x002f220000300800 */
[----:B--2---:R-:W-:-:S03]  /*5bd50*/  MOV R4, R40 ;  /* 0x0000002800047202 */ /* 0x004fc60000000f00 */
[----:B------:R-:W2:Y:S01]  /*5bd60*/  LDL.LU R8, [R1+0x1058] ;  /* 0x0010580001087983 */ /* 0x000ea20000300800 */
[----:B-----5:R-:W-:-:S03]  /*5bd70*/  IADD3 R13, P2, R13, UR7, RZ ;  /* 0x000000070d0d7c10 */ /* 0x020fc6000ff5e0ff */
[----:B------:R1:W-:Y:S01]  /*5bd80*/  LDGSTS.E [R11+0x200], [R4.64], P1 ;  /* 0x00200000040b7fae */ /* 0x0003e20008921848 */
[----:B------:R-:W-:Y:S02]  /*5bd90*/  IADD3 R17, P3, R17, UR7, RZ ;  /* 0x0000000711117c10 */ /* 0x000fe4000ff7e0ff */
[----:B------:R-:W-:Y:S01]  /*5bda0*/  IADD3.X R14, R14, UR6, RZ, P2, !PT ;  /* 0x000000060e0e7c10 */ /* 0x000fe200097fe4ff */
[----:B------:R-:W5:Y:S04]  /*5bdb0*/  LDL.LU R16, [R1+0x1060] ;  /* 0x0010600001107983 */ /* 0x000f680000300800 */
[----:B------:R1:W-:Y:S02]  /*5bdc0*/  STL [R1+0xee0], R7 ;  /* 0x000ee00701007387 */ /* 0x0003e40000100800 */
[----:B-1----:R-:W-:-:S02]  /*5bdd0*/  IMAD.MOV.U32 R4, RZ, RZ, R39 ;  /* 0x000000ffff047224 */ /* 0x002fc400078e0027 */
[----:B------:R-:W-:Y:S01]  /*5bde0*/  IMAD.MOV.U32 R5, RZ, RZ, R7 ;  /* 0x000000ffff057224 */ /* 0x000fe200078e0007 */
[----:B------:R-:W-:Y:S01]  /*5bdf0*/  IADD3.X R18, R18, UR6, RZ, P3, !PT ;  /* 0x0000000612127c10 */ /* 0x000fe20009ffe4ff */
[----:B------:R-:W5:Y:S04]  /*5be00*/  LDL.LU R7, [R1+0x10dc] ;  /* 0x0010dc0001077983 */ /* 0x000f680000300800 */
[----:B------:R-:W5:Y:S04]  /*5be10*/  LDL.LU R0, [R1+0x10e4] ;  /* 0x0010e40001007983 */ /* 0x000f680000300800 */
[----:B------:R-:W-:Y:S04]  /*5be20*/  STL [R1+0xf5c], R13 ;  /* 0x000f5c0d01007387 */ /* 0x000fe80000100800 */
[----:B------:R1:W-:Y:S04]  /*5be30*/  LDGSTS.E [R11+0x280], [R4.64], P0 ;  /* 0x00280000040b7fae */ /* 0x0003e80008121848 */
[----:B------:R1:W-:Y:S04]  /*5be40*/  STL [R1+0xf58], R14 ;  /* 0x000f580e01007387 */ /* 0x0003e80000100800 */
[----:B------:R-:W-:Y:S01]  /*5be50*/  STL [R1+0xf64], R17 ;  /* 0x000f641101007387 */ /* 0x000fe20000100800 */
[----:B-1----:R-:W-:-:S03]  /*5be60*/  IMAD.MOV.U32 R5, RZ, RZ, R14 ;  /* 0x000000ffff057224 */ /* 0x002fc600078e000e */
[----:B------:R-:W5:Y:S01]  /*5be70*/  LDL.LU R14, [R1+0x10d8] ;  /* 0x0010d800010e7983 */ /* 0x000f620000300800 */
[----:B------:R-:W-:-:S03]  /*5be80*/  MOV R4, R13 ;  /* 0x0000000d00047202 */ /* 0x000fc60000000f00 */
[----:B------:R-:W-:Y:S04]  /*5be90*/  STL [R1+0xf60], R18 ;  /* 0x000f601201007387 */ /* 0x000fe80000100800 */
[----:B------:R-:W5:Y:S01]  /*5bea0*/  LDL.LU R13, [R1+0x10e0] ;  /* 0x0010e000010d7983 */ /* 0x000f620000300800 */
[----:B------:R-:W-:-:S03]  /*5beb0*/  IADD3 R2, P2, R2, UR7, RZ ;  /* 0x0000000702027c10 */ /* 0x000fc6000ff5e0ff */
[----:B------:R1:W-:Y:S01]  /*5bec0*/  LDGSTS.E [R11+0xa00], [R4.64], P1 ;  /* 0x00a00000040b7fae */ /* 0x0003e20008921848 */
[----:B------:R-:W-:Y:S02]  /*5bed0*/  IADD3.X R10, R10, UR6, RZ, P2, !PT ;  /* 0x000000060a0a7c10 */ /* 0x000fe400097fe4ff */
[----:B------:R-:W-:Y:S01]  /*5bee0*/  IADD3 R9, P3, R9, UR7, RZ ;  /* 0x0000000709097c10 */ /* 0x000fe2000ff7e0ff */
[----:B------:R-:W-:Y:S01]  /*5bef0*/  STL [R1+0xfdc], R2 ;  /* 0x000fdc0201007387 */ /* 0x000fe20000100800 */
[----:B-1----:R-:W-:Y:S01]  /*5bf00*/  IMAD.MOV.U32 R4, RZ, RZ, R17 ;  /* 0x000000ffff047224 */ /* 0x002fe200078e0011 */
[----:B------:R-:W-:Y:S02]  /*5bf10*/  MOV R5, R18 ;  /* 0x0000001200057202 */ /* 0x000fe40000000f00 */
[----:B------:R1:W-:Y:S01]  /*5bf20*/  STL [R1+0xfd8], R10 ;  /* 0x000fd80a01007387 */ /* 0x0003e20000100800 */
[----:B------:R-:W-:-:S03]  /*5bf30*/  IADD3.X R15, R15, UR6, RZ, P3, !PT ;  /* 0x000000060f0f7c10 */ /* 0x000fc60009ffe4ff */
[----:B------:R1:W-:Y:S04]  /*5bf40*/  LDGSTS.E [R11+0xa80], [R4.64], P0 ;  /* 0x00a80000040b7fae */ /* 0x0003e80008121848 */
[----:B------:R-:W-:Y:S01]  /*5bf50*/  STL [R1+0xfe4], R9 ;  /* 0x000fe40901007387 */ /* 0x000fe20000100800 */
[----:B-1----:R-:W-:Y:S02]  /*5bf60*/  IMAD.MOV.U32 R4, RZ, RZ, R2 ;  /* 0x000000ffff047224 */ /* 0x002fe400078e0002 */
[----:B------:R-:W-:Y:S02]  /*5bf70*/  IMAD.MOV.U32 R5, RZ, RZ, R10 ;  /* 0x000000ffff057224 */ /* 0x000fe400078e000a */
[----:B------:R-:W5:Y:S04]  /*5bf80*/  LDL.LU R10, [R1+0x115c] ;  /* 0x00115c00010a7983 */ /* 0x000f680000300800 */
[----:B------:R1:W-:Y:S04]  /*5bf90*/  STL [R1+0xfe0], R15 ;  /* 0x000fe00f01007387 */ /* 0x0003e80000100800 */
[----:B------:R1:W-:Y:S04]  /*5bfa0*/  LDGSTS.E [R11+0x1200], [R4.64], P1 ;  /* 0x01200000040b7fae */ /* 0x0003e80008921848 */
[----:B------:R-:W5:Y:S01]  /*5bfb0*/  LDL.LU R2, [R1+0x1164] ;  /* 0x0011640001027983 */ /* 0x000f620000300800 */
[----:B-1----:R-:W-:-:S03]  /*5bfc0*/  IMAD.MOV.U32 R5, RZ, RZ, R15 ;  /* 0x000000ffff057224 */ /* 0x002fc600078e000f */
[----:B------:R-:W5:Y:S01]  /*5bfd0*/  LDL.LU R15, [R1+0x1158] ;  /* 0x00115800010f7983 */ /* 0x000f620000300800 */
[----:B------:R-:W-:-:S03]  /*5bfe0*/  MOV R4, R9 ;  /* 0x0000000900047202 */ /* 0x000fc60000000f00 */
[----:B------:R-:W5:Y:S04]  /*5bff0*/  LDL.LU R9, [R1+0x1160] ;  /* 0x0011600001097983 */ /* 0x000f680000300800 */
[----:B------:R1:W-:Y:S01]  /*5c000*/  LDGSTS.E [R11+0x1280], [R4.64], P0 ;  /* 0x01280000040b7fae */ /* 0x0003e20008121848 */
[----:B---3--:R-:W-:Y:S02]  /*5c010*/  IADD3 R6, P2, R6, UR7, RZ ;  /* 0x0000000706067c10 */ /* 0x008fe4000ff5e0ff */
[----:B----4-:R-:W-:Y:S02]  /*5c020*/  IADD3 R12, P3, R12, UR7, RZ ;  /* 0x000000070c0c7c10 */ /* 0x010fe4000ff7e0ff */
[----:B--2---:R-:W-:Y:S01]  /*5c030*/  IADD3.X R8, R8, UR6, RZ, P2, !PT ;  /* 0x0000000608087c10 */ /* 0x004fe200097fe4ff */
[----:B------:R-:W-:Y:S01]  /*5c040*/  STL [R1+0x105c], R6 ;  /* 0x00105c0601007387 */ /* 0x000fe20000100800 */
[----:B-1----:R-:W-:-:S02]  /*5c050*/  IMAD.MOV.U32 R4, RZ, RZ, R6 ;  /* 0x000000ffff047224 */ /* 0x002fc400078e0006 */
[----:B------:R-:W-:Y:S01]  /*5c060*/  MOV R5, R8 ;  /* 0x0000000800057202 */ /* 0x000fe20000000f00 */
[----:B------:R1:W-:Y:S01]  /*5c070*/  STL [R1+0x1058], R8 ;  /* 0x0010580801007387 */ /* 0x0003e20000100800 */
[----:B-----5:R-:W-:-:S03]  /*5c080*/  IADD3.X R16, R16, UR6, RZ, P3, !PT ;  /* 0x0000000610107c10 */ /* 0x020fc60009ffe4ff */
[----:B------:R-:W-:Y:S04]  /*5c090*/  STL [R1+0x1064], R12 ;  /* 0x0010640c01007387 */ /* 0x000fe80000100800 */
[----:B------:R2:W-:Y:S04]  /*5c0a0*/  LDGSTS.E [R11+0x1a00], [R4.64], P1 ;  /* 0x01a00000040b7fae */ /* 0x0005e80008921848 */
[----:B-1----:R-:W3:Y:S01]  /*5c0b0*/  LDL.LU R8, [R1+0x11dc] ;  /* 0x0011dc0001087983 */ /* 0x002ee20000300800 */
[----:B------:R-:W-:-:S03]  /*5c0c0*/  IADD3 R7, P2, R7, UR7, RZ ;  /* 0x0000000707077c10 */ /* 0x000fc6000ff5e0ff */
[----:B------:R1:W-:Y:S01]  /*5c0d0*/  STL [R1+0x1060], R16 ;  /* 0x0010601001007387 */ /* 0x0003e20000100800 */
[----:B--2---:R-:W-:Y:S01]  /*5c0e0*/  IMAD.MOV.U32 R5, RZ, RZ, R16 ;  /* 0x000000ffff057224 */ /* 0x004fe200078e0010 */
[----:B------:R-:W-:Y:S02]  /*5c0f0*/  IADD3 R0, P3, R0, UR7, RZ ;  /* 0x0000000700007c10 */ /* 0x000fe4000ff7e0ff */
[----:B------:R-:W2:Y:S01]  /*5c100*/  LDL.LU R6, [R1+0x11e4] ;  /* 0x0011e40001067983 */ /* 0x000ea20000300800 */
[----:B------:R-:W-:-:S03]  /*5c110*/  IMAD.MOV.U32 R4, RZ, RZ, R12 ;  /* 0x000000ffff047224 */ /* 0x000fc600078e000c */
[----:B-1----:R-:W4:Y:S04]  /*5c120*/  LDL.LU R16, [R1+0x11d8] ;  /* 0x0011d80001107983 */ /* 0x002f280000300800 */
[----:B------:R-:W5:Y:S04]  /*5c130*/  LDL.LU R12, [R1+0x11e0] ;  /* 0x0011e000010c7983 */ /* 0x000f680000300800 */
[----:B------:R1:W-:Y:S04]  /*5c140*/  STL [R1+0x10dc], R7 ;  /* 0x0010dc0701007387 */ /* 0x0003e80000100800 */
[----:B------:R1:W-:Y:S01]  /*5c150*/  LDGSTS.E [R11+0x1a80], [R4.64], P0 ;  /* 0x01a80000040b7fae */ /* 0x0003e20008121848 */
[----:B------:R-:W-:-:S05]  /*5c160*/  IADD3.X R14, R14, UR6, RZ, P2, !PT ;  /* 0x000000060e0e7c10 */ /* 0x000fca00097fe4ff */
[----:B------:R1:W-:Y:S01]  /*5c170*/  STL [R1+0x10d8], R14 ;  /* 0x0010d80e01007387 */ /* 0x0003e20000100800 */
[----:B------:R-:W-:-:S03]  /*5c180*/  IADD3.X R13, R13, UR6, RZ, P3, !PT ;  /* 0x000000060d0d7c10 */ /* 0x000fc60009ffe4ff */
[----:B------:R1:W-:Y:S02]  /*5c190*/  STL [R1+0x10e4], R0 ;  /* 0x0010e40001007387 */ /* 0x0003e40000100800 */
[----:B-1----:R-:W-:Y:S02]  /*5c1a0*/  MOV R4, R7 ;  /* 0x0000000700047202 */ /* 0x002fe40000000f00 */
[----:B------:R-:W5:Y:S01]  /*5c1b0*/  LDL.LU R7, [R1+0x125c] ;  /* 0x00125c0001077983 */ /* 0x000f620000300800 */
[----:B------:R-:W-:-:S03]  /*5c1c0*/  IMAD.MOV.U32 R5, RZ, RZ, R14 ;  /* 0x000000ffff057224 */ /* 0x000fc600078e000e */
[----:B------:R1:W-:Y:S04]  /*5c1d0*/  STL [R1+0x10e0], R13 ;  /* 0x0010e00d01007387 */ /* 0x0003e80000100800 */
[----:B------:R-:W5:Y:S04]  /*5c1e0*/  LDL.LU R17, [R1+0x1264] ;  /* 0x0012640001117983 */ /* 0x000f680000300800 */
[----:B------:R-:W5:Y:S04]  /*5c1f0*/  LDL.LU R14, [R1+0x1258] ;  /* 0x00125800010e7983 */ /* 0x000f680000300800 */
[----:B------:R-:W5:Y:S04]  /*5c200*/  LDL.LU R18, [R1+0x1260] ;  /* 0x0012600001127983 */ /* 0x000f680000300800 */
[----:B------:R1:W-:Y:S01]  /*5c210*/  LDGSTS.E [R11+0x2200], [R4.64], P1 ;  /* 0x02200000040b7fae */ /* 0x0003e20008921848 */
[----:B------:R-:W-:Y:S01]  /*5c220*/  IADD3 R10, P2, R10, UR7, RZ ;  /* 0x000000070a0a7c10 */ /* 0x000fe2000ff5e0ff */
[----:B-1----:R-:W-:Y:S01]  /*5c230*/  IMAD.MOV.U32 R4, RZ, RZ, R0 ;  /* 0x000000ffff047224 */ /* 0x002fe200078e0000 */
[----:B------:R-:W-:Y:S01]  /*5c240*/  MOV R5, R13 ;  /* 0x0000000d00057202 */ /* 0x000fe20000000f00 */
        /* <DEDUP_REMOVED lines=10> */
[----:B------:R-:W5:Y:S01]  /*5c2f0*/  LDL.LU R10, [R1+0x12d8] ;  /* 0x0012d800010a7983 */ /* 0x000f620000300800 */
[----:B------:R-:W-:-:S03]  /*5c300*/  IMAD.MOV.U32 R5, RZ, RZ, R15 ;  /* 0x000000ffff057224 */ /* 0x000fc600078e000f */
[----:B------:R1:W-:Y:S04]  /*5c310*/  STL [R1+0x1160], R9 ;  /* 0x0011600901007387 */ /* 0x0003e80000100800 */
[----:B------:R-:W5:Y:S04]  /*5c320*/  LDL.LU R15, [R1+0x12e0] ;  /* 0x0012e000010f7983 */ /* 0x000f680000300800 */
[----:B------:R1:W-:Y:S02]  /*5c330*/  LDGSTS.E [R11+0x2a00], [R4.64], P1 ;  /* 0x02a00000040b7fae */ /* 0x0003e40008921848 */
[----:B-1----:R-:W-:Y:S01]  /*5c340*/  MOV R4, R2 ;  /* 0x0000000200047202 */ /* 0x002fe20000000f00 */
[----:B------:R-:W-:Y:S01]  /*5c350*/  IMAD.MOV.U32 R5, RZ, RZ, R9 ;  /* 0x000000ffff057224 */ /* 0x000fe200078e0009 */
[----:B------:R-:W5:Y:S04]  /*5c360*/  LDL.LU R2, [R1+0x135c] ;  /* 0x00135c0001027983 */ /* 0x000f680000300800 */
[----:B------:R-:W5:Y:S04]  /*5c370*/  LDL.LU R9, [R1+0x1364] ;  /* 0x0013640001097983 */ /* 0x000f680000300800 */
[----:B------:R1:W-:Y:S01]  /*5c380*/  LDGSTS.E [R11+0x2a80], [R4.64], P0 ;  /* 0x02a80000040b7fae */ /* 0x0003e20008121848 */
[----:B---3--:R-:W-:-:S05]  /*5c390*/  IADD3 R8, P2, R8, UR7, RZ ;  /* 0x0000000708087c10 */ /* 0x008fca000ff5e0ff */
[----:B------:R3:W-:Y:S01]  /*5c3a0*/  STL [R1+0x11dc], R8 ;  /* 0x0011dc0801007387 */ /* 0x0007e20000100800 */
[----:B-1----:R-:W-:Y:S01]  /*5c3b0*/  IMAD.MOV.U32 R4, RZ, RZ, R8 ;  /* 0x000000ffff047224 */ /* 0x002fe200078e0008 */
[----:B--2---:R-:W-:Y:S02]  /*5c3c0*/  IADD3 R6, P3, R6, UR7, RZ ;  /* 0x0000000706067c10 */ /* 0x004fe4000ff7e0ff */
[----:B----4-:R-:W-:Y:S02]  /*5c3d0*/  IADD3.X R16, R16, UR6, RZ, P2, !PT ;  /* 0x0000000610107c10 */ /* 0x010fe400097fe4ff */
[----:B-----5:R-:W-:-:S03]  /*5c3e0*/  IADD3.X R12, R12, UR6, RZ, P3, !PT ;  /* 0x000000060c0c7c10 */ /* 0x020fc60009ffe4ff */
[----:B------:R1:W-:Y:S01]  /*5c3f0*/  STL [R1+0x11d8], R16 ;  /* 0x0011d81001007387 */ /* 0x0003e20000100800 */
[----:B------:R-:W-:-:S03]  /*5c400*/  MOV R5, R16 ;  /* 0x0000001000057202 */ /* 0x000fc60000000f00 */
[----:B------:R-:W-:Y:S04]  /*5c410*/  STL [R1+0x11e4], R6 ;  /* 0x0011e40601007387 */ /* 0x000fe80000100800 */
[----:B---3--:R-:W2:Y:S04]  /*5c420*/  LDL.LU R8, [R1+0x1358] ;  /* 0x0013580001087983 */ /* 0x008ea80000300800 */
[----:B------:R3:W-:Y:S04]  /*5c430*/  STL [R1+0x11e0], R12 ;  /* 0x0011e00c01007387 */ /* 0x0007e80000100800 */
[----:B------:R4:W-:Y:S04]  /*5c440*/  LDGSTS.E [R11+0x3200], [R4.64], P1 ;  /* 0x03200000040b7fae */ /* 0x0009e80008921848 */
[----:B-1----:R-:W5:Y:S01]  /*5c450*/  LDL.LU R16, [R1+0x1360] ;  /* 0x0013600001107983 */ /* 0x002f620000300800 */
[----:B------:R-:W-:Y:S01]  /*5c460*/  IADD3 R7, P2, R7, UR7, RZ ;  /* 0x0000000707077c10 */ /* 0x000fe2000ff5e0ff */
[----:B----4-:R-:W-:-:S02]  /*5c470*/  IMAD.MOV.U32 R4, RZ, RZ, R6 ;  /* 0x000000ffff047224 */ /* 0x010fc400078e0006 */
[----:B------:R-:W-:Y:S01]  /*5c480*/  IMAD.MOV.U32 R5, RZ, RZ, R12 ;  /* 0x000000ffff057224 */ /* 0x000fe200078e000c */
[----:B------:R-:W-:Y:S01]  /*5c490*/  IADD3 R17, P3, R17, UR7, RZ ;  /* 0x0000000711117c10 */ /* 0x000fe2000ff7e0ff */
[----:B---3--:R-:W3:Y:S01]  /*5c4a0*/  LDL.LU R12, [R1+0x13dc] ;  /* 0x0013dc00010c7983 */ /* 0x008ee20000300800 */
[----:B------:R-:W-:-:S03]  /*5c4b0*/  IADD3.X R14, R14, UR6, RZ, P2, !PT ;  /* 0x000000060e0e7c10 */ /* 0x000fc600097fe4ff */
[----:B------:R-:W4:Y:S01]  /*5c4c0*/  LDL.LU R6, [R1+0x13e4] ;  /* 0x0013e40001067983 */ /* 0x000f220000300800 */
[----:B------:R-:W-:-:S03]  /*5c4d0*/  IADD3.X R18, R18, UR6, RZ, P3, !PT ;  /* 0x0000000612127c10 */ /* 0x000fc60009ffe4ff */
[----:B------:R-:W-:Y:S04]  /*5c4e0*/  STL [R1+0x125c], R7 ;  /* 0x00125c0701007387 */ /* 0x000fe80000100800 */
[----:B------:R1:W-:Y:S04]  /*5c4f0*/  LDGSTS.E [R11+0x3280], [R4.64], P0 ;  /* 0x03280000040b7fae */ /* 0x0003e80008121848 */
[----:B------:R1:W-:Y:S04]  /*5c500*/  STL [R1+0x1258], R14 ;  /* 0x0012580e01007387 */ /* 0x0003e80000100800 */
[----:B------:R-:W-:Y:S01]  /*5c510*/  STL [R1+0x1264], R17 ;  /* 0x0012641101007387 */ /* 0x000fe20000100800 */
[----:B-1----:R-:W-:-:S03]  /*5c520*/  IMAD.MOV.U32 R5, RZ, RZ, R14 ;  /* 0x000000ffff057224 */ /* 0x002fc600078e000e */
[----:B------:R-:W4:Y:S01]  /*5c530*/  LDL.LU R14, [R1+0x13d8] ;  /* 0x0013d800010e7983 */ /* 0x000f220000300800 */
[----:B------:R-:W-:-:S03]  /*5c540*/  MOV R4, R7 ;  /* 0x0000000700047202 */ /* 0x000fc60000000f00 */
[----:B------:R-:W-:Y:S04]  /*5c550*/  STL [R1+0x1260], R18 ;  /* 0x0012601201007387 */ /* 0x000fe80000100800 */
[----:B------:R-:W4:Y:S01]  /*5c560*/  LDL.LU R7, [R1+0x13e0] ;  /* 0x0013e00001077983 */ /* 0x000f220000300800 */
[----:B------:R-:W-:-:S03]  /*5c570*/  IADD3 R0, P2, R0, UR7, RZ ;  /* 0x0000000700007c10 */ /* 0x000fc6000ff5e0ff */
[----:B------:R1:W-:Y:S01]  /*5c580*/  LDGSTS.E [R11+0x3a00], [R4.64], P1 ;  /* 0x03a00000040b7fae */ /* 0x0003e20008921848 */
[----:B------:R-:W-:-:S03]  /*5c590*/  IADD3 R13, P3, R13, UR7, RZ ;  /* 0x000000070d0d7c10 */ /* 0x000fc6000ff7e0ff */
[----:B------:R-:W-:Y:S01]  /*5c5a0*/  STL [R1+0x12dc], R0 ;  /* 0x0012dc0001007387 */ /* 0x000fe20000100800 */
[----:B-1----:R-:W-:Y:S01]  /*5c5b0*/  IMAD.MOV.U32 R4, RZ, RZ, R17 ;  /* 0x000000ffff047224 */ /* 0x002fe200078e0011 */
[----:B------:R-:W-:-:S05]  /*5c5c0*/  MOV R5, R18 ;  /* 0x0000001200057202 */ /* 0x000fca0000000f00 */
[----:B------:R1:W-:Y:S01]  /*5c5d0*/  LDGSTS.E [R11+0x3a80], [R4.64], P0 ;  /* 0x03a80000040b7fae */ /* 0x0003e20008121848 */
[----:B------:R-:W-:-:S05]  /*5c5e0*/  IADD3.X R10, R10, UR6, RZ, P2, !PT ;  /* 0x000000060a0a7c10 */ /* 0x000fca00097fe4ff */
[----:B------:R1:W-:Y:S01]  /*5c5f0*/  STL [R1+0x12d8], R10 ;  /* 0x0012d80a01007387 */ /* 0x0003e20000100800 */
[----:B------:R-:W-:Y:S01]  /*5c600*/  IADD3.X R15, R15, UR6, RZ, P3, !PT ;  /* 0x000000060f0f7c10 */ /* 0x000fe20009ffe4ff */
[----:B-1----:R-:W-:Y:S02]  /*5c610*/  IMAD.MOV.U32 R4, RZ, RZ, R0 ;  /* 0x000000ffff047224 */ /* 0x002fe400078e0000 */
[----:B------:R-:W-:Y:S01]  /*5c620*/  IMAD.MOV.U32 R5, RZ, RZ, R10 ;  /* 0x000000ffff057224 */ /* 0x000fe200078e000a */
[----:B------:R1:W-:Y:S04]  /*5c630*/  STL [R1+0x12e4], R13 ;  /* 0x0012e40d01007387 */ /* 0x0003e80000100800 */
[----:B------:R-:W4:Y:S04]  /*5c640*/  LDL.LU R10, [R1+0x145c] ;  /* 0x00145c00010a7983 */ /* 0x000f280000300800 */
[----:B------:R1:W-:Y:S04]  /*5c650*/  STL [R1+0x12e0], R15 ;  /* 0x0012e00f01007387 */ /* 0x0003e80000100800 */
[----:B------:R1:W-:Y:S04]  /*5c660*/  LDGSTS.E [R11+0x4200], [R4.64], P1 ;  /* 0x04200000040b7fae */ /* 0x0003e80008921848 */
[----:B------:R-:W4:Y:S01]  /*5c670*/  LDL.LU R0, [R1+0x1464] ;  /* 0x0014640001007983 */ /* 0x000f220000300800 */
[----:B-1----:R-:W-:-:S03]  /*5c680*/  MOV R4, R13 ;  /* 0x0000000d00047202 */ /* 0x002fc60000000f00 */
[----:B------:R-:W4:Y:S01]  /*5c690*/  LDL.LU R13, [R1+0x1458] ;  /* 0x00145800010d7983 */ /* 0x000f220000300800 */
[----:B------:R-:W-:-:S03]  /*5c6a0*/  IMAD.MOV.U32 R5, RZ, RZ, R15 ;  /* 0x000000ffff057224 */ /* 0x000fc600078e000f */
[----:B------:R-:W4:Y:S01]  /*5c6b0*/  LDL.LU R15, [R1+0x1460] ;  /* 0x00146000010f7983 */ /* 0x000f220000300800 */
        /* <DEDUP_REMOVED lines=9> */
[----:B-----5:R-:W-:-:S03]  /*5c750*/  IADD3.X R16, R16, UR6, RZ, P3, !PT ;  /* 0x0000000610107c10 */ /* 0x020fc60009ffe4ff */
[----:B------:R2:W-:Y:S04]  /*5c760*/  LDGSTS.E [R11+0x4a00], [R4.64], P1 ;  /* 0x04a00000040b7fae */ /* 0x0005e80008921848 */
[----:B-1----:R-:W5:Y:S04]  /*5c770*/  LDL.LU R8, [R1+0x14dc] ;  /* 0x0014dc0001087983 */ /* 0x002f680000300800 */
[----:B------:R1:W-:Y:S01]  /*5c780*/  STL [R1+0x1360], R16 ;  /* 0x0013601001007387 */ /* 0x0003e20000100800 */
[----:B---3--:R-:W-:-:S03]  /*5c790*/  IADD3 R12, P2, R12, UR7, RZ ;  /* 0x000000070c0c7c10 */ /* 0x008fc6000ff5e0ff */
[----:B------:R-:W3:Y:S01]  /*5c7a0*/  LDL.LU R2, [R1+0x14e4] ;  /* 0x0014e40001027983 */ /* 0x000ee20000300800 */
[----:B--2---:R-:W-:Y:S02]  /*5c7b0*/  IMAD.MOV.U32 R5, RZ, RZ, R16 ;  /* 0x000000ffff057224 */ /* 0x004fe400078e0010 */
[----:B------:R-:W-:Y:S01]  /*5c7c0*/  IMAD.MOV.U32 R4, RZ, RZ, R9 ;  /* 0x000000ffff047224 */ /* 0x000fe200078e0009 */
[----:B----4-:R-:W-:Y:S01]  /*5c7d0*/  IADD3 R6, P3, R6, UR7, RZ ;  /* 0x0000000706067c10 */ /* 0x010fe2000ff7e0ff */
[----:B-1----:R-:W2:Y:S04]  /*5c7e0*/  LDL.LU R16, [R1+0x14d8] ;  /* 0x0014d80001107983 */ /* 0x002ea80000300800 */
[----:B------:R-:W4:Y:S04]  /*5c7f0*/  LDL.LU R9, [R1+0x14e0] ;  /* 0x0014e00001097983 */ /* 0x000f280000300800 */
[----:B------:R1:W-:Y:S04]  /*5c800*/  STL [R1+0x13dc], R12 ;  /* 0x0013dc0c01007387 */ /* 0x0003e80000100800 */
[----:B------:R1:W-:Y:S01]  /*5c810*/  LDGSTS.E [R11+0x4a80], [R4.64], P0 ;  /* 0x04a80000040b7fae */ /* 0x0003e20008121848 */
[----:B------:R-:W-:-:S05]  /*5c820*/  IADD3.X R14, R14, UR6, RZ, P2, !PT ;  /* 0x000000060e0e7c10 */ /* 0x000fca00097fe4ff */
[----:B------:R1:W-:Y:S02]  /*5c830*/  STL [R1+0x13d8], R14 ;  /* 0x0013d80e01007387 */ /* 0x0003e40000100800 */
[----:B-1----:R-:W-:Y:S02]  /*5c840*/  MOV R4, R12 ;  /* 0x0000000c00047202 */ /* 0x002fe40000000f00 */
[----:B------:R-:W-:Y:S01]  /*5c850*/  IADD3.X R7, R7, UR6, RZ, P3, !PT ;  /* 0x0000000607077c10 */ /* 0x000fe20009ffe4ff */
[----:B------:R1:W-:Y:S01]  /*5c860*/  STL [R1+0x13e4], R6 ;  /* 0x0013e40601007387 */ /* 0x0003e20000100800 */
[----:B------:R-:W-:-:S03]  /*5c870*/  IMAD.MOV.U32 R5, RZ, RZ, R14 ;  /* 0x000000ffff057224 */ /* 0x000fc600078e000e */
[----:B------:R-:W4:Y:S04]  /*5c880*/  LDL.LU R12, [R1+0x155c] ;  /* 0x00155c00010c7983 */ /* 0x000f280000300800 */
[----:B------:R1:W-:Y:S04]  /*5c890*/  STL [R1+0x13e0], R7 ;  /* 0x0013e00701007387 */ /* 0x0003e80000100800 */
[----:B------:R-:W4:Y:S04]  /*5c8a0*/  LDL.LU R17, [R1+0x1564] ;  /* 0x0015640001117983 */ /* 0x000f280000300800 */
[----:B------:R-:W4:Y:S04]  /*5c8b0*/  LDL.LU R14, [R1+0x1558] ;  /* 0x00155800010e7983 */ /* 0x000f280000300800 */
[----:B------:R-:W4:Y:S04]  /*5c8c0*/  LDL.LU R18, [R1+0x1560] ;  /* 0x0015600001127983 */ /* 0x000f280000300800 */
[----:B------:R1:W-:Y:S02]  /*5c8d0*/  LDGSTS.E [R11+0x5200], [R4.64], P1 ;  /* 0x05200000040b7fae */ /* 0x0003e40008921848 */
[----:B-1----:R-:W-:Y:S01]  /*5c8e0*/  IMAD.MOV.U32 R4, RZ, RZ, R6 ;  /* 0x000000ffff047224 */ /* 0x002fe200078e0006 */
[----:B------:R-:W-:Y:S01]  /*5c8f0*/  IADD3 R10, P2, R10, UR7, RZ ;  /* 0x000000070a0a7c10 */ /* 0x000fe2000ff5e0ff */
[----:B------:R-:W4:Y:S01]  /*5c900*/  LDL.LU R6, [R1+0x15dc] ;  /* 0x0015dc0001067983 */ /* 0x000f220000300800 */
[----:B------:R-:W-:-:S03]  /*5c910*/  MOV R5, R7 ;  /* 0x0000000700057202 */ /* 0x000fc60000000f00 */
[----:B------:R-:W4:Y:S04]  /*5c920*/  LDL.LU R7, [R1+0x15e4] ;  /* 0x0015e40001077983 */ /* 0x000f280000300800 */
[----:B------:R1:W-:Y:S01]  /*5c930*/  STL [R1+0x145c], R10 ;  /* 0x00145c0a01007387 */ /* 0x0003e20000100800 */
[----:B------:R-:W-:-:S03]  /*5c940*/  IADD3 R0, P3, R0, UR7, RZ ;  /* 0x0000000700007c10 */ /* 0x000fc6000ff7e0ff */
[----:B------:R1:W-:Y:S01]  /*5c950*/  LDGSTS.E [R11+0x5280], [R4.64], P0 ;  /* 0x05280000040b7fae */ /* 0x0003e20008121848 */
[----:B------:R-:W-:Y:S01]  /*5c960*/  IADD3.X R13, R13, UR6, RZ, P2, !PT ;  /* 0x000000060d0d7c10 */ /* 0x000fe200097fe4ff */
[----:B-1----:R-:W-:Y:S01]  /*5c970*/  IMAD.MOV.U32 R4, RZ, RZ, R10 ;  /* 0x000000ffff047224 */ /* 0x002fe200078e000a */
[----:B------:R-:W-:-:S03]  /*5c980*/  IADD3.X R15, R15, UR6, RZ, P3, !PT ;  /* 0x000000060f0f7c10 */ /* 0x000fc60009ffe4ff */
[----:B------:R1:W-:Y:S04]  /*5c990*/  STL [R1+0x1458], R13 ;  /* 0x0014580d01007387 */ /* 0x0003e80000100800 */
[----:B------:R-:W-:Y:S04]  /*5c9a0*/  STL [R1+0x1464], R0 ;  /* 0x0014640001007387 */ /* 0x000fe80000100800 */
[----:B------:R-:W4:Y:S01]  /*5c9b0*/  LDL.LU R10, [R1+0x15d8] ;  /* 0x0015d800010a7983 */ /* 0x000f220000300800 */
[----:B------:R-:W-:-:S03]  /*5c9c0*/  IMAD.MOV.U32 R5, RZ, RZ, R13 ;  /* 0x000000ffff057224 */ /* 0x000fc600078e000d */
[----:B------:R1:W-:Y:S04]  /*5c9d0*/  STL [R1+0x1460], R15 ;  /* 0x0014600f01007387 */ /* 0x0003e80000100800 */
[----:B-1----:R-:W4:Y:S04]  /*5c9e0*/  LDL.LU R13, [R1+0x15e0] ;  /* 0x0015e000010d7983 */ /* 0x002f280000300800 */
[----:B------:R1:W-:Y:S02]  /*5c9f0*/  LDGSTS.E [R11+0x5a00], [R4.64], P1 ;  /* 0x05a00000040b7fae */ /* 0x0003e40008921848 */
[----:B-1----:R-:W-:Y:S01]  /*5ca00*/  MOV R4, R0 ;  /* 0x0000000000047202 */ /* 0x002fe20000000f00 */
[----:B------:R-:W-:-:S02]  /*5ca10*/  IMAD.MOV.U32 R5, RZ, RZ, R15 ;  /* 0x000000ffff057224 */ /* 0x000fc400078e000f */
[----:B------:R-:W4:Y:S04]  /*5ca20*/  LDL.LU R15, [R1+0x165c] ;  /* 0x00165c00010f7983 */ /* 0x000f280000300800 */
[----:B------:R-:W4:Y:S04]  /*5ca30*/  LDL.LU R0, [R1+0x1664] ;  /* 0x0016640001007983 */ /* 0x000f280000300800 */
[----:B------:R1:W-:Y:S01]  /*5ca40*/  LDGSTS.E [R11+0x5a80], [R4.64], P0 ;  /* 0x05a80000040b7fae */ /* 0x0003e20008121848 */
[----:B-----5:R-:W-:Y:S02]  /*5ca50*/  IADD3 R8, P2, R8, UR7, RZ ;  /* 0x0000000708087c10 */ /* 0x020fe4000ff5e0ff */
[----:B---3--:R-:W-:-:S03]  /*5ca60*/  IADD3 R2, P3, R2, UR7, RZ ;  /* 0x0000000702027c10 */ /* 0x008fc6000ff7e0ff */
[----:B------:R-:W-:Y:S01]  /*5ca70*/  STL [R1+0x14dc], R8 ;  /* 0x0014dc0801007387 */ /* 0x000fe20000100800 */
[----:B--2---:R-:W-:Y:S01]  /*5ca80*/  IADD3.X R16, R16, UR6, RZ, P2, !PT ;  /* 0x0000000610107c10 */ /* 0x004fe200097fe4ff */
[----:B-1----:R-:W-:Y:S01]  /*5ca90*/  IMAD.MOV.U32 R4, RZ, RZ, R8 ;  /* 0x000000ffff047224 */ /* 0x002fe200078e0008 */
[----:B----4-:R-:W-:-:S03]  /*5caa0*/  IADD3.X R9, R9, UR6, RZ, P3, !PT ;  /* 0x0000000609097c10 */ /* 0x010fc60009ffe4ff */
        /* <DEDUP_REMOVED lines=9> */
[----:B--2---:R-:W2:Y:S01]  /*5cb40*/  LDL.LU R2, [R1+0x16dc] ;  /* 0x0016dc0001027983 */ /* 0x004ea20000300800 */
[----:B------:R-:W-:-:S03]  /*5cb50*/  IADD3 R12, P2, R12, UR7, RZ ;  /* 0x000000070c0c7c10 */ /* 0x000fc6000ff5e0ff */
[----:B-1----:R-:W3:Y:S04]  /*5cb60*/  LDL.LU R9, [R1+0x16e4] ;  /* 0x0016e40001097983 */ /* 0x002ee80000300800 */
        /* <DEDUP_REMOVED lines=52> */
[----:B------:R-:W5:Y:S01]  /*5ceb0*/  LDL.LU R0, [R1+0x17e4] ;  /* 0x0017e40001007983 */ /* 0x000f620000300800 */
[----:B------:R-:W-:-:S03]  /*5cec0*/  IADD3.X R14, R14, UR6, RZ, P2, !PT ;  /* 0x000000060e0e7c10 */ /* 0x000fc600097fe4ff */
[----:B------:R1:W-:Y:S04]  /*5ced0*/  LDGSTS.E [R11+0x7a80], [R4.64], P0 ;  /* 0x07a80000040b7fae */ /* 0x0003e80008121848 */
[----:B------:R1:W-:Y:S01]  /*5cee0*/  STL [R1+0x16dc], R2 ;  /* 0x0016dc0201007387 */ /* 0x0003e20000100800 */
[----:B------:R-:W-:-:S03]  /*5cef0*/  IADD3.X R12, R12, UR6, RZ, P3, !PT ;  /* 0x000000060c0c7c10 */ /* 0x000fc60009ffe4ff */
[----:B------:R-:W-:Y:S01]  /*5cf00*/  STL [R1+0x16d8], R14 ;  /* 0x0016d80e01007387 */ /* 0x000fe20000100800 */
[----:B-1----:R-:W-:Y:S01]  /*5cf10*/  MOV R4, R2 ;  /* 0x0000000200047202 */ /* 0x002fe20000000f00 */
[----:B------:R-:W-:Y:S02]  /*5cf20*/  IMAD.MOV.U32 R5, RZ, RZ, R14 ;  /* 0x000000ffff057224 */ /* 0x000fe400078e000e */
        /* <DEDUP_REMOVED lines=68> */
[----:B-1----:R-:W-:Y:S01]  /*5d370*/  IMAD.MOV.U32 R4, RZ, RZ, R15 ;  /* 0x000000ffff047224 */ /* 0x002fe200078e000f */
[----:B------:R-:W-:Y:S01]  /*5d380*/  IADD3.X R13, R13, UR6, RZ, P3, !PT ;  /* 0x000000060d0d7c10 */ /* 0x000fe20009ffe4ff */
[----:B------:R-:W-:Y:S01]  /*5d390*/  IMAD.MOV.U32 R5, RZ, RZ, R16 ;  /* 0x000000ffff057224 */ /* 0x000fe200078e0010 */
        /* <DEDUP_REMOVED lines=52> */
[----:B------:R-:W-:Y:S02]  /*5d6e0*/  IADD3.X R10, R13, UR6, RZ, P2, !PT ;  /* 0x000000060d0a7c10 */ /* 0x000fe400097fe4ff */
[----:B------:R-:W-:Y:S01]  /*5d6f0*/  IADD3 R8, P2, R6, UR7, RZ ;  /* 0x0000000706087c10 */ /* 0x000fe2000ff5e0ff */
[----:B------:R1:W-:Y:S03]  /*5d700*/  LDGSTS.E [R11+0xb200], [R4.64], P1 ;  /* 0x0b200000040b7fae */ /* 0x0003e60008921848 */
[----:B------:R-:W-:-:S02]  /*5d710*/  IADD3.X R12, R7, UR6, RZ, P2, !PT ;  /* 0x00000006070c7c10 */ /* 0x000fc400097fe4ff */
        /* <DEDUP_REMOVED lines=27> */
[----:B------:R1:W-:Y:S01]  /*5d8d0*/  LDGSTS.E [R11+0xc200], [R78.64], P1 ;  /* 0x0c2000004e0b7fae */ /* 0x0003e20008921848 */
[----:B---3--:R-:W-:-:S03]  /*5d8e0*/  IADD3 R18, P2, R20, UR7, RZ ;  /* 0x0000000714127c10 */ /* 0x008fc6000ff5e0ff */
[----:B------:R1:W-:Y:S01]  /*5d8f0*/  LDGSTS.E [R11+0xc280], [R76.64], P0 ;  /* 0x0c2800004c0b7fae */ /* 0x0003e20008121848 */
[----:B------:R-:W-:-:S03]  /*5d900*/  IADD3.X R17, R21, UR6, RZ, P2, !PT ;  /* 0x0000000615117c10 */ /* 0x000fc600097fe4ff */
[----:B------:R1:W-:Y:S01]  /*5d910*/  LDGSTS.E [R11+0xca00], [R74.64], P1 ;  /* 0x0ca000004a0b7fae */ /* 0x0003e20008921848 */
[----:B-----5:R-:W-:Y:S01]  /*5d920*/  IADD3 R20, P2, R22, UR7, RZ ;  /* 0x0000000716147c10 */ /* 0x020fe2000ff5e0ff */
[----:B------:R-:W-:Y:S01]  /*5d930*/  IMAD.MOV.U32 R71, RZ, RZ, R17 ;  /* 0x000000ffff477224 */ /* 0x000fe200078e0011 */
[----:B------:R-:W-:Y:S01]  /*5d940*/  MOV R70, R18 ;  /* 0x0000001200467202 */ /* 0x000fe20000000f00 */
[----:B------:R1:W-:Y:S01]  /*5d950*/  LDGSTS.E [R11+0xca80], [R72.64], P0 ;  /* 0x0ca80000480b7fae */ /* 0x0003e20008121848 */
[----:B------:R-:W-:Y:S02]  /*5d960*/  IADD3.X R19, R23, UR6, RZ, P2, !PT ;  /* 0x0000000617137c10 */ /* 0x000fe400097fe4ff */
[----:B------:R-:W-:Y:S01]  /*5d970*/  IADD3 R22, P2, R24, UR7, RZ ;  /* 0x0000000718167c10 */ /* 0x000fe2000ff5e0ff */
[----:B------:R-:W-:Y:S01]  /*5d980*/  IMAD.MOV.U32 R68, RZ, RZ, R20 ;  /* 0x000000ffff447224 */ /* 0x000fe200078e0014 */
[----:B------:R1:W-:Y:S02]  /*5d990*/  LDGSTS.E [R11+0xd200], [R70.64], P1 ;  /* 0x0d200000460b7fae */ /* 0x0003e40008921848 */
[----:B------:R-:W-:-:S02]  /*5d9a0*/  IADD3.X R21, R25, UR6, RZ, P2, !PT ;  /* 0x0000000619157c10 */ /* 0x000fc400097fe4ff */
        /* <DEDUP_REMOVED lines=18> */
[----:B------:R-:W-:-:S04]  /*5dad0*/  MOV R69, R19 ;  /* 0x0000001300457202 */ /* 0x000fc80000000f00 */
[----:B------:R-:W-:Y:S01]  /*5dae0*/  STL.64 [R1+0xa38], R42 ;  /* 0x000a382a01007387 */ /* 0x000fe20000100a00 */
[----:B------:R-:W-:-:S03]  /*5daf0*/  IMAD.MOV.U32 R66, RZ, RZ, R22 ;  /* 0x000000ffff427224 */ /* 0x000fc600078e0016 */
[----:B------:R-:W-:Y:S01]  /*5db00*/  STL.64 [R1+0xe40], R82 ;  /* 0x000e405201007387 */ /* 0x000fe20000100a00 */
[----:B------:R-:W-:-:S03]  /*5db10*/  IMAD.MOV.U32 R67, RZ, RZ, R21 ;  /* 0x000000ffff437224 */ /* 0x000fc600078e0015 */
[----:B------:R-:W-:Y:S01]  /*5db20*/  STL.64 [R1+0xe38], R80 ;  /* 0x000e385001007387 */ /* 0x000fe20000100a00 */
[----:B------:R-:W-:Y:S01]  /*5db30*/  MOV R64, R24 ;  /* 0x0000001800407202 */ /* 0x000fe20000000f00 */
[----:B------:R-:W-:Y:S02]  /*5db40*/  IMAD.MOV.U32 R65, RZ, RZ, R23 ;  /* 0x000000ffff417224 */ /* 0x000fe400078e0017 */
        /* <DEDUP_REMOVED lines=21> */
[----:B------:R-:W-:Y:S01]  /*5dca0*/  STL.64 [R1+0xb38], R56 ;  /* 0x000b383801007387 */ /* 0x000fe20000100a00 */
[----:B------:R-:W-:-:S03]  /*5dcb0*/  MOV R52, R36 ;  /* 0x0000002400347202 */ /* 0x000fc60000000f00 */
[----:B------:R-:W-:Y:S01]  /*5dcc0*/  STL.64 [R1+0xac0], R54 ;  /* 0x000ac03601007387 */ /* 0x000fe20000100a00 */
[----:B------:R-:W-:-:S03]  /*5dcd0*/  IMAD.MOV.U32 R53, RZ, RZ, R35 ;  /* 0x000000ffff357224 */ /* 0x000fc600078e0023 */
[----:B------:R-:W2:Y:S01]  /*5dce0*/  LDL.LU R4, [R1+0xee8] ;  /* 0x000ee80001047983 */ /* 0x000ea20000300800 */
[----:B------:R-:W-:Y:S01]  /*5dcf0*/  IMAD.MOV.U32 R50, RZ, RZ, R38 ;  /* 0x000000ffff327224 */ /* 0x000fe200078e0026 */
[----:B------:R-:W-:Y:S02]  /*5dd00*/  MOV R51, R37 ;  /* 0x0000002500337202 */ /* 0x000fe40000000f00 */
        /* <DEDUP_REMOVED lines=11> */
[----:B------:R-:W-:-:S02]  /*5ddc0*/  IADD3 R40, P2, R40, UR7, RZ ;  /* 0x0000000728287c10 */ /* 0x000fc4000ff5e0ff */
[----:B------:R-:W-:Y:S01]  /*5ddd0*/  IADD3 R39, P3, R39, UR7, RZ ;  /* 0x0000000727277c10 */ /* 0x000fe2000ff7e0ff */
[----:B------:R1:W-:Y:S01]  /*5dde0*/  LDGSTS.E [R11+0xd280], [R68.64], P0 ;  /* 0x0d280000440b7fae */ /* 0x0003e20008121848 */
[----:B------:R-:W-:Y:S01]  /*5ddf0*/  LOP3.LUT R5, R41, 0x30, RZ, 0x3c, !PT ;  /* 0x0000003029057812 */ /* 0x000fe200078e3cff */
[----:B------:R-:W-:Y:S02]  /*5de00*/  IMAD.U32 R0, RZ, RZ, UR5 ;  /* 0x00000005ff007e24 */ /* 0x000fe4000f8e00ff */
[----:B------:R1:W-:Y:S02]  /*5de10*/  LDGSTS.E [R11+0xda00], [R66.64], P1 ;  /* 0x0da00000420b7fae */ /* 0x0003e40008921848 */
[----:B------:R-:W-:Y:S02]  /*5de20*/  IMAD R12, R0, 0x10000, R5 ;  /* 0x00010000000c7824 */ /* 0x000fe400078e0205 */
[----:B------:R1:W-:Y:S04]  /*5de30*/  LDGSTS.E [R11+0xda80], [R64.64], P0 ;  /* 0x0da80000400b7fae */ /* 0x0003e80008121848 */
[----:B------:R-:W-:Y:S04]  /*5de40*/  STL [R1+0xeec], R40 ;  /* 0x000eec2801007387 */ /* 0x000fe80000100800 */
[----:B------:R1:W-:Y:S04]  /*5de50*/  LDGSTS.E [R11+0xe200], [R62.64], P1 ;  /* 0x0e2000003e0b7fae */ /* 0x0003e80008921848 */
[----:B------:R-:W-:Y:S04]  /*5de60*/  STL [R1+0xef4], R39 ;  /* 0x000ef42701007387 */ /* 0x000fe80000100800 */
[----:B------:R1:W-:Y:S04]  /*5de70*/  LDGSTS.E [R11+0xe280], [R60.64], P0 ;  /* 0x0e2800003c0b7fae */ /* 0x0003e80008121848 */
[----:B------:R1:W-:Y:S04]  /*5de80*/  LDGSTS.E [R11+0xea00], [R58.64], P1 ;  /* 0x0ea000003a0b7fae */ /* 0x0003e80008921848 */
[----:B------:R1:W-:Y:S04]  /*5de90*/  LDGSTS.E [R11+0xea80], [R56.64], P0 ;  /* 0x0ea80000380b7fae */ /* 0x0003e80008121848 */
[----:B------:R1:W-:Y:S04]  /*5dea0*/  LDGSTS.E [R11+0xf200], [R54.64], P1 ;  /* 0x0f200000360b7fae */ /* 0x0003e80008921848 */
[----:B------:R1:W-:Y:S04]  /*5deb0*/  LDGSTS.E [R11+0xf280], [R52.64], P0 ;  /* 0x0f280000340b7fae */ /* 0x0003e80008121848 */
[----:B------:R1:W-:Y:S04]  /*5dec0*/  LDGSTS.E [R11+0xfa00], [R50.64], P1 ;  /* 0x0fa00000320b7fae */ /* 0x0003e80008921848 */
[----:B------:R1:W-:Y:S01]  /*5ded0*/  LDGSTS.E [R11+0xfa80], [R42.64], P0 ;  /* 0x0fa800002a0b7fae */ /* 0x0003e20008121848 */
[----:B--2---:R-:W-:-:S04]  /*5dee0*/  IADD3.X R4, R4, UR6, RZ, P2, !PT ;  /* 0x0000000604047c10 */ /* 0x004fc800097fe4ff */
[----:B------:R-:W-:Y:S01]  /*5def0*/  MOV R5, R4 ;  /* 0x0000000400057202 */ /* 0x000fe20000000f00 */
[----:B------:R2:W-:Y:S04]  /*5df00*/  STL [R1+0xee8], R4 ;  /* 0x000ee80401007387 */ /* 0x0005e80000100800 */
[----:B------:R-:W5:Y:S01]  /*5df10*/  LDL.LU R7, [R1+0x106c] ;  /* 0x00106c0001077983 */ /* 0x000f620000300800 */
[----:B---3--:R-:W-:-:S03]  /*5df20*/  IADD3.X R18, R18, UR6, RZ, P3, !PT ;  /* 0x0000000612127c10 */ /* 0x008fc60009ffe4ff */
[----:B------:R-:W3:Y:S01]  /*5df30*/  LDL.LU R10, [R1+0x1074] ;  /* 0x00107400010a7983 */ /* 0x000ee20000300800 */
[----:B--2---:R-:W-:Y:S01]  /*5df40*/  IMAD.MOV.U32 R4, RZ, RZ, R40 ;  /* 0x000000ffff047224 */ /* 0x004fe200078e0028 */
[----:B----4-:R-:W-:Y:S02]  /*5df50*/  IADD3 R2, P2, R2, UR7, RZ ;  /* 0x0000000702027c10 */ /* 0x010fe4000ff5e0ff */
[----:B------:R-:W2:Y:S04]  /*5df60*/  LDL.LU R16, [R1+0x1068] ;  /* 0x0010680001107983 */ /* 0x000ea80000300800 */
[----:B------:R4:W-:Y:S01]  /*5df70*/  LDGSTS.E [R12+0x300], [R4.64], P1 ;  /* 0x00300000040c7fae */ /* 0x0009e20008921848 */
[----:B------:R-:W-:Y:S02]  /*5df80*/  IADD3 R13, P3, R13, UR7, RZ ;  /* 0x000000070d0d7c10 */ /* 0x000fe4000ff7e0ff */
[----:B------:R-:W-:Y:S01]  /*5df90*/  IADD3.X R9, R9, UR6, RZ, P2, !PT ;  /* 0x0000000609097c10 */ /* 0x000fe200097fe4ff */
[----:B------:R-:W2:Y:S01]  /*5dfa0*/  LDL.LU R0, [R1+0x1070] ;  /* 0x0010700001007983 */ /* 0x000ea20000300800 */
[----:B----4-:R-:W-:Y:S01]  /*5dfb0*/  IMAD.MOV.U32 R4, RZ, RZ, R39 ;  /* 0x000000ffff047224 */ /* 0x010fe200078e0027 */
[----:B------:R-:W-:-:S02]  /*5dfc0*/  MOV R5, R18 ;  /* 0x0000001200057202 */ /* 0x000fc40000000f00 */
[----:B------:R-:W-:Y:S01]  /*5dfd0*/  STL [R1+0xef0], R18 ;  /* 0x000ef01201007387 */ /* 0x000fe20000100800 */
[----:B------:R-:W-:-:S03]  /*5dfe0*/  IADD3.X R17, R17, UR6, RZ, P3, !PT ;  /* 0x0000000611117c10 */ /* 0x000fc60009ffe4ff */
[----:B------:R4:W-:Y:S04]  /*5dff0*/  LDGSTS.E [R12+0x380], [R4.64], P0 ;  /* 0x00380000040c7fae */ /* 0x0009e80008121848 */
[----:B------:R-:W-:Y:S04]  /*5e000*/  STL [R1+0xf6c], R2 ;  /* 0x000f6c0201007387 */ /* 0x000fe80000100800 */
[----:B------:R1:W-:Y:S01]  /*5e010*/  STL [R1+0xf68], R9 ;  /* 0x000f680901007387 */ /* 0x0003e20000100800 */
[----:B----4-:R-:W-:Y:S02]  /*5e020*/  IMAD.MOV.U32 R4, RZ, RZ, R2 ;  /* 0x000000ffff047224 */ /* 0x010fe400078e0002 */
[----:B------:R-:W-:Y:S01]  /*5e030*/  IMAD.MOV.U32 R5, RZ, RZ, R9 ;  /* 0x000000ffff057224 */ /* 0x000fe200078e0009 */
[----:B------:R4:W-:Y:S04]  /*5e040*/  STL [R1+0xf74], R13 ;  /* 0x000f740d01007387 */ /* 0x0009e80000100800 */
[----:B-1----:R-:W2:Y:S04]  /*5e050*/  LDL.LU R9, [R1+0x10ec] ;  /* 0x0010ec0001097983 */ /* 0x002ea80000300800 */
[----:B------:R-:W-:Y:S04]  /*5e060*/  STL [R1+0xf70], R17 ;  /* 0x000f701101007387 */ /* 0x000fe80000100800 */
[----:B------:R1:W-:Y:S04]  /*5e070*/  LDGSTS.E [R12+0xb00], [R4.64], P1 ;  /* 0x00b00000040c7fae */ /* 0x0003e80008921848 */
[----:B------:R-:W2:Y:S01]  /*5e080*/  LDL.LU R2, [R1+0x10f4] ;  /* 0x0010f40001027983 */ /* 0x000ea20000300800 */
[----:B-1----:R-:W-:-:S03]  /*5e090*/  MOV R4, R13 ;  /* 0x0000000d00047202 */ /* 0x002fc60000000f00 */
[----:B----4-:R-:W4:Y:S04]  /*5e0a0*/  LDL.LU R13, [R1+0x10e8] ;  /* 0x0010e800010d7983 */ /* 0x010f280000300800 */
[----:B------:R-:W4:Y:S01]  /*5e0b0*/  LDL.LU R11, [R1+0x10f0] ;  /* 0x0010f000010b7983 */ /* 0x000f220000300800 */
[----:B------:R-:W-:Y:S01]  /*5e0c0*/  IADD3 R6, P2, R6, UR7, RZ ;  /* 0x0000000706067c10 */ /* 0x000fe2000ff5e0ff */
[----:B------:R-:W-:Y:S01]  /*5e0d0*/  IMAD.MOV.U32 R5, RZ, RZ, R17 ;  /* 0x000000ffff057224 */ /* 0x000fe200078e0011 */
[----:B------:R-:W-:Y:S02]  /*5e0e0*/  IADD3 R14, P3, R14, UR7, RZ ;  /* 0x000000070e0e7c10 */ /* 0x000fe4000ff7e0ff */
[----:B------:R-:W-:Y:S01]  /*5e0f0*/  IADD3.X R8, R8, UR6, RZ, P2, !PT ;  /* 0x0000000608087c10 */ /* 0x000fe200097fe4ff */
[----:B------:R-:W-:Y:S01]  /*5e100*/  STL [R1+0xfec], R6 ;  /* 0x000fec0601007387 */ /* 0x000fe20000100800 */
[----:B------:R-:W-:-:S03]  /*5e110*/  IADD3.X R15, R15, UR6, RZ, P3, !PT ;  /* 0x000000060f0f7c10 */ /* 0x000fc60009ffe4ff */
[----:B------:R1:W-:Y:S04]  /*5e120*/  LDGSTS.E [R12+0xb80], [R4.64], P0 ;  /* 0x00b80000040c7fae */ /* 0x0003e80008121848 */
[----:B------:R1:W-:Y:S04]  /*5e130*/  STL [R1+0xfe8], R8 ;  /* 0x000fe80801007387 */ /* 0x0003e80000100800 */
        /* <DEDUP_REMOVED lines=13> */
[----:B---3--:R-:W-:Y:S02]  /*5e210*/  IADD3 R10, P3, R10, UR7, RZ ;  /* 0x000000070a0a7c10 */ /* 0x008fe4000ff7e0ff */
[----:B--2---:R-:W-:Y:S01]  /*5e220*/  IADD3.X R16, R16, UR6, RZ, P2, !PT ;  /* 0x0000000610107c10 */ /* 0x004fe200097fe4ff */
[----:B------:R2:W-:Y:S01]  /*5e230*/  STL [R1+0x106c], R7 ;  /* 0x00106c0701007387 */ /* 0x0005e20000100800 */
[----:B-1----:R-:W-:-:S03]  /*5e240*/  MOV R4, R7 ;  /* 0x0000000700047202 */ /* 0x002fc60000000f00 */
[----:B------:R1:W-:Y:S01]  /*5e250*/  STL [R1+0x1068], R16 ;  /* 0x0010681001007387 */ /* 0x0003e20000100800 */
[----:B------:R-:W-:-:S03]  /*5e260*/  IADD3.X R0, R0, UR6, RZ, P3, !PT ;  /* 0x0000000600007c10 */ /* 0x000fc60009ffe4ff */
[----:B------:R-:W-:Y:S01]  /*5e270*/  STL [R1+0x1074], R10 ;  /* 0x0010740a01007387 */ /* 0x000fe20000100800 */
[----:B------:R-:W-:-:S03]  /*5e280*/  IMAD.MOV.U32 R5, RZ, RZ, R16 ;  /* 0x000000ffff057224 */ /* 0x000fc600078e0010 */
[----:B--2---:R-:W2:Y:S04]  /*5e290*/  LDL.LU R7, [R1+0x11ec] ;  /* 0x0011ec0001077983 */ /* 0x004ea80000300800 */
[----:B------:R3:W-:Y:S04]  /*5e2a0*/  STL [R1+0x1070], R0 ;  /* 0x0010700001007387 */ /* 0x0007e80000100800 */
[----:B------:R-:W5:Y:S04]  /*5e2b0*/  LDL.LU R17, [R1+0x11f4] ;  /* 0x0011f40001117983 */ /* 0x000f680000300800 */
[----:B-1----:R-:W5:Y:S04]  /*5e2c0*/  LDL.LU R16, [R1+0x11e8] ;  /* 0x0011e80001107983 */ /* 0x002f680000300800 */
[----:B------:R1:W-:Y:S04]  /*5e2d0*/  LDGSTS.E [R12+0x1b00], [R4.64], P1 ;  /* 0x01b00000040c7fae */ /* 0x0003e80008921848 */
[----:B------:R-:W5:Y:S01]  /*5e2e0*/  LDL.LU R18, [R1+0x11f0] ;  /* 0x0011f00001127983 */ /* 0x000f620000300800 */
[----:B------:R-:W-:Y:S01]  /*5e2f0*/  IADD3 R9, P2, R9, UR7, RZ ;  /* 0x0000000709097c10 */ /* 0x000fe2000ff5e0ff */
[----:B-1----:R-:W-:Y:S01]  /*5e300*/  IMAD.MOV.U32 R4, RZ, RZ, R10 ;  /* 0x000000ffff047224 */ /* 0x002fe200078e000a */
[----:B------:R-:W-:-:S02]  /*5e310*/  MOV R5, R0 ;  /* 0x0000000000057202 */ /* 0x000fc40000000f00 */
[----:B---3--:R-:W3:Y:S04]  /*5e320*/  LDL.LU R0, [R1+0x126c] ;  /* 0x00126c0001007983 */ /* 0x008ee80000300800 */
[----:B------:R-:W3:Y:S01]  /*5e330*/  LDL.LU R10, [R1+0x1274] ;  /* 0x00127400010a7983 */ /* 0x000ee20000300800 */
[----:B------:R-:W-:-:S03]  /*5e340*/  IADD3 R2, P3, R2, UR7, RZ ;  /* 0x0000000702027c10 */ /* 0x000fc6000ff7e0ff */
[----:B------:R1:W-:Y:S04]  /*5e350*/  STL [R1+0x10ec], R9 ;  /* 0x0010ec0901007387 */ /* 0x0003e80000100800 */
[----:B------:R1:W-:Y:S01]  /*5e360*/  LDGSTS.E [R12+0x1b80], [R4.64], P0 ;  /* 0x01b80000040c7fae */ /* 0x0003e20008121848 */
[----:B----4-:R-:W-:Y:S02]  /*5e370*/  IADD3.X R13, R13, UR6, RZ, P2, !PT ;  /* 0x000000060d0d7c10 */ /* 0x010fe400097fe4ff */
[----:B------:R-:W-:-:S03]  /*5e380*/  IADD3.X R11, R11, UR6, RZ, P3, !PT ;  /* 0x000000060b0b7c10 */ /* 0x000fc60009ffe4ff */
[----:B------:R4:W-:Y:S01]  /*5e390*/  STL [R1+0x10e8], R13 ;  /* 0x0010e80d01007387 */ /* 0x0009e20000100800 */
[----:B-1----:R-:W-:-:S03]  /*5e3a0*/  IMAD.MOV.U32 R4, RZ, RZ, R9 ;  /* 0x000000ffff047224 */ /* 0x002fc600078e0009 */
[----:B------:R1:W-:Y:S04]  /*5e3b0*/  STL [R1+0x10f4], R2 ;  /* 0x0010f40201007387 */ /* 0x0003e80000100800 */
[----:B------:R-:W3:Y:S01]  /*5e3c0*/  LDL.LU R9, [R1+0x1268] ;  /* 0x0012680001097983 */ /* 0x000ee20000300800 */
[----:B------:R-:W-:-:S03]  /*5e3d0*/  IMAD.MOV.U32 R5, RZ, RZ, R13 ;  /* 0x000000ffff057224 */ /* 0x000fc600078e000d */
[----:B------:R1:W-:Y:S04]  /*5e3e0*/  STL [R1+0x10f0], R11 ;  /* 0x0010f00b01007387 */ /* 0x0003e80000100800 */
[----:B----4-:R-:W4:Y:S04]  /*5e3f0*/  LDL.LU R13, [R1+0x1270] ;  /* 0x00127000010d7983 */ /* 0x010f280000300800 */
[----:B------:R1:W-:Y:S01]  /*5e400*/  LDGSTS.E [R12+0x2300], [R4.64], P1 ;  /* 0x02300000040c7fae */ /* 0x0003e20008921848 */
[----:B------:R-:W-:Y:S02]  /*5e410*/  IADD3 R8, P2, R8, UR7, RZ ;  /* 0x0000000708087c10 */ /* 0x000fe4000ff5e0ff */
[----:B-1----:R-:W-:Y:S01]  /*5e420*/  MOV R4, R2 ;  /* 0x0000000200047202 */ /* 0x002fe20000000f00 */
[----:B------:R-:W-:Y:S01]  /*5e430*/  IMAD.MOV.U32 R5, RZ, RZ, R11 ;  /* 0x000000ffff057224 */ /* 0x000fe200078e000b */
[----:B------:R-:W4:Y:S01]  /*5e440*/  LDL.LU R2, [R1+0x12ec] ;  /* 0x0012ec0001027983 */ /* 0x000f220000300800 */
[----:B------:R-:W-:-:S03]  /*5e450*/  IADD3 R6, P3, R6, UR7, RZ ;  /* 0x0000000706067c10 */ /* 0x000fc6000ff7e0ff */
[----:B------:R-:W4:Y:S04]  /*5e460*/  LDL.LU R11, [R1+0x12f4] ;  /* 0x0012f400010b7983 */ /* 0x000f280000300800 */
[----:B------:R1:W-:Y:S01]  /*5e470*/  STL [R1+0x116c], R8 ;  /* 0x00116c0801007387 */ /* 0x0003e20000100800 */
[----:B------:R-:W-:-:S03]  /*5e480*/  IADD3.X R15, R15, UR6, RZ, P2, !PT ;  /* 0x000000060f0f7c10 */ /* 0x000fc600097fe4ff */
[----:B------:R1:W-:Y:S01]  /*5e490*/  LDGSTS.E [R12+0x2380], [R4.64], P0 ;  /* 0x02380000040c7fae */ /* 0x0003e20008121848 */
        /* <DEDUP_REMOVED lines=8> */
[----:B------:R1:W-:Y:S02]  /*5e520*/  LDGSTS.E [R12+0x2b00], [R4.64], P1 ;  /* 0x02b00000040c7fae */ /* 0x0003e40008921848 */
[----:B-1----:R-:W-:-:S02]  /*5e530*/  IMAD.MOV.U32 R4, RZ, RZ, R6 ;  /* 0x000000ffff047224 */ /* 0x002fc400078e0006 */
[----:B------:R-:W-:Y:S02]  /*5e540*/  IMAD.MOV.U32 R5, RZ, RZ, R14 ;  /* 0x000000ffff057224 */ /* 0x000fe400078e000e */
[----:B------:R-:W4:Y:S04]  /*5e550*/  LDL.LU R14, [R1+0x136c] ;  /* 0x00136c00010e7983 */ /* 0x000f280000300800 */
[----:B------:R-:W4:Y:S04]  /*5e560*/  LDL.LU R6, [R1+0x1374] ;  /* 0x0013740001067983 */ /* 0x000f280000300800 */
[----:B------:R1:W-:Y:S01]  /*5e570*/  LDGSTS.E [R12+0x2b80], [R4.64], P0 ;  /* 0x02b80000040c7fae */ /* 0x0003e20008121848 */
[----:B--2---:R-:W-:-:S04]  /*5e580*/  IADD3 R7, P2, R7, UR7, RZ ;  /* 0x0000000707077c10 */ /* 0x004fc8000ff5e0ff */
[----:B-1----:R-:W-:Y:S01]  /*5e590*/  MOV R4, R7 ;  /* 0x0000000700047202 */ /* 0x002fe20000000f00 */
[----:B------:R-:W-:Y:S01]  /*5e5a0*/  STL [R1+0x11ec], R7 ;  /* 0x0011ec0701007387 */ /* 0x000fe20000100800 */
[----:B-----5:R-:W-:Y:S02]  /*5e5b0*/  IADD3 R17, P3, R17, UR7, RZ ;  /* 0x0000000711117c10 */ /* 0x020fe4000ff7e0ff */
[----:B------:R-:W-:-:S05]  /*5e5c0*/  IADD3.X R16, R16, UR6, RZ, P2, !PT ;  /* 0x0000000610107c10 */ /* 0x000fca00097fe4ff */
[----:B------:R1:W-:Y:S01]  /*5e5d0*/  STL [R1+0x11e8], R16 ;  /* 0x0011e81001007387 */ /* 0x0003e20000100800 */
[----:B------:R-:W-:Y:S01]  /*5e5e0*/  IMAD.MOV.U32 R5, RZ, RZ, R16 ;  /* 0x000000ffff057224 */ /* 0x000fe200078e0010 */
[----:B------:R-:W-:Y:S02]  /*5e5f0*/  IADD3.X R18, R18, UR6, RZ, P3, !PT ;  /* 0x0000000612127c10 */ /* 0x000fe40009ffe4ff */
[----:B------:R-:W-:Y:S04]  /*5e600*/  STL [R1+0x11f4], R17 ;  /* 0x0011f41101007387 */ /* 0x000fe80000100800 */
[----:B------:R2:W-:Y:S04]  /*5e610*/  LDGSTS.E [R12+0x3300], [R4.64], P1 ;  /* 0x03300000040c7fae */ /* 0x0005e80008921848 */
[----:B-1----:R-:W5:Y:S01]  /*5e620*/  LDL.LU R16, [R1+0x1368] ;  /* 0x0013680001107983 */ /* 0x002f620000300800 */
[----:B---3--:R-:W-:-:S03]  /*5e630*/  IADD3 R0, P2, R0, UR7, RZ ;  /* 0x0000000700007c10 */ /* 0x008fc6000ff5e0ff */
[----:B------:R-:W-:Y:S04]  /*5e640*/  STL [R1+0x11f0], R18 ;  /* 0x0011f01201007387 */ /* 0x000fe80000100800 */
[----:B------:R-:W3:Y:S01]  /*5e650*/  LDL.LU R7, [R1+0x1370] ;  /* 0x0013700001077983 */ /* 0x000ee20000300800 */
[----:B--2---:R-:W-:Y:S01]  /*5e660*/  IMAD.MOV.U32 R4, RZ, RZ, R17 ;  /* 0x000000ffff047224 */ /* 0x004fe200078e0011 */
[----:B------:R-:W-:Y:S02]  /*5e670*/  MOV R5, R18 ;  /* 0x0000001200057202 */ /* 0x000fe40000000f00 */
[----:B------:R-:W-:Y:S01]  /*5e680*/  IADD3 R10, P3, R10, UR7, RZ ;  /* 0x000000070a0a7c10 */ /* 0x000fe2000ff7e0ff */
[----:B------:R-:W-:Y:S04]  /*5e690*/  STL [R1+0x126c], R0 ;  /* 0x00126c0001007387 */ /* 0x000fe80000100800 */
[----:B------:R1:W-:Y:S02]  /*5e6a0*/  LDGSTS.E [R12+0x3380], [R4.64], P0 ;  /* 0x03380000040c7fae */ /* 0x0003e40008121848 */
[----:B-1----:R-:W-:Y:S01]  /*5e6b0*/  IMAD.MOV.U32 R4, RZ, RZ, R0 ;  /* 0x000000ffff047224 */ /* 0x002fe200078e0000 */
[----:B------:R-:W-:-:S05]  /*5e6c0*/  IADD3.X R9, R9, UR6, RZ, P2, !PT ;  /* 0x0000000609097c10 */ /* 0x000fca00097fe4ff */
        /* <DEDUP_REMOVED lines=8> */
[----:B--2---:R-:W-:-:S03]  /*5e750*/  IMAD.MOV.U32 R5, RZ, RZ, R13 ;  /* 0x000000ffff057224 */ /* 0x004fc600078e000d */
[----:B-1----:R-:W2:Y:S01]  /*5e760*/  LDL.LU R13, [R1+0x13e8] ;  /* 0x0013e800010d7983 */ /* 0x002ea20000300800 */
[----:B------:R-:W-:-:S03]  /*5e770*/  MOV R4, R10 ;  /* 0x0000000a00047202 */ /* 0x000fc60000000f00 */
[----:B------:R-:W2:Y:S01]  /*5e780*/  LDL.LU R10, [R1+0x13f0] ;  /* 0x0013f000010a7983 */ /* 0x000ea20000300800 */
[----:B------:R-:W-:Y:S02]  /*5e790*/  IADD3 R2, P2, R2, UR7, RZ ;  /* 0x0000000702027c10 */ /* 0x000fe4000ff5e0ff */
[----:B------:R-:W-:Y:S01]  /*5e7a0*/  IADD3 R11, P3, R11, UR7, RZ ;  /* 0x000000070b0b7c10 */ /* 0x000fe2000ff7e0ff */
[----:B------:R1:W-:Y:S04]  /*5e7b0*/  LDGSTS.E [R12+0x3b80], [R4.64], P0 ;  /* 0x03b80000040c7fae */ /* 0x0003e80008121848 */
[----:B------:R1:W-:Y:S01]  /*5e7c0*/  STL [R1+0x12ec], R2 ;  /* 0x0012ec0201007387 */ /* 0x0003e20000100800 */
[----:B------:R-:W-:Y:S01]  /*5e7d0*/  IADD3.X R8, R8, UR6, RZ, P2, !PT ;  /* 0x0000000608087c10 */ /* 0x000fe200097fe4ff */
[----:B-1----:R-:W-:-:S03]  /*5e7e0*/  IMAD.MOV.U32 R4, RZ, RZ, R2 ;  /* 0x000000ffff047224 */ /* 0x002fc600078e0002 */
[----:B------:R-:W-:Y:S01]  /*5e7f0*/  MOV R5, R8 ;  /* 0x0000000800057202 */ /* 0x000fe20000000f00 */
[----:B------:R1:W-:Y:S01]  /*5e800*/  STL [R1+0x12e8], R8 ;  /* 0x0012e80801007387 */ /* 0x0003e20000100800 */
[----:B------:R-:W-:-:S03]  /*5e810*/  IADD3.X R15, R15, UR6, RZ, P3, !PT ;  /* 0x000000060f0f7c10 */ /* 0x000fc60009ffe4ff */
[----:B------:R1:W-:Y:S04]  /*5e820*/  STL [R1+0x12f4], R11 ;  /* 0x0012f40b01007387 */ /* 0x0003e80000100800 */
[----:B------:R-:W2:Y:S04]  /*5e830*/  LDL.LU R2, [R1+0x146c] ;  /* 0x00146c0001027983 */ /* 0x000ea80000300800 */
[----:B------:R1:W-:Y:S04]  /*5e840*/  STL [R1+0x12f0], R15 ;  /* 0x0012f00f01007387 */ /* 0x0003e80000100800 */
[----:B------:R1:W-:Y:S04]  /*5e850*/  LDGSTS.E [R12+0x4300], [R4.64], P1 ;  /* 0x04300000040c7fae */ /* 0x0003e80008921848 */
[----:B-1----:R-:W2:Y:S01]  /*5e860*/  LDL.LU R8, [R1+0x1474] ;  /* 0x0014740001087983 */ /* 0x002ea20000300800 */
[----:B------:R-:W-:-:S03]  /*5e870*/  IMAD.MOV.U32 R4, RZ, RZ, R11 ;  /* 0x000000ffff047224 */ /* 0x000fc600078e000b */
[----:B------:R-:W2:Y:S01]  /*5e880*/  LDL.LU R11, [R1+0x1468] ;  /* 0x00146800010b7983 */ /* 0x000ea20000300800 */
[----:B------:R-:W-:-:S03]  /*5e890*/  IMAD.MOV.U32 R5, RZ, RZ, R15 ;  /* 0x000000ffff057224 */ /* 0x000fc600078e000f */
[----:B------:R-:W2:Y:S01]  /*5e8a0*/  LDL.LU R15, [R1+0x1470] ;  /* 0x00147000010f7983 */ /* 0x000ea20000300800 */
[----:B------:R-:W-:Y:S02]  /*5e8b0*/  IADD3 R14, P2, R14, UR7, RZ ;  /* 0x000000070e0e7c10 */ /* 0x000fe4000ff5e0ff */
[----:B------:R-:W-:Y:S01]  /*5e8c0*/  IADD3 R6, P3, R6, UR7, RZ ;  /* 0x0000000706067c10 */ /* 0x000fe2000ff7e0ff */
[----:B------:R1:W-:Y:S04]  /*5e8d0*/  LDGSTS.E [R12+0x4380], [R4.64], P0 ;  /* 0x04380000040c7fae */ /* 0x0003e80008121848 */
[----:B------:R3:W-:Y:S01]  /*5e8e0*/  STL [R1+0x136c], R14 ;  /* 0x00136c0e01007387 */ /* 0x0007e20000100800 */
[----:B-1----:R-:W-:Y:S02]  /*5e8f0*/  MOV R4, R14 ;  /* 0x0000000e00047202 */ /* 0x002fe40000000f00 */
[----:B-----5:R-:W-:-:S05]  /*5e900*/  IADD3.X R16, R16, UR6, RZ, P2, !PT ;  /* 0x0000000610107c10 */ /* 0x020fca00097fe4ff */
[----:B------:R1:W-:Y:S01]  /*5e910*/  STL [R1+0x1368], R16 ;  /* 0x0013681001007387 */ /* 0x0003e20000100800 */
[----:B---3--:R-:W-:-:S03]  /*5e920*/  IADD3.X R7, R7, UR6, RZ, P3, !PT ;  /* 0x0000000607077c10 */ /* 0x008fc60009ffe4ff */
        /* <DEDUP_REMOVED lines=10> */
[----:B---3--:R-:W3:Y:S04]  /*5e9d0*/  LDL.LU R6, [R1+0x156c] ;  /* 0x00156c0001067983 */ /* 0x008ee80000300800 */
[----:B------:R-:W3:Y:S01]  /*5e9e0*/  LDL.LU R7, [R1+0x1574] ;  /* 0x0015740001077983 */ /* 0x000ee20000300800 */
[----:B----4-:R-:W-:-:S03]  /*5e9f0*/  IADD3 R9, P2, R9, UR7, RZ ;  /* 0x0000000709097c10 */ /* 0x010fc6000ff5e0ff */
[----:B------:R1:W-:Y:S01]  /*5ea00*/  LDGSTS.E [R12+0x4b80], [R4.64], P0 ;  /* 0x04b80000040c7fae */ /* 0x0003e20008121848 */
[----:B------:R-:W-:-:S03]  /*5ea10*/  IADD3 R0, P3, R0, UR7, RZ ;  /* 0x0000000700007c10 */ /* 0x000fc6000ff7e0ff */
[----:B------:R4:W-:Y:S01]  /*5ea20*/  STL [R1+0x13ec], R9 ;  /* 0x0013ec0901007387 */ /* 0x0009e20000100800 */
[----:B--2---:R-:W-:Y:S01]  /*5ea30*/  IADD3.X R13, R13, UR6, RZ, P2, !PT ;  /* 0x000000060d0d7c10 */ /* 0x004fe200097fe4ff */
[----:B-1----:R-:W-:Y:S01]  /*5ea40*/  IMAD.MOV.U32 R4, RZ, RZ, R9 ;  /* 0x000000ffff047224 */ /* 0x002fe200078e0009 */
[----:B------:R-:W-:-:S03]  /*5ea50*/  IADD3.X R10, R10, UR6, RZ, P3, !PT ;  /* 0x000000060a0a7c10 */ /* 0x000fc60009ffe4ff */
[----:B------:R1:W-:Y:S04]  /*5ea60*/  STL [R1+0x13e8], R13 ;  /* 0x0013e80d01007387 */ /* 0x0003e80000100800 */
[----:B------:R-:W-:Y:S04]  /*5ea70*/  STL [R1+0x13f4], R0 ;  /* 0x0013f40001007387 */ /* 0x000fe80000100800 */
[----:B----4-:R-:W2:Y:S01]  /*5ea80*/  LDL.LU R9, [R1+0x1568] ;  /* 0x0015680001097983 */ /* 0x010ea20000300800 */
[----:B------:R-:W-:-:S03]  /*5ea90*/  IMAD.MOV.U32 R5, RZ, RZ, R13 ;  /* 0x000000ffff057224 */ /* 0x000fc600078e000d */
[----:B------:R4:W-:Y:S04]  /*5eaa0*/  STL [R1+0x13f0], R10 ;  /* 0x0013f00a01007387 */ /* 0x0009e80000100800 */
[----:B-1----:R-:W2:Y:S04]  /*5eab0*/  LDL.LU R13, [R1+0x1570] ;  /* 0x00157000010d7983 */ /* 0x002ea80000300800 */
[----:B------:R1:W-:Y:S01]  /*5eac0*/  LDGSTS.E [R12+0x5300], [R4.64], P1 ;  /* 0x05300000040c7fae */ /* 0x0003e20008921848 */
[----:B------:R-:W-:Y:S02]  /*5ead0*/  IADD3 R2, P2, R2, UR7, RZ ;  /* 0x0000000702027c10 */ /* 0x000fe4000ff5e0ff */
[----:B-1----:R-:W-:Y:S01]  /*5eae0*/  MOV R4, R0 ;  /* 0x0000000000047202 */ /* 0x002fe20000000f00 */
[----:B------:R-:W-:-:S02]  /*5eaf0*/  IMAD.MOV.U32 R5, RZ, RZ, R10 ;  /* 0x000000ffff057224 */ /* 0x000fc400078e000a */
[----:B----4-:R-:W4:Y:S04]  /*5eb00*/  LDL.LU R10, [R1+0x15ec] ;  /* 0x0015ec00010a7983 */ /* 0x010f280000300800 */
[----:B------:R-:W4:Y:S01]  /*5eb10*/  LDL.LU R0, [R1+0x15f4] ;  /* 0x0015f40001007983 */ /* 0x000f220000300800 */
[----:B------:R-:W-:-:S03]  /*5eb20*/  IADD3 R8, P3, R8, UR7, RZ ;  /* 0x0000000708087c10 */ /* 0x000fc6000ff7e0ff */
[----:B------:R-:W-:Y:S04]  /*5eb30*/  STL [R1+0x146c], R2 ;  /* 0x00146c0201007387 */ /* 0x000fe80000100800 */
[----:B------:R1:W-:Y:S01]  /*5eb40*/  LDGSTS.E [R12+0x5380], [R4.64], P0 ;  /* 0x05380000040c7fae */ /* 0x0003e20008121848 */
[----:B------:R-:W-:Y:S02]  /*5eb50*/  IADD3.X R11, R11, UR6, RZ, P2, !PT ;  /* 0x000000060b0b7c10 */ /* 0x000fe400097fe4ff */
[----:B------:R-:W-:-:S03]  /*5eb60*/  IADD3.X R15, R15, UR6, RZ, P3, !PT ;  /* 0x000000060f0f7c10 */ /* 0x000fc60009ffe4ff */
[----:B------:R1:W-:Y:S02]  /*5eb70*/  STL [R1+0x1468], R11 ;  /* 0x0014680b01007387 */ /* 0x0003e40000100800 */
[----:B-1----:R-:W-:Y:S02]  /*5eb80*/  MOV R5, R11 ;  /* 0x0000000b00057202 */ /* 0x002fe40000000f00 */
[----:B------:R-:W-:Y:S01]  /*5eb90*/  STL [R1+0x1474], R8 ;  /* 0x0014740801007387 */ /* 0x000fe20000100800 */
[----:B------:R-:W-:-:S03]  /*5eba0*/  IMAD.MOV.U32 R4, RZ, RZ, R2 ;  /* 0x000000ffff047224 */ /* 0x000fc600078e0002 */
[----:B------:R-:W4:Y:S04]  /*5ebb0*/  LDL.LU R11, [R1+0x15e8] ;  /* 0x0015e800010b7983 */ /* 0x000f280000300800 */
        /* <DEDUP_REMOVED lines=8> */
[----:B-----5:R-:W-:-:S02]  /*5ec40*/  IADD3 R14, P2, R14, UR7, RZ ;  /* 0x000000070e0e7c10 */ /* 0x020fc4000ff5e0ff */
[----:B------:R-:W-:Y:S02]  /*5ec50*/  IADD3 R17, P3, R17, UR7, RZ ;  /* 0x0000000711117c10 */ /* 0x000fe4000ff7e0ff */
[----:B------:R-:W-:Y:S01]  /*5ec60*/  IADD3.X R16, R16, UR6, RZ, P2, !PT ;  /* 0x0000000610107c10 */ /* 0x000fe200097fe4ff */
[----:B------:R-:W-:Y:S01]  /*5ec70*/  STL [R1+0x14ec], R14 ;  /* 0x0014ec0e01007387 */ /* 0x000fe20000100800 */
[----:B------:R-:W-:-:S03]  /*5ec80*/  IADD3.X R18, R18, UR6, RZ, P3, !PT ;  /* 0x0000000612127c10 */ /* 0x000fc60009ffe4ff */
[----:B------:R5:W-:Y:S01]  /*5ec90*/  STL [R1+0x14e8], R16 ;  /* 0x0014e81001007387 */ /* 0x000be20000100800 */
[----:B-1----:R-:W-:Y:S01]  /*5eca0*/  MOV R4, R14 ;  /* 0x0000000e00047202 */ /* 0x002fe20000000f00 */
[----:B------:R-:W-:Y:S02]  /*5ecb0*/  IMAD.MOV.U32 R5, RZ, RZ, R16 ;  /* 0x000000ffff057224 */ /* 0x000fe400078e0010 */
[----:B------:R-:W-:Y:S04]  /*5ecc0*/  STL [R1+0x14f4], R17 ;  /* 0x0014f41101007387 */ /* 0x000fe80000100800 */
[----:B------:R1:W-:Y:S04]  /*5ecd0*/  LDGSTS.E [R12+0x6300], [R4.64], P1 ;  /* 0x06300000040c7fae */ /* 0x0003e80008921848 */
[----:B-----5:R-:W5:Y:S04]  /*5ece0*/  LDL.LU R16, [R1+0x1668] ;  /* 0x0016680001107983 */ /* 0x020f680000300800 */
[----:B------:R-:W-:Y:S01]  /*5ecf0*/  STL [R1+0x14f0], R18 ;  /* 0x0014f01201007387 */ /* 0x000fe20000100800 */
[----:B---3--:R-:W-:-:S03]  /*5ed00*/  IADD3 R6, P2, R6, UR7, RZ ;  /* 0x0000000706067c10 */ /* 0x008fc6000ff5e0ff */
[----:B------:R-:W3:Y:S01]  /*5ed10*/  LDL.LU R14, [R1+0x1670] ;  /* 0x00167000010e7983 */ /* 0x000ee20000300800 */
[----:B-1----:R-:W-:Y:S01]  /*5ed20*/  IMAD.MOV.U32 R4, RZ, RZ, R17 ;  /* 0x000000ffff047224 */ /* 0x002fe200078e0011 */
[----:B------:R-:W-:Y:S02]  /*5ed30*/  MOV R5, R18 ;  /* 0x0000001200057202 */ /* 0x000fe40000000f00 */
[----:B------:R-:W-:Y:S01]  /*5ed40*/  IADD3 R7, P3, R7, UR7, RZ ;  /* 0x0000000707077c10 */ /* 0x000fe2000ff7e0ff */
[----:B------:R-:W-:Y:S04]  /*5ed50*/  STL [R1+0x156c], R6 ;  /* 0x00156c0601007387 */ /* 0x000fe80000100800 */
[----:B------:R1:W-:Y:S02]  /*5ed60*/  LDGSTS.E [R12+0x6380], [R4.64], P0 ;  /* 0x06380000040c7fae */ /* 0x0003e40008121848 */
[----:B-1----:R-:W-:Y:S01]  /*5ed70*/  IMAD.MOV.U32 R4, RZ, RZ, R6 ;  /* 0x000000ffff047224 */ /* 0x002fe200078e0006 */
[----:B--2---:R-:W-:-:S05]  /*5ed80*/  IADD3.X R9, R9, UR6, RZ, P2, !PT ;  /* 0x0000000609097c10 */ /* 0x004fca00097fe4ff */
        /* <DEDUP_REMOVED lines=8> */
[----:B--2---:R-:W-:-:S03]  /*5ee10*/  IMAD.MOV.U32 R5, RZ, RZ, R13 ;  /* 0x000000ffff057224 */ /* 0x004fc600078e000d */
[----:B-1----:R-:W2:Y:S01]  /*5ee20*/  LDL.LU R13, [R1+0x16e8] ;  /* 0x0016e800010d7983 */ /* 0x002ea20000300800 */
[----:B------:R-:W-:-:S03]  /*5ee30*/  MOV R4, R7 ;  /* 0x0000000700047202 */ /* 0x000fc60000000f00 */
[----:B------:R-:W2:Y:S01]  /*5ee40*/  LDL.LU R7, [R1+0x16f0] ;  /* 0x0016f00001077983 */ /* 0x000ea20000300800 */
[----:B----4-:R-:W-:Y:S02]  /*5ee50*/  IADD3 R10, P2, R10, UR7, RZ ;  /* 0x000000070a0a7c10 */ /* 0x010fe4000ff5e0ff */
[----:B------:R-:W-:Y:S01]  /*5ee60*/  IADD3 R0, P3, R0, UR7, RZ ;  /* 0x0000000700007c10 */ /* 0x000fe2000ff7e0ff */
[----:B------:R1:W-:Y:S04]  /*5ee70*/  LDGSTS.E [R12+0x6b80], [R4.64], P0 ;  /* 0x06b80000040c7fae */ /* 0x0003e80008121848 */
[----:B------:R-:W-:Y:S01]  /*5ee80*/  STL [R1+0x15ec], R10 ;  /* 0x0015ec0a01007387 */ /* 0x000fe20000100800 */
[----:B-1----:R-:W-:Y:S01]  /*5ee90*/  IMAD.MOV.U32 R4, RZ, RZ, R10 ;  /* 0x000000ffff047224 */ /* 0x002fe200078e000a */
[----:B------:R-:W-:-:S04]  /*5eea0*/  IADD3.X R11, R11, UR6, RZ, P2, !PT ;  /* 0x000000060b0b7c10 */ /* 0x000fc800097fe4ff */
[----:B------:R-:W-:Y:S01]  /*5eeb0*/  MOV R5, R11 ;  /* 0x0000000b00057202 */ /* 0x000fe20000000f00 */
[----:B------:R1:W-:Y:S01]  /*5eec0*/  STL [R1+0x15e8], R11 ;  /* 0x0015e80b01007387 */ /* 0x0003e20000100800 */
[----:B------:R-:W-:-:S03]  /*5eed0*/  IADD3.X R2, R2, UR6, RZ, P3, !PT ;  /* 0x0000000602027c10 */ /* 0x000fc60009ffe4ff */
[----:B------:R-:W-:Y:S04]  /*5eee0*/  STL [R1+0x15f4], R0 ;  /* 0x0015f40001007387 */ /* 0x000fe80000100800 */
[----:B------:R4:W-:Y:S04]  /*5eef0*/  STL [R1+0x15f0], R2 ;  /* 0x0015f00201007387 */ /* 0x0009e80000100800 */
[----:B------:R4:W-:Y:S04]  /*5ef00*/  LDGSTS.E [R12+0x7300], [R4.64], P1 ;  /* 0x07300000040c7fae */ /* 0x0009e80008921848 */
[----:B-1----:R-:W2:Y:S04]  /*5ef10*/  LDL.LU R11, [R1+0x1768] ;  /* 0x00176800010b7983 */ /* 0x002ea80000300800 */
[----:B------:R-:W2:Y:S01]  /*5ef20*/  LDL.LU R10, [R1+0x176c] ;  /* 0x00176c00010a7983 */ /* 0x000ea20000300800 */
[----:B----4-:R-:W-:-:S02]  /*5ef30*/  IMAD.MOV.U32 R5, RZ, RZ, R2 ;  /* 0x000000ffff057224 */ /* 0x010fc400078e0002 */
[----:B------:R-:W-:Y:S01]  /*5ef40*/  IMAD.MOV.U32 R4, RZ, RZ, R0 ;  /* 0x000000ffff047224 */ /* 0x000fe200078e0000 */
[----:B------:R-:W4:Y:S04]  /*5ef50*/  LDL.LU R2, [R1+0x1770] ;  /* 0x0017700001027983 */ /* 0x000f280000300800 */
[----:B------:R-:W4:Y:S01]  /*5ef60*/  LDL.LU R0, [R1+0x1774] ;  /* 0x0017740001007983 */ /* 0x000f220000300800 */
[----:B------:R-:W-:Y:S02]  /*5ef70*/  IADD3 R15, P2, R15, UR7, RZ ;  /* 0x000000070f0f7c10 */ /* 0x000fe4000ff5e0ff */
[----:B------:R-:W-:Y:S01]  /*5ef80*/  IADD3 R8, P3, R8, UR7, RZ ;  /* 0x0000000708087c10 */ /* 0x000fe2000ff7e0ff */
[----:B------:R1:W-:Y:S04]  /*5ef90*/  LDGSTS.E [R12+0x7380], [R4.64], P0 ;  /* 0x07380000040c7fae */ /* 0x0003e80008121848 */
[----:B------:R3:W-:Y:S01]  /*5efa0*/  STL [R1+0x166c], R15 ;  /* 0x00166c0f01007387 */ /* 0x0007e20000100800 */
[----:B-1----:R-:W-:-:S02]  /*5efb0*/  MOV R4, R15 ;  /* 0x0000000f00047202 */ /* 0x002fc40000000f00 */
[----:B-----5:R-:W-:-:S05]  /*5efc0*/  IADD3.X R16, R16, UR6, RZ, P2, !PT ;  /* 0x0000000610107c10 */ /* 0x020fca00097fe4ff */
[----:B------:R-:W-:Y:S01]  /*5efd0*/  STL [R1+0x1668], R16 ;  /* 0x0016681001007387 */ /* 0x000fe20000100800 */
[----:B---3--:R-:W-:-:S03]  /*5efe0*/  IADD3.X R14, R14, UR6, RZ, P3, !PT ;  /* 0x000000060e0e7c10 */ /* 0x008fc60009ffe4ff */
[----:B------:R1:W-:Y:S04]  /*5eff0*/  STL [R1+0x1674], R8 ;  /* 0x0016740801007387 */ /* 0x0003e80000100800 */
[----:B------:R-:W-:Y:S04]  /*5f000*/  STL [R1+0x1670], R14 ;  /* 0x0016700e01007387 */ /* 0x000fe80000100800 */
[----:B------:R-:W3:Y:S04]  /*5f010*/  LDL.LU R20, [R1+0x17e8] ;  /* 0x0017e80001147983 */ /* 0x000ee80000300800 */
[----:B------:R-:W5:Y:S01]  /*5f020*/  LDL.LU R19, [R1+0x17ec] ;  /* 0x0017ec0001137983 */ /* 0x000f620000300800 */
[----:B------:R-:W-:-:S03]  /*5f030*/  IMAD.MOV.U32 R5, RZ, RZ, R16 ;  /* 0x000000ffff057224 */ /* 0x000fc600078e0010 */
[----:B------:R-:W3:Y:S04]  /*5f040*/  LDL.LU R18, [R1+0x17f0] ;  /* 0x0017f00001127983 */ /* 0x000ee80000300800 */
[----:B------:R-:W3:Y:S04]  /*5f050*/  LDL.LU R17, [R1+0x17f4] ;  /* 0x0017f40001117983 */ /* 0x000ee80000300800 */
[----:B------:R1:W-:Y:S04]  /*5f060*/  LDGSTS.E [R12+0x7b00], [R4.64], P1 ;  /* 0x07b00000040c7fae */ /* 0x0003e80008921848 */
[----:B------:R-:W3:Y:S01]  /*5f070*/  LDL.LU R15, [R1+0x186c] ;  /* 0x00186c00010f7983 */ /* 0x000ee20000300800 */
[----:B-1----:R-:W-:-:S03]  /*5f080*/  IMAD.MOV.U32 R4, RZ, RZ, R8 ;  /* 0x000000ffff047224 */ /* 0x002fc600078e0008 */
[----:B------:R-:W3:Y:S01]  /*5f090*/  LDL.LU R8, [R1+0x1874] ;  /* 0x0018740001087983 */ /* 0x000ee20000300800 */
[----:B------:R-:W-:Y:S02]  /*5f0a0*/  IADD3 R9, P2, R9, UR7, RZ ;  /* 0x0000000709097c10 */ /* 0x000fe4000ff5e0ff */
[----:B------:R-:W-:-:S03]  /*5f0b0*/  MOV R5, R14 ;  /* 0x0000000e00057202 */ /* 0x000fc60000000f00 */
[----:B------:R1:W-:Y:S01]  /*5f0c0*/  STL [R1+0x16ec], R9 ;  /* 0x0016ec0901007387 */ /* 0x0003e20000100800 */
[----:B------:R-:W-:-:S03]  /*5f0d0*/  IADD3 R6, P3, R6, UR7, RZ ;  /* 0x0000000706067c10 */ /* 0x000fc6000ff7e0ff */
[----:B------:R1:W-:Y:S01]  /*5f0e0*/  LDGSTS.E [R12+0x7b80], [R4.64], P0 ;  /* 0x07b80000040c7fae */ /* 0x0003e20008121848 */
[----:B--2---:R-:W-:-:S05]  /*5f0f0*/  IADD3.X R13, R13, UR6, RZ, P2, !PT ;  /* 0x000000060d0d7c10 */ /* 0x004fca00097fe4ff */
[----:B------:R-:W-:Y:S01]  /*5f100*/  STL [R1+0x16e8], R13 ;  /* 0x0016e80d01007387 */ /* 0x000fe20000100800 */
[----:B------:R-:W-:-:S03]  /*5f110*/  IADD3.X R7, R7, UR6, RZ, P3, !PT ;  /* 0x0000000607077c10 */ /* 0x000fc60009ffe4ff */
[----:B------:R-:W-:Y:S04]  /*5f120*/  STL [R1+0x16f4], R6 ;  /* 0x0016f40601007387 */ /* 0x000fe80000100800 */
[----:B------:R-:W2:Y:S01]  /*5f130*/  LDL.LU R16, [R1+0x1868] ;  /* 0x0018680001107983 */ /* 0x000ea20000300800 */
[----:B-1----:R-:W-:-:S03]  /*5f140*/  IMAD.MOV.U32 R4, RZ, RZ, R9 ;  /* 0x000000ffff047224 */ /* 0x002fc600078e0009 */
[----:B------:R1:W-:Y:S04]  /*5f150*/  STL [R1+0x16f0], R7 ;  /* 0x0016f00701007387 */ /* 0x0003e80000100800 */
[----:B------:R-:W2:Y:S01]  /*5f160*/  LDL.LU R9, [R1+0x1870] ;  /* 0x0018700001097983 */ /* 0x000ea20000300800 */
[----:B------:R-:W-:-:S05]  /*5f170*/  IMAD.MOV.U32 R5, RZ, RZ, R13 ;  /* 0x000000ffff057224 */ /* 0x000fca00078e000d */
[----:B------:R1:W-:Y:S02]  /*5f180*/  LDGSTS.E [R12+0x8300], [R4.64], P1 ;  /* 0x08300000040c7fae */ /* 0x0003e40008921848 */
[----:B-1----:R-:W-:Y:S01]  /*5f190*/  IMAD.MOV.U32 R5, RZ, RZ, R7 ;  /* 0x000000ffff057224 */ /* 0x002fe200078e0007 */
[----:B------:R-:W-:Y:S01]  /*5f1a0*/  MOV R4, R6 ;  /* 0x0000000600047202 */ /* 0x000fe20000000f00 */
[----:B------:R-:W2:Y:S04]  /*5f1b0*/  LDL.LU R7, [R1+0x18e8] ;  /* 0x0018e80001077983 */ /* 0x000ea80000300800 */
[----:B------:R-:W2:Y:S04]  /*5f1c0*/  LDL.LU R6, [R1+0x18ec] ;  /* 0x0018ec0001067983 */ /* 0x000ea80000300800 */
[----:B------:R-:W2:Y:S04]  /*5f1d0*/  LDL.LU R14, [R1+0x18f0] ;  /* 0x0018f000010e7983 */ /* 0x000ea80000300800 */
[----:B------:R-:W2:Y:S01]  /*5f1e0*/  LDL.LU R13, [R1+0x18f4] ;  /* 0x0018f400010d7983 */ /* 0x000ea20000300800 */
[----:B------:R-:W-:-:S03]  /*5f1f0*/  IADD3 R10, P2, R10, UR7, RZ ;  /* 0x000000070a0a7c10 */ /* 0x000fc6000ff5e0ff */
[----:B------:R1:W-:Y:S01]  /*5f200*/  LDGSTS.E [R12+0x8380], [R4.64], P0 ;  /* 0x08380000040c7fae */ /* 0x0003e20008121848 */
[----:B------:R-:W-:Y:S02]  /*5f210*/  IADD3.X R11, R11, UR6, RZ, P2, !PT ;  /* 0x000000060b0b7c10 */ /* 0x000fe400097fe4ff */
[----:B----4-:R-:W-:Y:S01]  /*5f220*/  IADD3 R0, P3, R0, UR7, RZ ;  /* 0x0000000700007c10 */ /* 0x010fe2000ff7e0ff */
[----:B------:R-:W-:Y:S03]  /*5f230*/  STL [R1+0x176c], R10 ;  /* 0x00176c0a01007387 */ /* 0x000fe60000100800 */
[----:B------:R-:W-:Y:S01]  /*5f240*/  IADD3.X R2, R2, UR6, RZ, P3, !PT ;  /* 0x0000000602027c10 */ /* 0x000fe20009ffe4ff */
[----:B------:R4:W-:Y:S01]  /*5f250*/  STL [R1+0x1768], R11 ;  /* 0x0017680b01007387 */ /* 0x0009e20000100800 */
[----:B-1----:R-:W-:Y:S01]  /*5f260*/  IMAD.MOV.U32 R4, RZ, RZ, R10 ;  /* 0x000000ffff047224 */ /* 0x002fe200078e000a */
[----:B------:R-:W-:-:S02]  /*5f270*/  MOV R5, R11 ;  /* 0x0000000b00057202 */ /* 0x000fc40000000f00 */
[----:B------:R-:W-:Y:S04]  /*5f280*/  STL [R1+0x1774], R0 ;  /* 0x0017740001007387 */ /* 0x000fe80000100800 */
[----:B------:R1:W-:Y:S04]  /*5f290*/  STL [R1+0x1770], R2 ;  /* 0x0017700201007387 */ /* 0x0003e80000100800 */
[----:B----4-:R-:W4:Y:S04]  /*5f2a0*/  LDL.LU R11, [R1+0x1968] ;  /* 0x00196800010b7983 */ /* 0x010f280000300800 */
[----:B------:R-:W4:Y:S04]  /*5f2b0*/  LDL.LU R10, [R1+0x196c] ;  /* 0x00196c00010a7983 */ /* 0x000f280000300800 */
[----:B------:R1:W-:Y:S02]  /*5f2c0*/  LDGSTS.E [R12+0x8b00], [R4.64], P1 ;  /* 0x08b00000040c7fae */ /* 0x0003e40008921848 */
[----:B-1----:R-:W-:-:S02]  /*5f2d0*/  IMAD.MOV.U32 R5, RZ, RZ, R2 ;  /* 0x000000ffff057224 */ /* 0x002fc400078e0002 */
[----:B------:R-:W-:Y:S01]  /*5f2e0*/  IMAD.MOV.U32 R4, RZ, RZ, R0 ;  /* 0x000000ffff047224 */ /* 0x000fe200078e0000 */
[----:B------:R-:W4:Y:S04]  /*5f2f0*/  LDL.LU R2, [R1+0x1970] ;  /* 0x0019700001027983 */ /* 0x000f280000300800 */
[----:B------:R-:W4:Y:S04]  /*5f300*/  LDL.LU R0, [R1+0x1974] ;  /* 0x0019740001007983 */ /* 0x000f280000300800 */
[----:B------:R1:W-:Y:S01]  /*5f310*/  LDGSTS.E [R12+0x8b80], [R4.64], P0 ;  /* 0x08b80000040c7fae */ /* 0x0003e20008121848 */
[----:B-----5:R-:W-:-:S04]  /*5f320*/  IADD3 R19, P2, R19, UR7, RZ ;  /* 0x0000000713137c10 */ /* 0x020fc8000ff5e0ff */
[----:B---3--:R-:W-:Y:S02]  /*5f330*/  IADD3.X R20, R20, UR6, RZ, P2, !PT ;  /* 0x0000000614147c10 */ /* 0x008fe400097fe4ff */
[----:B-1----:R-:W-:Y:S02]  /*5f340*/  MOV R4, R19 ;  /* 0x0000001300047202 */ /* 0x002fe40000000f00 */
[----:B------:R-:W-:Y:S01]  /*5f350*/  IADD3 R17, P3, R17, UR7, RZ ;  /* 0x0000000711117c10 */ /* 0x000fe2000ff7e0ff */
[----:B------:R-:W-:-:S03]  /*5f360*/  IMAD.MOV.U32 R5, RZ, RZ, R20 ;  /* 0x000000ffff057224 */ /* 0x000fc600078e0014 */
[----:B------:R-:W-:Y:S02]  /*5f370*/  IADD3.X R18, R18, UR6, RZ, P3, !PT ;  /* 0x0000000612127c10 */ /* 0x000fe40009ffe4ff */
[----:B------:R1:W-:Y:S01]  /*5f380*/  LDGSTS.E [R12+0x9300], [R4.64], P1 ;  /* 0x09300000040c7fae */ /* 0x0003e20008921848 */
[----:B------:R-:W-:-:S03]  /*5f390*/  IADD3 R15, P2, R15, UR7, RZ ;  /* 0x000000070f0f7c10 */ /* 0x000fc6000ff5e0ff */
[----:B------:R-:W-:Y:S01]  /*5f3a0*/  STL [R1+0x17ec], R19 ;  /* 0x0017ec1301007387 */ /* 0x000fe20000100800 */
[----:B-1----:R-:W-:Y:S01]  /*5f3b0*/  IMAD.MOV.U32 R4, RZ, RZ, R17 ;  /* 0x000000ffff047224 */ /* 0x002fe200078e0011 */
[----:B------:R-:W-:Y:S02]  /*5f3c0*/  MOV R5, R18 ;  /* 0x0000001200057202 */ /* 0x000fe40000000f00 */
[----:B------:R-:W-:Y:S01]  /*5f3d0*/  IADD3 R8, P3, R8, UR7, RZ ;  /* 0x0000000708087c10 */ /* 0x000fe2000ff7e0ff */
[----:B------:R-:W-:Y:S04]  /*5f3e0*/  STL [R1+0x17e8], R20 ;  /* 0x0017e81401007387 */ /* 0x000fe80000100800 */
[----:B------:R1:W-:Y:S04]  /*5f3f0*/  LDGSTS.E [R12+0x9380], [R4.64], P0 ;  /* 0x09380000040c7fae */ /* 0x0003e80008121848 */
[----:B------:R-:W-:Y:S04]  /*5f400*/  STL [R1+0x17f4], R17 ;  /* 0x0017f41101007387 */ /* 0x000fe80000100800 */
[----:B------:R-:W-:Y:S01]  /*5f410*/  STL [R1+0x17f0], R18 ;  /* 0x0017f01201007387 */ /* 0x000fe20000100800 */
[----:B-1----:R-:W-:-:S03]  /*5f420*/  IMAD.MOV.U32 R4, RZ, RZ, R15 ;  /* 0x000000ffff047224 */ /* 0x002fc600078e000f */
[----:B------:R-:W-:Y:S01]  /*5f430*/  STL [R1+0x186c], R15 ;  /* 0x00186c0f01007387 */ /* 0x000fe20000100800 */
[----:B--2---:R-:W-:-:S05]  /*5f440*/  IADD3.X R16, R16, UR6, RZ, P2, !PT ;  /* 0x0000000610107c10 */ /* 0x004fca00097fe4ff */
[----:B------:R-:W-:Y:S01]  /*5f450*/  IMAD.MOV.U32 R5, RZ, RZ, R16 ;  /* 0x000000ffff057224 */ /* 0x000fe200078e0010 */
[----:B------:R-:W-:Y:S01]  /*5f460*/  IADD3.X R9, R9, UR6, RZ, P3, !PT ;  /* 0x0000000609097c10 */ /* 0x000fe20009ffe4ff */
[----:B------:R-:W-:Y:S04]  /*5f470*/  STL [R1+0x1868], R16 ;  /* 0x0018681001007387 */ /* 0x000fe80000100800 */
[----:B------:R-:W-:Y:S04]  /*5f480*/  STL [R1+0x1874], R8 ;  /* 0x0018740801007387 */ /* 0x000fe80000100800 */
[----:B------:R1:W-:Y:S04]  /*5f490*/  LDGSTS.E [R12+0x9b00], [R4.64], P1 ;  /* 0x09b00000040c7fae */ /* 0x0003e80008921848 */
[----:B------:R2:W-:Y:S01]  /*5f4a0*/  STL [R1+0x1870], R9 ;  /* 0x0018700901007387 */ /* 0x0005e20000100800 */
[----:B-1----:R-:W-:Y:S01]  /*5f4b0*/  MOV R4, R8 ;  /* 0x0000000800047202 */ /* 0x002fe20000000f00 */
[----:B------:R-:W-:-:S02]  /*5f4c0*/  IMAD.MOV.U32 R5, RZ, RZ, R9 ;  /* 0x000000ffff057224 */ /* 0x000fc400078e0009 */
[----:B--2---:R-:W2:Y:S04]  /*5f4d0*/  LDL.LU.64 R8, [R1+0xeb0] ;  /* 0x000eb00001087983 */ /* 0x004ea80000300a00 */
[----:B------:R-:W3:Y:S01]  /*5f4e0*/  LDL.LU.64 R34, [R1+0xea8] ;  /* 0x000ea80001227983 */ /* 0x000ee20000300a00 */
[----:B------:R-:W-:Y:S02]  /*5f4f0*/  IADD3 R6, P2, R6, UR7, RZ ;  /* 0x0000000706067c10 */ /* 0x000fe4000ff5e0ff */
[----:B------:R-:W-:Y:S01]  /*5f500*/  IADD3 R13, P3, R13, UR7, RZ ;  /* 0x000000070d0d7c10 */ /* 0x000fe2000ff7e0ff */
[----:B------:R1:W-:Y:S01]  /*5f510*/  LDGSTS.E [R12+0x9b80], [R4.64], P0 ;  /* 0x09b80000040c7fae */ /* 0x0003e20008121848 */
[----:B------:R-:W-:-:S03]  /*5f520*/  IADD3.X R7, R7, UR6, RZ, P2, !PT ;  /* 0x0000000607077c10 */ /* 0x000fc600097fe4ff */
[----:B------:R-:W-:Y:S01]  /*5f530*/  STL [R1+0x18ec], R6 ;  /* 0x0018ec0601007387 */ /* 0x000fe20000100800 */
[----:B------:R-:W-:-:S03]  /*5f540*/  IADD3.X R14, R14, UR6, RZ, P3, !PT ;  /* 0x000000060e0e7c10 */ /* 0x000fc60009ffe4ff */
[----:B------:R5:W-:Y:S01]  /*5f550*/  STL [R1+0x18e8], R7 ;  /* 0x0018e80701007387 */ /* 0x000be20000100800 */
[----:B-1----:R-:W-:Y:S01]  /*5f560*/  IMAD.MOV.U32 R4, RZ, RZ, R6 ;  /* 0x000000ffff047224 */ /* 0x002fe200078e0006 */
[----:B------:R-:W-:Y:S02]  /*5f570*/  MOV R5, R7 ;  /* 0x0000000700057202 */ /* 0x000fe40000000f00 */
[----:B------:R-:W-:Y:S04]  /*5f580*/  STL [R1+0x18f4], R13 ;  /* 0x0018f40d01007387 */ /* 0x000fe80000100800 */
[----:B-----5:R-:W5:Y:S04]  /*5f590*/  LDL.LU.64 R6, [R1+0xe30] ;  /* 0x000e300001067983 */ /* 0x020f680000300a00 */
[----:B------:R1:W-:Y:S04]  /*5f5a0*/  STL [R1+0x18f0], R14 ;  /* 0x0018f00e01007387 */ /* 0x0003e80000100800 */
[----:B------:R-:W5:Y:S01]  /*5f5b0*/  LDL.LU.64 R50, [R1+0xe28] ;  /* 0x000e280001327983 */ /* 0x000f620000300a00 */
[----:B----4-:R-:W-:-:S03]  /*5f5c0*/  IADD3 R10, P2, R10, UR7, RZ ;  /* 0x000000070a0a7c10 */ /* 0x010fc6000ff5e0ff */
[----:B------:R4:W-:Y:S01]  /*5f5d0*/  LDGSTS.E [R12+0xa300], [R4.64], P1 ;  /* 0x0a300000040c7fae */ /* 0x0009e20008921848 */
[----:B------:R-:W-:Y:S01]  /*5f5e0*/  IADD3.X R11, R11, UR6, RZ, P2, !PT ;  /* 0x000000060b0b7c10 */ /* 0x000fe200097fe4ff */
[----:B----4-:R-:W-:Y:S02]  /*5f5f0*/  IMAD.MOV.U32 R5, RZ, RZ, R14 ;  /* 0x000000ffff057224 */ /* 0x010fe400078e000e */
[----:B-1----:R-:W4:Y:S04]  /*5f600*/  LDL.LU.64 R14, [R1+0xdb0] ;  /* 0x000db000010e7983 */ /* 0x002f280000300a00 */
[----:B------:R2:W-:Y:S01]  /*5f610*/  STL [R1+0x196c], R10 ;  /* 0x00196c0a01007387 */ /* 0x0005e20000100800 */
[----:B------:R-:W-:-:S03]  /*5f620*/  IADD3 R0, P3, R0, UR7, RZ ;  /* 0x0000000700007c10 */ /* 0x000fc6000ff7e0ff */
[----:B------:R1:W-:Y:S01]  /*5f630*/  STL [R1+0x1968], R11 ;  /* 0x0019680b01007387 */ /* 0x0003e20000100800 */
[----:B------:R-:W-:-:S03]  /*5f640*/  IADD3.X R2, R2, UR6, RZ, P3, !PT ;  /* 0x0000000602027c10 */ /* 0x000fc60009ffe4ff */
[----:B------:R1:W-:Y:S04]  /*5f650*/  STL [R1+0x1974], R0 ;  /* 0x0019740001007387 */ /* 0x0003e80000100800 */
[----:B------:R-:W4:Y:S04]  /*5f660*/  LDL.LU.64 R16, [R1+0xda8] ;  /* 0x000da80001107983 */ /* 0x000f280000300a00 */
[----:B------:R1:W-:Y:S04]  /*5f670*/  STL [R1+0x1970], R2 ;  /* 0x0019700201007387 */ /* 0x0003e80000100800 */
[----:B------:R-:W4:Y:S04]  /*5f680*/  LDL.LU.64 R18, [R1+0xd30] ;  /* 0x000d300001127983 */ /* 0x000f280000300a00 */
[----:B------:R-:W4:Y:S04]  /*5f690*/  LDL.LU.64 R20, [R1+0xd28] ;  /* 0x000d280001147983 */ /* 0x000f280000300a00 */
[----:B------:R-:W4:Y:S04]  /*5f6a0*/  LDL.LU.64 R22, [R1+0xcb0] ;  /* 0x000cb00001167983 */ /* 0x000f280000300a00 */
[----:B------:R-:W4:Y:S01]  /*5f6b0*/  LDL.LU.64 R24, [R1+0xca8] ;  /* 0x000ca80001187983 */ /* 0x000f220000300a00 */
[----:B------:R-:W-:-:S03]  /*5f6c0*/  IMAD.MOV.U32 R4, RZ, RZ, R13 ;  /* 0x000000ffff047224 */ /* 0x000fc600078e000d */
[----:B------:R-:W4:Y:S04]  /*5f6d0*/  LDL.LU.64 R26, [R1+0xc30] ;  /* 0x000c3000011a7983 */ /* 0x000f280000300a00 */
[----:B------:R-:W4:Y:S04]  /*5f6e0*/  LDL.LU.64 R28, [R1+0xc28] ;  /* 0x000c2800011c7983 */ /* 0x000f280000300a00 */
[----:B------:R1:W-:Y:S04]  /*5f6f0*/  LDGSTS.E [R12+0xa380], [R4.64], P0 ;  /* 0x0a380000040c7fae */ /* 0x0003e80008121848 */
[----:B------:R-:W4:Y:S04]  /*5f700*/  LDL.LU R44, [R1+0xefc] ;  /* 0x000efc00012c7983 */ /* 0x000f280000300800 */
[----:B------:R-:W4:Y:S01]  /*5f710*/  LDL.LU R43, [R1+0xf04] ;  /* 0x000f0400012b7983 */ /* 0x000f220000300800 */
[----:B-1----:R-:W-:-:S03]  /*5f720*/  MOV R4, R10 ;  /* 0x0000000a00047202 */ /* 0x002fc60000000f00 */
[----:B------:R-:W4:Y:S01]  /*5f730*/  LDL.LU.64 R30, [R1+0xbb0] ;  /* 0x000bb000011e7983 */ /* 0x000f220000300a00 */
[----:B------:R-:W-:-:S03]  /*5f740*/  IMAD.MOV.U32 R5, RZ, RZ, R11 ;  /* 0x000000ffff057224 */ /* 0x000fc600078e000b */
[----:B------:R-:W4:Y:S04]  /*5f750*/  LDL.LU.64 R32, [R1+0xba8] ;  /* 0x000ba80001207983 */ /* 0x000f280000300a00 */
[----:B------:R1:W-:Y:S02]  /*5f760*/  LDGSTS.E [R12+0xab00], [R4.64], P1 ;  /* 0x0ab00000040c7fae */ /* 0x0003e40008921848 */
[----:B-1----:R-:W-:Y:S01]  /*5f770*/  IMAD.MOV.U32 R4, RZ, RZ, R0 ;  /* 0x000000ffff047224 */ /* 0x002fe200078e0000 */
[----:B------:R-:W-:-:S05]  /*5f780*/  MOV R5, R2 ;  /* 0x0000000200057202 */ /* 0x000fca0000000f00 */
[----:B------:R1:W-:Y:S01]  /*5f790*/  LDGSTS.E [R12+0xab80], [R4.64], P0 ;  /* 0x0ab80000040c7fae */ /* 0x0003e20008121848 */
[----:B--2---:R-:W-:-:S04]  /*5f7a0*/  IADD3 R10, P2, R8, UR7, RZ ;  /* 0x00000007080a7c10 */ /* 0x004fc8000ff5e0ff */
[----:B------:R-:W-:Y:S02]  /*5f7b0*/  IADD3.X R11, R9, UR6, RZ, P2, !PT ;  /* 0x00000006090b7c10 */ /* 0x000fe400097fe4ff */
[----:B---3--:R-:W-:-:S03]  /*5f7c0*/  IADD3 R9, P2, R34, UR7, RZ ;  /* 0x0000000722097c10 */ /* 0x008fc6000ff5e0ff */
[----:B------:R2:W-:Y:S01]  /*5f7d0*/  LDGSTS.E [R12+0xb300], [R10.64], P1 ;  /* 0x0b3000000a0c7fae */ /* 0x0005e20008921848 */
[----:B------:R-:W-:-:S03]  /*5f7e0*/  IADD3.X R0, R35, UR6, RZ, P2, !PT ;  /* 0x0000000623007c10 */ /* 0x000fc600097fe4ff */
[----:B------:R-:W3:Y:S04]  /*5f7f0*/  LDL.LU.64 R34, [R1+0xb30] ;  /* 0x000b300001227983 */ /* 0x000ee80000300a00 */
[----:B------:R-:W2:Y:S04]  /*5f800*/  LDL.LU.64 R36, [R1+0xb28] ;  /* 0x000b280001247983 */ /* 0x000ea80000300a00 */
[----:B------:R-:W2:Y:S04]  /*5f810*/  LDL.LU.64 R38, [R1+0xab0] ;  /* 0x000ab00001267983 */ /* 0x000ea80000300a00 */
[----:B------:R-:W2:Y:S01]  /*5f820*/  LDL.LU.64 R40, [R1+0xaa8] ;  /* 0x000aa80001287983 */ /* 0x000ea20000300a00 */
[----:B-----5:R-:W-:-:S03]  /*5f830*/  IADD3 R8, P2, R6, UR7, RZ ;  /* 0x0000000706087c10 */ /* 0x020fc6000ff5e0ff */
[----:B------:R-:W5:Y:S01]  /*5f840*/  LDL.LU.64 R52, [R1+0xa30] ;  /* 0x000a300001347983 */ /* 0x000f620000300a00 */
[----:B------:R-:W-:Y:S02]  /*5f850*/  IADD3.X R2, R7, UR6, RZ, P2, !PT ;  /* 0x0000000607027c10 */ /* 0x000fe400097fe4ff */
[----:B------:R-:W-:-:S04]  /*5f860*/  IADD3 R7, P2, R50, UR7, RZ ;  /* 0x0000000732077c10 */ /* 0x000fc8000ff5e0ff */
[----:B-1----:R-:W-:Y:S02]  /*5f870*/  IADD3.X R4, R51, UR6, RZ, P2, !PT ;  /* 0x0000000633047c10 */ /* 0x002fe400097fe4ff */
[----:B------:R-:W5:Y:S01]  /*5f880*/  LDL.LU.64 R50, [R1+0xa28] ;  /* 0x000a280001327983 */ /* 0x000f620000300a00 */
[----:B----4-:R-:W-:-:S04]  /*5f890*/  IADD3 R6, P2, R14, UR7, RZ ;  /* 0x000000070e067c10 */ /* 0x010fc8000ff5e0ff */
        /* <DEDUP_REMOVED lines=23> */
[----:B------:R-:W-:Y:S02]  /*5fa10*/  IMAD.MOV.U32 R85, RZ, RZ, R2 ;  /* 0x000000ffff557224 */ /* 0x000fe400078e0002 */
[----:B------:R-:W-:Y:S01]  /*5fa20*/  IMAD.MOV.U32 R82, RZ, RZ, R7 ;  /* 0x000000ffff527224 */ /* 0x000fe200078e0007 */
[----:B------:R1:W-:Y:S01]  /*5fa30*/  STL.64 [R1+0xeb0], R10 ;  /* 0x000eb00a01007387 */ /* 0x0003e20000100a00 */
[----:B------:R-:W-:Y:S01]  /*5fa40*/  IMAD.MOV.U32 R80, RZ, RZ, R6 ;  /* 0x000000ffff507224 */ /* 0x000fe200078e0006 */
[----:B------:R-:W-:Y:S01]  /*5fa50*/  MOV R78, R14 ;  /* 0x0000000e004e7202 */ /* 0x000fe20000000f00 */
[----:B------:R-:W-:Y:S01]  /*5fa60*/  IMAD.MOV.U32 R81, RZ, RZ, R5 ;  /* 0x000000ffff517224 */ /* 0x000fe200078e0005 */
[----:B------:R-:W-:Y:S01]  /*5fa70*/  STL.64 [R1+0xea8], R86 ;  /* 0x000ea85601007387 */ /* 0x000fe20000100a00 */
        /* <DEDUP_REMOVED lines=38> */
[----:B------:R-:W-:-:S03]  /*5fce0*/  IADD3 R43, P3, R43, UR7, RZ ;  /* 0x000000072b2b7c10 */ /* 0x000fc6000ff7e0ff */
[----:B------:R4:W-:Y:S04]  /*5fcf0*/  LDGSTS.E [R12+0xdb00], [R68.64], P1 ;  /* 0x0db00000440c7fae */ /* 0x0009e80008921848 */
[----:B------:R4:W-:Y:S01]  /*5fd00*/  LDGSTS.E [R12+0xdb80], [R66.64], P0 ;  /* 0x0db80000420c7fae */ /* 0x0009e20008121848 */
[----:B---3--:R-:W-:-:S03]  /*5fd10*/  IADD3 R32, P2, R34, UR7, RZ ;  /* 0x0000000722207c10 */ /* 0x008fc6000ff5e0ff */
[----:B------:R4:W-:Y:S01]  /*5fd20*/  LDGSTS.E [R12+0xe300], [R64.64], P1 ;  /* 0x0e300000400c7fae */ /* 0x0009e20008921848 */
[----:B------:R-:W-:-:S03]  /*5fd30*/  IADD3.X R31, R35, UR6, RZ, P2, !PT ;  /* 0x00000006231f7c10 */ /* 0x000fc600097fe4ff */
[----:B------:R4:W-:Y:S01]  /*5fd40*/  LDGSTS.E [R12+0xe380], [R62.64], P0 ;  /* 0x0e3800003e0c7fae */ /* 0x0009e20008121848 */
[----:B--2---:R-:W-:-:S04]  /*5fd50*/  IADD3 R34, P2, R36, UR7, RZ ;  /* 0x0000000724227c10 */ /* 0x004fc8000ff5e0ff */
[----:B------:R-:W-:Y:S02]  /*5fd60*/  IADD3.X R33, R37, UR6, RZ, P2, !PT ;  /* 0x0000000625217c10 */ /* 0x000fe400097fe4ff */
[----:B------:R-:W-:-:S04]  /*5fd70*/  IADD3 R36, P2, R38, UR7, RZ ;  /* 0x0000000726247c10 */ /* 0x000fc8000ff5e0ff */
[----:B------:R-:W-:Y:S02]  /*5fd80*/  IADD3.X R35, R39, UR6, RZ, P2, !PT ;  /* 0x0000000627237c10 */ /* 0x000fe400097fe4ff */
[----:B------:R-:W-:-:S04]  /*5fd90*/  IADD3 R38, P2, R40, UR7, RZ ;  /* 0x0000000728267c10 */ /* 0x000fc8000ff5e0ff */
[----:B------:R-:W-:Y:S02]  /*5fda0*/  IADD3.X R37, R41, UR6, RZ, P2, !PT ;  /* 0x0000000629257c10 */ /* 0x000fe400097fe4ff */
[----:B-----5:R-:W-:-:S04]  /*5fdb0*/  IADD3 R40, P2, R52, UR7, RZ ;  /* 0x0000000734287c10 */ /* 0x020fc8000ff5e0ff */
        /* <DEDUP_REMOVED lines=21> */
[----:B------:R-:W2:Y:S04]  /*5ff10*/  LDL.LU R4, [R1+0xef8] ;  /* 0x000ef80001047983 */ /* 0x000ea80000300800 */
[----:B------:R-:W3:Y:S04]  /*5ff20*/  LDL.LU R17, [R1+0xf00] ;  /* 0x000f000001117983 */ /* 0x000ee80000300800 */
        /* <DEDUP_REMOVED lines=8> */
[----:B------:R-:W-:-:S02]  /*5ffb0*/  IADD3 R44, P2, R44, UR7, RZ ;  /* 0x000000072c2c7c10 */ /* 0x000fc4000ff5e0ff */
[----:B------:R-:W-:Y:S01]  /*5ffc0*/  MOV R0, UR5 ;  /* 0x0000000500007c02 */ /* 0x000fe20008000f00 */
[----:B------:R4:W-:Y:S04]  /*5ffd0*/  LDGSTS.E [R12+0xeb00], [R60.64], P1 ;  /* 0x0eb000003c0c7fae */ /* 0x0009e80008921848 */
[----:B------:R4:W-:Y:S04]  /*5ffe0*/  LDGSTS.E [R12+0xeb80], [R58.64], P0 ;  /* 0x0eb800003a0c7fae */ /* 0x0009e80008121848 */
[----:B------:R4:W-:Y:S04]  /*5fff0*/  LDGSTS.E [R12+0xf300], [R56.64], P1 ;  /* 0x0f300000380c7fae */ /* 0x0009e80008921848 */
[----:B------:R4:W-:Y:S04]  /*60000*/  LDGSTS.E [R12+0xf380], [R54.64], P0 ;  /* 0x0f380000360c7fae */ /* 0x0009e80008121848 */
[----:B------:R-:W-:Y:S04]  /*60010*/  STL [R1+0xefc], R44 ;  /* 0x000efc2c01007387 */ /* 0x000fe80000100800 */
[----:B------:R4:W-:Y:S04]  /*60020*/  LDGSTS.E [R12+0xfb00], [R52.64], P1 ;  /* 0x0fb00000340c7fae */ /* 0x0009e80008921848 */
[----:B------:R-:W-:Y:S04]  /*60030*/  STL [R1+0xf04], R43 ;  /* 0x000f042b01007387 */ /* 0x000fe80000100800 */
[----:B------:R4:W-:Y:S02]  /*60040*/  LDGSTS.E [R12+0xfb80], [R50.64], P0 ;  /* 0x0fb80000320c7fae */ /* 0x0009e40008121848 */
[----:B----4-:R-:W-:Y:S01]  /*60050*/  IMAD R12, R0, 0x10000, R47 ;  /* 0x00010000000c7824 */ /* 0x010fe200078e022f */
[----:B--2---:R-:W-:-:S05]  /*60060*/  IADD3.X R4, R4, UR6, RZ, P2, !PT ;  /* 0x0000000604047c10 */ /* 0x004fca00097fe4ff */
[----:B------:R1:W-:Y:S01]  /*60070*/  STL [R1+0xef8], R4 ;  /* 0x000ef80401007387 */ /* 0x0003e20000100800 */
[----:B------:R-:W-:Y:S01]  /*60080*/  IMAD.MOV.U32 R5, RZ, RZ, R4 ;  /* 0x000000ffff057224 */ /* 0x000fe200078e0004 */
[----:B---3--:R-:W-:Y:S02]  /*60090*/  IADD3.X R17, R17, UR6, RZ, P3, !PT ;  /* 0x0000000611117c10 */ /* 0x008fe40009ffe4ff */
[----:B------:R-:W2:Y:S01]  /*600a0*/  LDL.LU R7, [R1+0x107c] ;  /* 0x00107c0001077983 */ /* 0x000ea20000300800 */
[----:B-----5:R-:W-:-:S03]  /*600b0*/  IADD3 R2, P2, R2, UR7, RZ ;  /* 0x0000000702027c10 */ /* 0x020fc6000ff5e0ff */
[----:B------:R-:W3:Y:S01]  /*600c0*/  LDL.LU R10, [R1+0x1084] ;  /* 0x00108400010a7983 */ /* 0x000ee20000300800 */
[----:B-1----:R-:W-:-:S03]  /*600d0*/  MOV R4, R44 ;  /* 0x0000002c00047202 */ /* 0x002fc60000000f00 */
[----:B------:R-:W4:Y:S01]  /*600e0*/  LDL.LU R16, [R1+0x1078] ;  /* 0x0010780001107983 */ /* 0x000f220000300800 */
[----:B------:R-:W-:-:S03]  /*600f0*/  IADD3.X R9, R9, UR6, RZ, P2, !PT ;  /* 0x0000000609097c10 */ /* 0x000fc600097fe4ff */
[----:B------:R1:W-:Y:S01]  /*60100*/  LDGSTS.E [R12+0x400], [R4.64], P1 ;  /* 0x00400000040c7fae */ /* 0x0003e20008921848 */
[----:B------:R-:W-:-:S03]  /*60110*/  IADD3 R11, P3, R11, UR7, RZ ;  /* 0x000000070b0b7c10 */ /* 0x000fc6000ff7e0ff */
[----:B------:R-:W5:Y:S01]  /*60120*/  LDL.LU R0, [R1+0x1080] ;  /* 0x0010800001007983 */ /* 0x000f620000300800 */
[----:B------:R-:W-:Y:S01]  /*60130*/  IADD3.X R13, R13, UR6, RZ, P3, !PT ;  /* 0x000000060d0d7c10 */ /* 0x000fe20009ffe4ff */
[----:B-1----:R-:W-:Y:S02]  /*60140*/  IMAD.MOV.U32 R4, RZ, RZ, R43 ;  /* 0x000000ffff047224 */ /* 0x002fe400078e002b */
[----:B------:R-:W-:Y:S01]  /*60150*/  IMAD.MOV.U32 R5, RZ, RZ, R17 ;  /* 0x000000ffff057224 */ /* 0x000fe200078e0011 */
[----:B------:R-:W-:Y:S04]  /*60160*/  STL [R1+0xf00], R17 ;  /* 0x000f001101007387 */ /* 0x000fe80000100800 */
[----:B------:R1:W-:Y:S04]  /*60170*/  LDGSTS.E [R12+0x480], [R4.64], P0 ;  /* 0x00480000040c7fae */ /* 0x0003e80008121848 */
[----:B------:R-:W-:Y:S04]  /*60180*/  STL [R1+0xf7c], R2 ;  /* 0x000f7c0201007387 */ /* 0x000fe80000100800 */
[----:B------:R1:W-:Y:S02]  /*60190*/  STL [R1+0xf78], R9 ;  /* 0x000f780901007387 */ /* 0x0003e40000100800 */
[----:B-1----:R-:W-:Y:S01]  /*601a0*/  MOV R4, R2 ;  /* 0x0000000200047202 */ /* 0x002fe20000000f00 */
[----:B------:R-:W-:Y:S01]  /*601b0*/  IMAD.MOV.U32 R5, RZ, RZ, R9 ;  /* 0x000000ffff057224 */ /* 0x000fe200078e0009 */
[----:B------:R-:W-:Y:S04]  /*601c0*/  STL [R1+0xf84], R11 ;  /* 0x000f840b01007387 */ /* 0x000fe80000100800 */
[----:B------:R-:W5:Y:S04]  /*601d0*/  LDL.LU R9, [R1+0x10fc] ;  /* 0x0010fc0001097983 */ /* 0x000f680000300800 */
[----:B------:R1:W-:Y:S04]  /*601e0*/  STL [R1+0xf80], R13 ;  /* 0x000f800d01007387 */ /* 0x0003e80000100800 */
[----:B------:R1:W-:Y:S04]  /*601f0*/  LDGSTS.E [R12+0xc00], [R4.64], P1 ;  /* 0x00c00000040c7fae */ /* 0x0003e80008921848 */
[----:B------:R-:W5:Y:S01]  /*60200*/  LDL.LU R2, [R1+0x1104] ;  /* 0x0011040001027983 */ /* 0x000f620000300800 */
[----:B-1----:R-:W-:-:S03]  /*60210*/  MOV R5, R13 ;  /* 0x0000000d00057202 */ /* 0x002fc60000000f00 */
[----:B------:R-:W5:Y:S01]  /*60220*/  LDL.LU R13, [R1+0x10f8] ;  /* 0x0010f800010d7983 */ /* 0x000f620000300800 */
[----:B------:R-:W-:-:S03]  /*60230*/  IMAD.MOV.U32 R4, RZ, RZ, R11 ;  /* 0x000000ffff047224 */ /* 0x000fc600078e000b */
[----:B------:R-:W5:Y:S01]  /*60240*/  LDL.LU R11, [R1+0x1100] ;  /* 0x00110000010b7983 */ /* 0x000f620000300800 */
[----:B------:R-:W-:Y:S02]  /*60250*/  IADD3 R6, P2, R6, UR7, RZ ;  /* 0x0000000706067c10 */ /* 0x000fe4000ff5e0ff */
[----:B------:R-:W-:Y:S01]  /*60260*/  IADD3 R14, P3, R14, UR7, RZ ;  /* 0x000000070e0e7c10 */ /* 0x000fe2000ff7e0ff */
[----:B------:R1:W-:Y:S01]  /*60270*/  LDGSTS.E [R12+0xc80], [R4.64], P0 ;  /* 0x00c80000040c7fae */ /* 0x0003e20008121848 */
[----:B------:R-:W-:Y:S02]  /*60280*/  IADD3.X R8, R8, UR6, RZ, P2, !PT ;  /* 0x0000000608087c10 */ /* 0x000fe400097fe4ff */
[----:B------:R-:W-:Y:S01]  /*60290*/  IADD3.X R15, R15, UR6, RZ, P3, !PT ;  /* 0x000000060f0f7c10 */ /* 0x000fe20009ffe4ff */
[----:B------:R-:W-:Y:S04]  /*602a0*/  STL [R1+0xffc], R6 ;  /* 0x000ffc0601007387 */ /* 0x000fe80000100800 */
[----:B------:R1:W-:Y:S02]  /*602b0*/  STL [R1+0xff8], R8 ;  /* 0x000ff80801007387 */ /* 0x0003e40000100800 */
[----:B-1----:R-:W-:-:S02]  /*602c0*/  IMAD.MOV.U32 R4, RZ, RZ, R6 ;  /* 0x000000ffff047224 */ /* 0x002fc400078e0006 */
[----:B------:R-:W-:Y:S01]  /*602d0*/  IMAD.MOV.U32 R5, RZ, RZ, R8 ;  /* 0x000000ffff057224 */ /* 0x000fe200078e0008 */
[----:B------:R-:W-:Y:S04]  /*602e0*/  STL [R1+0x1004], R14 ;  /* 0x0010040e01007387 */ /* 0x000fe80000100800 */
        /* <DEDUP_REMOVED lines=9> */
[----:B--2---:R-:W-:Y:S02]  /*60380*/  IADD3 R7, P2, R7, UR7, RZ ;  /* 0x0000000707077c10 */ /* 0x004fe4000ff5e0ff */
[----:B---3--:R-:W-:Y:S02]  /*60390*/  IADD3 R10, P3, R10, UR7, RZ ;  /* 0x000000070a0a7c10 */ /* 0x008fe4000ff7e0ff */
[----:B----4-:R-:W-:Y:S01]  /*603a0*/  IADD3.X R16, R16, UR6, RZ, P2, !PT ;  /* 0x0000000610107c10 */ /* 0x010fe200097fe4ff */
[----:B------:R2:W-:Y:S01]  /*603b0*/  STL [R1+0x107c], R7 ;  /* 0x00107c0701007387 */ /* 0x0005e20000100800 */
[----:B-1----:R-:W-:-:S03]  /*603c0*/  IMAD.MOV.U32 R4, RZ, RZ, R7 ;  /* 0x000000ffff047224 */ /* 0x002fc600078e0007 */
[----:B------:R1:W-:Y:S01]  /*603d0*/  STL [R1+0x1078], R16 ;  /* 0x0010781001007387 */ /* 0x0003e20000100800 */
[----:B-----5:R-:W-:-:S03]  /*603e0*/  IADD3.X R0, R0, UR6, RZ, P3, !PT ;  /* 0x0000000600007c10 */ /* 0x020fc60009ffe4ff */
[----:B------:R-:W-:Y:S01]  /*603f0*/  STL [R1+0x1084], R10 ;  /* 0x0010840a01007387 */ /* 0x000fe20000100800 */
[----:B------:R-:W-:-:S03]  /*60400*/  MOV R5, R16 ;  /* 0x0000001000057202 */ /* 0x000fc60000000f00 */
[----:B--2---:R-:W2:Y:S04]  /*60410*/  LDL.LU R7, [R1+0x11fc] ;  /* 0x0011fc0001077983 */ /* 0x004ea80000300800 */
[----:B------:R3:W-:Y:S04]  /*60420*/  STL [R1+0x1080], R0 ;  /* 0x0010800001007387 */ /* 0x0007e80000100800 */
[----:B------:R-:W4:Y:S04]  /*60430*/  LDL.LU R17, [R1+0x1204] ;  /* 0x0012040001117983 */ /* 0x000f280000300800 */
[----:B-1----:R-:W5:Y:S04]  /*60440*/  LDL.LU R16, [R1+0x11f8] ;  /* 0x0011f80001107983 */ /* 0x002f680000300800 */
[----:B------:R1:W-:Y:S04]  /*60450*/  LDGSTS.E [R12+0x1c00], [R4.64], P1 ;  /* 0x01c00000040c7fae */ /* 0x0003e80008921848 */
[----:B------:R-:W5:Y:S01]  /*60460*/  LDL.LU R18, [R1+0x1200] ;  /* 0x0012000001127983 */ /* 0x000f620000300800 */
[----:B------:R-:W-:Y:S01]  /*60470*/  IADD3 R9, P2, R9, UR7, RZ ;  /* 0x0000000709097c10 */ /* 0x000fe2000ff5e0ff */
[----:B-1----:R-:W-:-:S02]  /*60480*/  IMAD.MOV.U32 R4, RZ, RZ, R10 ;  /* 0x000000ffff047224 */ /* 0x002fc400078e000a */
[----:B------:R-:W-:Y:S02]  /*60490*/  IMAD.MOV.U32 R5, RZ, RZ, R0 ;  /* 0x000000ffff057224 */ /* 0x000fe400078e0000 */
[----:B---3--:R-:W3:Y:S04]  /*604a0*/  LDL.LU R0, [R1+0x127c] ;  /* 0x00127c0001007983 */ /* 0x008ee80000300800 */
[----:B------:R-:W3:Y:S01]  /*604b0*/  LDL.LU R10, [R1+0x1284] ;  /* 0x00128400010a7983 */ /* 0x000ee20000300800 */
[----:B------:R-:W-:-:S03]  /*604c0*/  IADD3 R2, P3, R2, UR7, RZ ;  /* 0x0000000702027c10 */ /* 0x000fc6000ff7e0ff */
[----:B------:R1:W-:Y:S04]  /*604d0*/  STL [R1+0x10fc], R9 ;  /* 0x0010fc0901007387 */ /* 0x0003e80000100800 */
[----:B------:R1:W-:Y:S01]  /*604e0*/  LDGSTS.E [R12+0x1c80], [R4.64], P0 ;  /* 0x01c80000040c7fae */ /* 0x0003e20008121848 */
[----:B------:R-:W-:Y:S02]  /*604f0*/  IADD3.X R13, R13, UR6, RZ, P2, !PT ;  /* 0x000000060d0d7c10 */ /* 0x000fe400097fe4ff */
[----:B------:R-:W-:-:S03]  /*60500*/  IADD3.X R11, R11, UR6, RZ, P3, !PT ;  /* 0x000000060b0b7c10 */ /* 0x000fc60009ffe4ff */
[----:B------:R1:W-:Y:S02]  /*60510*/  STL [R1+0x10f8], R13 ;  /* 0x0010f80d01007387 */ /* 0x0003e40000100800 */
[----:B-1----:R-:W-:Y:S02]  /*60520*/  MOV R4, R9 ;  /* 0x0000000900047202 */ /* 0x002fe40000000f00 */
[----:B------:R1:W-:Y:S04]  /*60530*/  STL [R1+0x1104], R2 ;  /* 0x0011040201007387 */ /* 0x0003e80000100800 */
[----:B------:R-:W3:Y:S01]  /*60540*/  LDL.LU R9, [R1+0x1278] ;  /* 0x0012780001097983 */ /* 0x000ee20000300800 */
[----:B------:R-:W-:-:S03]  /*60550*/  IMAD.MOV.U32 R5, RZ, RZ, R13 ;  /* 0x000000ffff057224 */ /* 0x000fc600078e000d */
[----:B------:R1:W-:Y:S04]  /*60560*/  STL [R1+0x1100], R11 ;  /* 0x0011000b01007387 */ /* 0x0003e80000100800 */
[----:B------:R-:W3:Y:S04]  /*60570*/  LDL.LU R13, [R1+0x1280] ;  /* 0x00128000010d7983 */ /* 0x000ee80000300800 */
[----:B------:R1:W-:Y:S01]  /*60580*/  LDGSTS.E [R12+0x2400], [R4.64], P1 ;  /* 0x02400000040c7fae */ /* 0x0003e20008921848 */
[----:B------:R-:W-:Y:S01]  /*60590*/  IADD3 R8, P2, R8, UR7, RZ ;  /* 0x0000000708087c10 */ /* 0x000fe2000ff5e0ff */
[----:B-1----:R-:W-:Y:S01]  /*605a0*/  IMAD.MOV.U32 R4, RZ, RZ, R2 ;  /* 0x000000ffff047224 */ /* 0x002fe200078e0002 */
[----:B------:R-:W-:Y:S01]  /*605b0*/  MOV R5, R11 ;  /* 0x0000000b00057202 */ /* 0x000fe20000000f00 */
[----:B------:R-:W3:Y:S01]  /*605c0*/  LDL.LU R2, [R1+0x12fc] ;  /* 0x0012fc0001027983 */ /* 0x000ee20000300800 */
[----:B------:R-:W-:-:S03]  /*605d0*/  IADD3 R6, P3, R6, UR7, RZ ;  /* 0x0000000706067c10 */ /* 0x000fc6000ff7e0ff */
[----:B------:R-:W3:Y:S01]  /*605e0*/  LDL.LU R11, [R1+0x1304] ;  /* 0x00130400010b7983 */ /* 0x000ee20000300800 */
[----:B------:R-:W-:-:S03]  /*605f0*/  IADD3.X R15, R15, UR6, RZ, P2, !PT ;  /* 0x000000060f0f7c10 */ /* 0x000fc600097fe4ff */
[----:B------:R1:W-:Y:S01]  /*60600*/  STL [R1+0x117c], R8 ;  /* 0x00117c0801007387 */ /* 0x0003e20000100800 */
[----:B------:R-:W-:-:S03]  /*60610*/  IADD3.X R14, R14, UR6, RZ, P3, !PT ;  /* 0x000000060e0e7c10 */ /* 0x000fc60009ffe4ff */
[----:B------:R1:W-:Y:S04]  /*60620*/  LDGSTS.E [R12+0x2480], [R4.64], P0 ;  /* 0x02480000040c7fae */ /* 0x0003e80008121848 */
[----:B------:R1:W-:Y:S04]  /*60630*/  STL [R1+0x1178], R15 ;  /* 0x0011780f01007387 */ /* 0x0003e80000100800 */
[----:B------:R-:W-:Y:S01]  /*60640*/  STL [R1+0x1184], R6 ;  /* 0x0011840601007387 */ /* 0x000fe20000100800 */
[----:B-1----:R-:W-:-:S03]  /*60650*/  IMAD.MOV.U32 R4, RZ, RZ, R8 ;  /* 0x000000ffff047224 */ /* 0x002fc600078e0008 */
[----:B------:R-:W3:Y:S01]  /*60660*/  LDL.LU R8, [R1+0x12f8] ;  /* 0x0012f80001087983 */ /* 0x000ee20000300800 */
[----:B------:R-:W-:-:S03]  /*60670*/  IMAD.MOV.U32 R5, RZ, RZ, R15 ;  /* 0x000000ffff057224 */ /* 0x000fc600078e000f */
[----:B------:R1:W-:Y:S04]  /*60680*/  STL [R1+0x1180], R14 ;  /* 0x0011800e01007387 */ /* 0x0003e80000100800 */
[----:B------:R-:W3:Y:S04]  /*60690*/  LDL.LU R15, [R1+0x1300] ;  /* 0x00130000010f7983 */ /* 0x000ee80000300800 */
[----:B------:R1:W-:Y:S02]  /*606a0*/  LDGSTS.E [R12+0x2c00], [R4.64], P1 ;  /* 0x02c00000040c7fae */ /* 0x0003e40008921848 */
[----:B-1----:R-:W-:Y:S01]  /*606b0*/  MOV R4, R6 ;  /* 0x0000000600047202 */ /* 0x002fe20000000f00 */
[----:B------:R-:W-:-:S02]  /*606c0*/  IMAD.MOV.U32 R5, RZ, RZ, R14 ;  /* 0x000000ffff057224 */ /* 0x000fc400078e000e */
[----:B------:R-:W3:Y:S04]  /*606d0*/  LDL.LU R14, [R1+0x137c] ;  /* 0x00137c00010e7983 */ /* 0x000ee80000300800 */
[----:B------:R-:W3:Y:S04]  /*606e0*/  LDL.LU R6, [R1+0x1384] ;  /* 0x0013840001067983 */ /* 0x000ee80000300800 */
[----:B------:R1:W-:Y:S01]  /*606f0*/  LDGSTS.E [R12+0x2c80], [R4.64], P0 ;  /* 0x02c80000040c7fae */ /* 0x0003e20008121848 */
[----:B--2---:R-:W-:-:S05]  /*60700*/  IADD3 R7, P2, R7, UR7, RZ ;  /* 0x0000000707077c10 */ /* 0x004fca000ff5e0ff */
[----:B------:R-:W-:Y:S01]  /*60710*/  STL [R1+0x11fc], R7 ;  /* 0x0011fc0701007387 */ /* 0x000fe20000100800 */
[----:B----4-:R-:W-:Y:S02]  /*60720*/  IADD3 R17, P3, R17, UR7, RZ ;  /* 0x0000000711117c10 */ /* 0x010fe4000ff7e0ff */
[----:B-----5:R-:W-:Y:S01]  /*60730*/  IADD3.X R16, R16, UR6, RZ, P2, !PT ;  /* 0x0000000610107c10 */ /* 0x020fe200097fe4ff */
[----:B-1----:R-:W-:-:S03]  /*60740*/  IMAD.MOV.U32 R4, RZ, RZ, R7 ;  /* 0x000000ffff047224 */ /* 0x002fc600078e0007 */
[----:B------:R-:W-:Y:S01]  /*60750*/  MOV R5, R16 ;  /* 0x0000001000057202 */ /* 0x000fe20000000f00 */
[----:B------:R1:W-:Y:S01]  /*60760*/  STL [R1+0x11f8], R16 ;  /* 0x0011f81001007387 */ /* 0x0003e20000100800 */
[----:B------:R-:W-:-:S03]  /*60770*/  IADD3.X R18, R18, UR6, RZ, P3, !PT ;  /* 0x0000000612127c10 */ /* 0x000fc60009ffe4ff */
[----:B------:R-:W-:Y:S04]  /*60780*/  STL [R1+0x1204], R17 ;  /* 0x0012041101007387 */ /* 0x000fe80000100800 */
[----:B------:R2:W-:Y:S04]  /*60790*/  LDGSTS.E [R12+0x3400], [R4.64], P1 ;  /* 0x03400000040c7fae */ /* 0x0005e80008921848 */
[----:B-1----:R-:W4:Y:S01]  /*607a0*/  LDL.LU R16, [R1+0x1378] ;  /* 0x0013780001107983 */ /* 0x002f220000300800 */
[----:B---3--:R-:W-:-:S03]  /*607b0*/  IADD3 R0, P2, R0, UR7, RZ ;  /* 0x0000000700007c10 */ /* 0x008fc6000ff5e0ff */
[----:B------:R-:W-:Y:S01]  /*607c0*/  STL [R1+0x1200], R18 ;  /* 0x0012001201007387 */ /* 0x000fe20000100800 */
[----:B--2---:R-:W-:-:S03]  /*607d0*/  IMAD.MOV.U32 R4, RZ, RZ, R17 ;  /* 0x000000ffff047224 */ /* 0x004fc600078e0011 */
[----:B------:R-:W2:Y:S01]  /*607e0*/  LDL.LU R7, [R1+0x1380] ;  /* 0x0013800001077983 */ /* 0x000ea20000300800 */
[----:B------:R-:W-:Y:S01]  /*607f0*/  IMAD.MOV.U32 R5, RZ, RZ, R18 ;  /* 0x000000ffff057224 */ /* 0x000fe200078e0012 */
[----:B------:R-:W-:Y:S02]  /*60800*/  IADD3 R10, P3, R10, UR7, RZ ;  /* 0x000000070a0a7c10 */ /* 0x000fe4000ff7e0ff */
[----:B------:R-:W-:Y:S04]  /*60810*/  STL [R1+0x127c], R0 ;  /* 0x00127c0001007387 */ /* 0x000fe80000100800 */
[----:B------:R1:W-:Y:S02]  /*60820*/  LDGSTS.E [R12+0x3480], [R4.64], P0 ;  /* 0x03480000040c7fae */ /* 0x0003e40008121848 */
[----:B-1----:R-:W-:-:S02]  /*60830*/  MOV R4, R0 ;  /* 0x0000000000047202 */ /* 0x002fc40000000f00 */
[----:B------:R-:W-:-:S05]  /*60840*/  IADD3.X R9, R9, UR6, RZ, P2, !PT ;  /* 0x0000000609097c10 */ /* 0x000fca00097fe4ff */
[----:B------:R-:W-:Y:S01]  /*60850*/  IMAD.MOV.U32 R5, RZ, RZ, R9 ;  /* 0x000000ffff057224 */ /* 0x000fe200078e0009 */
[----:B------:R1:W-:Y:S01]  /*60860*/  STL [R1+0x1278], R9 ;  /* 0x0012780901007387 */ /* 0x0003e20000100800 */
[----:B------:R-:W-:-:S03]  /*60870*/  IADD3.X R13, R13, UR6, RZ, P3, !PT ;  /* 0x000000060d0d7c10 */ /* 0x000fc60009ffe4ff */
[----:B------:R-:W-:Y:S04]  /*60880*/  STL [R1+0x1284], R10 ;  /* 0x0012840a01007387 */ /* 0x000fe80000100800 */
[----:B------:R3:W-:Y:S04]  /*60890*/  LDGSTS.E [R12+0x3c00], [R4.64], P1 ;  /* 0x03c00000040c7fae */ /* 0x0007e80008921848 */
[----:B-1----:R-:W5:Y:S04]  /*608a0*/  LDL.LU R9, [R1+0x13fc] ;  /* 0x0013fc0001097983 */ /* 0x002f680000300800 */
[----:B------:R1:W-:Y:S04]  /*608b0*/  STL [R1+0x1280], R13 ;  /* 0x0012800d01007387 */ /* 0x0003e80000100800 */
[----:B------:R-:W5:Y:S01]  /*608c0*/  LDL.LU R0, [R1+0x1404] ;  /* 0x0014040001007983 */ /* 0x000f620000300800 */
[----:B---3--:R-:W-:-:S03]  /*608d0*/  MOV R5, R13 ;  /* 0x0000000d00057202 */ /* 0x008fc60000000f00 */
[----:B-1----:R-:W3:Y:S01]  /*608e0*/  LDL.LU R13, [R1+0x13f8] ;  /* 0x0013f800010d7983 */ /* 0x002ee20000300800 */
[----:B------:R-:W-:-:S03]  /*608f0*/  IMAD.MOV.U32 R4, RZ, RZ, R10 ;  /* 0x000000ffff047224 */ /* 0x000fc600078e000a */
[----:B------:R-:W3:Y:S01]  /*60900*/  LDL.LU R10, [R1+0x1400] ;  /* 0x00140000010a7983 */ /* 0x000ee20000300800 */
[----:B------:R-:W-:Y:S02]  /*60910*/  IADD3 R2, P2, R2, UR7, RZ ;  /* 0x0000000702027c10 */ /* 0x000fe4000ff5e0ff */
[----:B------:R-:W-:Y:S01]  /*60920*/  IADD3 R11, P3, R11, UR7, RZ ;  /* 0x000000070b0b7c10 */ /* 0x000fe2000ff7e0ff */
[----:B------:R1:W-:Y:S04]  /*60930*/  LDGSTS.E [R12+0x3c80], [R4.64], P0 ;  /* 0x03c80000040c7fae */ /* 0x0003e80008121848 */
[----:B------:R1:W-:Y:S01]  /*60940*/  STL [R1+0x12fc], R2 ;  /* 0x0012fc0201007387 */ /* 0x0003e20000100800 */
[----:B------:R-:W-:Y:S01]  /*60950*/  IADD3.X R8, R8, UR6, RZ, P2, !PT ;  /* 0x0000000608087c10 */ /* 0x000fe200097fe4ff */
[----:B-1----:R-:W-:-:S04]  /*60960*/  IMAD.MOV.U32 R4, RZ, RZ, R2 ;  /* 0x000000ffff047224 */ /* 0x002fc800078e0002 */
[----:B------:R-:W-:Y:S01]  /*60970*/  IMAD.MOV.U32 R5, RZ, RZ, R8 ;  /* 0x000000ffff057224 */ /* 0x000fe200078e0008 */
[----:B------:R1:W-:Y:S01]  /*60980*/  STL [R1+0x12f8], R8 ;  /* 0x0012f80801007387 */ /* 0x0003e20000100800 */
[----:B------:R-:W-:-:S03]  /*60990*/  IADD3.X R15, R15, UR6, RZ, P3, !PT ;  /* 0x000000060f0f7c10 */ /* 0x000fc60009ffe4ff */
[----:B------:R1:W-:Y:S04]  /*609a0*/  STL [R1+0x1304], R11 ;  /* 0x0013040b01007387 */ /* 0x0003e80000100800 */
[----:B------:R-:W3:Y:S04]  /*609b0*/  LDL.LU R2, [R1+0x147c] ;  /* 0x00147c0001027983 */ /* 0x000ee80000300800 */
[----:B------:R1:W-:Y:S04]  /*609c0*/  STL [R1+0x1300], R15 ;  /* 0x0013000f01007387 */ /* 0x0003e80000100800 */
[----:B------:R1:W-:Y:S04]  /*609d0*/  LDGSTS.E [R12+0x4400], [R4.64], P1 ;  /* 0x04400000040c7fae */ /* 0x0003e80008921848 */
[----:B-1----:R-:W3:Y:S01]  /*609e0*/  LDL.LU R8, [R1+0x1484] ;  /* 0x0014840001087983 */ /* 0x002ee20000300800 */
[----:B------:R-:W-:-:S03]  /*609f0*/  MOV R4, R11 ;  /* 0x0000000b00047202 */ /* 0x000fc60000000f00 */
[----:B------:R-:W3:Y:S01]  /*60a00*/  LDL.LU R11, [R1+0x1478] ;  /* 0x00147800010b7983 */ /* 0x000ee20000300800 */
[----:B------:R-:W-:-:S03]  /*60a10*/  IMAD.MOV.U32 R5, RZ, RZ, R15 ;  /* 0x000000ffff057224 */ /* 0x000fc600078e000f */
[----:B------:R-:W3:Y:S01]  /*60a20*/  LDL.LU R15, [R1+0x1480] ;  /* 0x00148000010f7983 */ /* 0x000ee20000300800 */
[----:B------:R-:W-:Y:S02]  /*60a30*/  IADD3 R14, P2, R14, UR7, RZ ;  /* 0x000000070e0e7c10 */ /* 0x000fe4000ff5e0ff */
[----:B------:R-:W-:Y:S01]  /*60a40*/  IADD3 R6, P3, R6, UR7, RZ ;  /* 0x0000000706067c10 */ /* 0x000fe2000ff7e0ff */
[----:B------:R1:W-:Y:S04]  /*60a50*/  LDGSTS.E [R12+0x4480], [R4.64], P0 ;  /* 0x04480000040c7fae */ /* 0x0003e80008121848 */
[----:B------:R2:W-:Y:S01]  /*60a60*/  STL [R1+0x137c], R14 ;  /* 0x00137c0e01007387 */ /* 0x0005e20000100800 */
[----:B-1----:R-:W-:Y:S01]  /*60a70*/  IMAD.MOV.U32 R4, RZ, RZ, R14 ;  /* 0x000000ffff047224 */ /* 0x002fe200078e000e */
[----:B----4-:R-:W-:-:S05]  /*60a80*/  IADD3.X R16, R16, UR6, RZ, P2, !PT ;  /* 0x0000000610107c10 */ /* 0x010fca00097fe4ff */
[----:B------:R1:W-:Y:S01]  /*60a90*/  STL [R1+0x1378], R16 ;  /* 0x0013781001007387 */ /* 0x0003e20000100800 */
[----:B--2---:R-:W-:-:S03]  /*60aa0*/  IADD3.X R7, R7, UR6, RZ, P3, !PT ;  /* 0x0000000607077c10 */ /* 0x004fc60009ffe4ff */
[----:B------:R2:W-:Y:S01]  /*60ab0*/  STL [R1+0x1384], R6 ;  /* 0x0013840601007387 */ /* 0x0005e20000100800 */
[----:B------:R-:W-:-:S03]  /*60ac0*/  MOV R5, R16 ;  /* 0x0000001000057202 */ /* 0x000fc60000000f00 */
[----:B------:R-:W4:Y:S04]  /*60ad0*/  LDL.LU R14, [R1+0x14fc] ;  /* 0x0014fc00010e7983 */ /* 0x000f280000300800 */
[----:B------:R2:W-:Y:S04]  /*60ae0*/  STL [R1+0x1380], R7 ;  /* 0x0013800701007387 */ /* 0x0005e80000100800 */
[----:B------:R-:W4:Y:S04]  /*60af0*/  LDL.LU R17, [R1+0x1504] ;  /* 0x0015040001117983 */ /* 0x000f280000300800 */
[----:B-1----:R-:W4:Y:S04]  /*60b00*/  LDL.LU R16, [R1+0x14f8] ;  /* 0x0014f80001107983 */ /* 0x002f280000300800 */
[----:B------:R-:W4:Y:S04]  /*60b10*/  LDL.LU R18, [R1+0x1500] ;  /* 0x0015000001127983 */ /* 0x000f280000300800 */
[----:B------:R1:W-:Y:S02]  /*60b20*/  LDGSTS.E [R12+0x4c00], [R4.64], P1 ;  /* 0x04c00000040c7fae */ /* 0x0003e40008921848 */
[----:B-1----:R-:W-:-:S02]  /*60b30*/  IMAD.MOV.U32 R4, RZ, RZ, R6 ;  /* 0x000000ffff047224 */ /* 0x002fc400078e0006 */
[----:B------:R-:W-:Y:S01]  /*60b40*/  IMAD.MOV.U32 R5, RZ, RZ, R7 ;  /* 0x000000ffff057224 */ /* 0x000fe200078e0007 */
[----:B--2---:R-:W2:Y:S01]  /*60b50*/  LDL.LU R6, [R1+0x157c] ;  /* 0x00157c0001067983 */ /* 0x004ea20000300800 */
[----:B-----5:R-:W-:-:S03]  /*60b60*/  IADD3 R9, P2, R9, UR7, RZ ;  /* 0x0000000709097c10 */ /* 0x020fc6000ff5e0ff */
[----:B------:R-:W5:Y:S04]  /*60b70*/  LDL.LU R7, [R1+0x1584] ;  /* 0x0015840001077983 */ /* 0x000f680000300800 */
[----:B------:R1:W-:Y:S01]  /*60b80*/  STL [R1+0x13fc], R9 ;  /* 0x0013fc0901007387 */ /* 0x0003e20000100800 */
[----:B------:R-:W-:-:S03]  /*60b90*/  IADD3 R0, P3, R0, UR7, RZ ;  /* 0x0000000700007c10 */ /* 0x000fc6000ff7e0ff */
[----:B------:R1:W-:Y:S01]  /*60ba0*/  LDGSTS.E [R12+0x4c80], [R4.64], P0 ;  /* 0x04c80000040c7fae */ /* 0x0003e20008121848 */
[----:B---3--:R-:W-:Y:S02]  /*60bb0*/  IADD3.X R13, R13, UR6, RZ, P2, !PT ;  /* 0x000000060d0d7c10 */ /* 0x008fe400097fe4ff */
[----:B------:R-:W-:-:S03]  /*60bc0*/  IADD3.X R10, R10, UR6, RZ, P3, !PT ;  /* 0x000000060a0a7c10 */ /* 0x000fc60009ffe4ff */
[----:B------:R3:W-:Y:S01]  /*60bd0*/  STL [R1+0x13f8], R13 ;  /* 0x0013f80d01007387 */ /* 0x0007e20000100800 */
[----:B-1----:R-:W-:-:S03]  /*60be0*/  MOV R4, R9 ;  /* 0x0000000900047202 */ /* 0x002fc60000000f00 */
[----:B------:R-:W-:Y:S04]  /*60bf0*/  STL [R1+0x1404], R0 ;  /* 0x0014040001007387 */ /* 0x000fe80000100800 */
[----:B------:R-:W5:Y:S01]  /*60c00*/  LDL.LU R9, [R1+0x1578] ;  /* 0x0015780001097983 */ /* 0x000f620000300800 */
[----:B------:R-:W-:-:S03]  /*60c10*/  IMAD.MOV.U32 R5, RZ, RZ, R13 ;  /* 0x000000ffff057224 */ /* 0x000fc600078e000d */
[----:B------:R1:W-:Y:S04]  /*60c20*/  STL [R1+0x1400], R10 ;  /* 0x0014000a01007387 */ /* 0x0003e80000100800 */
[----:B---3--:R-:W5:Y:S04]  /*60c30*/  LDL.LU R13, [R1+0x1580] ;  /* 0x00158000010d7983 */ /* 0x008f680000300800 */
[----:B------:R1:W-:Y:S01]  /*60c40*/  LDGSTS.E [R12+0x5400], [R4.64], P1 ;  /* 0x05400000040c7fae */ /* 0x0003e20008921848 */
[----:B------:R-:W-:Y:S01]  /*60c50*/  IADD3 R2, P2, R2, UR7, RZ ;  /* 0x0000000702027c10 */ /* 0x000fe2000ff5e0ff */
[----:B-1----:R-:W-:Y:S01]  /*60c60*/  IMAD.MOV.U32 R4, RZ, RZ, R0 ;  /* 0x000000ffff047224 */ /* 0x002fe200078e0000 */
[----:B------:R-:W-:-:S02]  /*60c70*/  MOV R5, R10 ;  /* 0x0000000a00057202 */ /* 0x000fc40000000f00 */
[----:B------:R-:W5:Y:S04]  /*60c80*/  LDL.LU R10, [R1+0x15fc] ;  /* 0x0015fc00010a7983 */ /* 0x000f680000300800 */
[----:B------:R-:W5:Y:S01]  /*60c90*/  LDL.LU R0, [R1+0x1604] ;  /* 0x0016040001007983 */ /* 0x000f620000300800 */
[----:B------:R-:W-:-:S03]  /*60ca0*/  IADD3 R8, P3, R8, UR7, RZ ;  /* 0x0000000708087c10 */ /* 0x000fc6000ff7e0ff */
[----:B------:R-:W-:Y:S04]  /*60cb0*/  STL [R1+0x147c], R2 ;  /* 0x00147c0201007387 */ /* 0x000fe80000100800 */
[----:B------:R1:W-:Y:S01]  /*60cc0*/  LDGSTS.E [R12+0x5480], [R4.64], P0 ;  /* 0x05480000040c7fae */ /* 0x0003e20008121848 */
[----:B------:R-:W-:Y:S02]  /*60cd0*/  IADD3.X R11, R11, UR6, RZ, P2, !PT ;  /* 0x000000060b0b7c10 */ /* 0x000fe400097fe4ff */
[----:B------:R-:W-:-:S03]  /*60ce0*/  IADD3.X R15, R15, UR6, RZ, P3, !PT ;  /* 0x000000060f0f7c10 */ /* 0x000fc60009ffe4ff */
[----:B------:R1:W-:Y:S02]  /*60cf0*/  STL [R1+0x1478], R11 ;  /* 0x0014780b01007387 */ /* 0x0003e40000100800 */
[----:B-1----:R-:W-:Y:S02]  /*60d00*/  IMAD.MOV.U32 R5, RZ, RZ, R11 ;  /* 0x000000ffff057224 */ /* 0x002fe400078e000b */
[----:B------:R-:W-:Y:S01]  /*60d10*/  STL [R1+0x1484], R8 ;  /* 0x0014840801007387 */ /* 0x000fe20000100800 */
[----:B------:R-:W-:-:S03]  /*60d20*/  IMAD.MOV.U32 R4, RZ, RZ, R2 ;  /* 0x000000ffff047224 */ /* 0x000fc600078e0002 */
[----:B------:R-:W5:Y:S04]  /*60d30*/  LDL.LU R11, [R1+0x15f8] ;  /* 0x0015f800010b7983 */ /* 0x000f680000300800 */
[----:B------:R1:W-:Y:S04]  /*60d40*/  STL [R1+0x1480], R15 ;  /* 0x0014800f01007387 */ /* 0x0003e80000100800 */
[----:B------:R-:W5:Y:S04]  /*60d50*/  LDL.LU R2, [R1+0x1600] ;  /* 0x0016000001027983 */ /* 0x000f680000300800 */
[----:B------:R1:W-:Y:S02]  /*60d60*/  LDGSTS.E [R12+0x5c00], [R4.64], P1 ;  /* 0x05c00000040c7fae */ /* 0x0003e40008921848 */
[----:B-1----:R-:W-:Y:S01]  /*60d70*/  MOV R4, R8 ;  /* 0x0000000800047202 */ /* 0x002fe20000000f00 */
[----:B------:R-:W-:-:S02]  /*60d80*/  IMAD.MOV.U32 R5, RZ, RZ, R15 ;  /* 0x000000ffff057224 */ /* 0x000fc400078e000f */
[----:B------:R-:W5:Y:S04]  /*60d90*/  LDL.LU R15, [R1+0x167c] ;  /* 0x00167c00010f7983 */ /* 0x000f680000300800 */
[----:B------:R-:W5:Y:S04]  /*60da0*/  LDL.LU R8, [R1+0x1684] ;  /* 0x0016840001087983 */ /* 0x000f680000300800 */
[----:B------:R1:W-:Y:S01]  /*60db0*/  LDGSTS.E [R12+0x5c80], [R4.64], P0 ;  /* 0x05c80000040c7fae */ /* 0x0003e20008121848 */
[----:B----4-:R-:W-:Y:S02]  /*60dc0*/  IADD3 R14, P2, R14, UR7, RZ ;  /* 0x000000070e0e7c10 */ /* 0x010fe4000ff5e0ff */
[----:B------:R-:W-:-:S02]  /*60dd0*/  IADD3 R17, P3, R17, UR7, RZ ;  /* 0x0000000711117c10 */ /* 0x000fc4000ff7e0ff */
[----:B------:R-:W-:Y:S01]  /*60de0*/  IADD3.X R16, R16, UR6, RZ, P2, !PT ;  /* 0x0000000610107c10 */ /* 0x000fe200097fe4ff */
[----:B------:R-:W-:Y:S01]  /*60df0*/  STL [R1+0x14fc], R14 ;  /* 0x0014fc0e01007387 */ /* 0x000fe20000100800 */
[----:B-1----:R-:W-:Y:S01]  /*60e00*/  IMAD.MOV.U32 R4, RZ, RZ, R14 ;  /* 0x000000ffff047224 */ /* 0x002fe200078e000e */
[----:B------:R-:W-:Y:S02]  /*60e10*/  IADD3.X R18, R18, UR6, RZ, P3, !PT ;  /* 0x0000000612127c10 */ /* 0x000fe40009ffe4ff */
[----:B------:R1:W-:Y:S01]  /*60e20*/  STL [R1+0x14f8], R16 ;  /* 0x0014f81001007387 */ /* 0x0003e20000100800 */
[----:B------:R-:W-:-:S03]  /*60e30*/  MOV R5, R16 ;  /* 0x0000001000057202 */ /* 0x000fc60000000f00 */
[----:B------:R-:W-:Y:S04]  /*60e40*/  STL [R1+0x1504], R17 ;  /* 0x0015041101007387 */ /* 0x000fe80000100800 */
[----:B------:R4:W-:Y:S04]  /*60e50*/  LDGSTS.E [R12+0x6400], [R4.64], P1 ;  /* 0x06400000040c7fae */ /* 0x0009e80008921848 */
[----:B-1----:R-:W3:Y:S04]  /*60e60*/  LDL.LU R16, [R1+0x1678] ;  /* 0x0016780001107983 */ /* 0x002ee80000300800 */
[----:B------:R-:W-:Y:S01]  /*60e70*/  STL [R1+0x1500], R18 ;  /* 0x0015001201007387 */ /* 0x000fe20000100800 */
[----:B--2---:R-:W-:-:S03]  /*60e80*/  IADD3 R6, P2, R6, UR7, RZ ;  /* 0x0000000706067c10 */ /* 0x004fc6000ff5e0ff */
[----:B------:R-:W2:Y:S01]  /*60e90*/  LDL.LU R14, [R1+0x1680] ;  /* 0x00168000010e7983 */ /* 0x000ea20000300800 */
[----:B----4-:R-:W-:Y:S02]  /*60ea0*/  IMAD.MOV.U32 R4, RZ, RZ, R17 ;  /* 0x000000ffff047224 */ /* 0x010fe400078e0011 */
[----:B------:R-:W-:Y:S01]  /*60eb0*/  IMAD.MOV.U32 R5, RZ, RZ, R18 ;  /* 0x000000ffff057224 */ /* 0x000fe200078e0012 */
[----:B-----5:R-:W-:Y:S01]  /*60ec0*/  IADD3 R7, P3, R7, UR7, RZ ;  /* 0x0000000707077c10 */ /* 0x020fe2000ff7e0ff */
        /* <DEDUP_REMOVED lines=12> */
[----:B----4-:R-:W-:-:S03]  /*60f90*/  MOV R5, R13 ;  /* 0x0000000d00057202 */ /* 0x010fc60000000f00 */
[----:B-1----:R-:W4:Y:S01]  /*60fa0*/  LDL.LU R13, [R1+0x16f8] ;  /* 0x0016f800010d7983 */ /* 0x002f220000300800 */
[----:B------:R-:W-:-:S03]  /*60fb0*/  IMAD.MOV.U32 R4, RZ, RZ, R7 ;  /* 0x000000ffff047224 */ /* 0x000fc600078e0007 */
[----:B------:R-:W4:Y:S01]  /*60fc0*/  LDL.LU R7, [R1+0x1700] ;  /* 0x0017000001077983 */ /* 0x000f220000300800 */
[----:B------:R-:W-:Y:S02]  /*60fd0*/  IADD3 R10, P2, R10, UR7, RZ ;  /* 0x000000070a0a7c10 */ /* 0x000fe4000ff5e0ff */
[----:B------:R-:W-:Y:S01]  /*60fe0*/  IADD3 R0, P3, R0, UR7, RZ ;  /* 0x0000000700007c10 */ /* 0x000fe2000ff7e0ff */
[----:B------:R1:W-:Y:S04]  /*60ff0*/  LDGSTS.E [R12+0x6c80], [R4.64], P0 ;  /* 0x06c80000040c7fae */ /* 0x0003e80008121848 */
[----:B------:R-:W-:Y:S01]  /*61000*/  STL [R1+0x15fc], R10 ;  /* 0x0015fc0a01007387 */ /* 0x000fe20000100800 */
[----:B-1----:R-:W-:Y:S01]  /*61010*/  IMAD.MOV.U32 R4, RZ, RZ, R10 ;  /* 0x000000ffff047224 */ /* 0x002fe200078e000a */
[----:B------:R-:W-:-:S05]  /*61020*/  IADD3.X R11, R11, UR6, RZ, P2, !PT ;  /* 0x000000060b0b7c10 */ /* 0x000fca00097fe4ff */
[----:B------:R-:W-:Y:S01]  /*61030*/  IMAD.MOV.U32 R5, RZ, RZ, R11 ;  /* 0x000000ffff057224 */ /* 0x000fe200078e000b */
[----:B------:R-:W-:Y:S01]  /*61040*/  IADD3.X R2, R2, UR6, RZ, P3, !PT ;  /* 0x0000000602027c10 */ /* 0x000fe20009ffe4ff */
[----:B------:R1:W-:Y:S04]  /*61050*/  STL [R1+0x15f8], R11 ;  /* 0x0015f80b01007387 */ /* 0x0003e80000100800 */
[----:B------:R-:W-:Y:S04]  /*61060*/  STL [R1+0x1604], R0 ;  /* 0x0016040001007387 */ /* 0x000fe80000100800 */
[----:B------:R1:W-:Y:S04]  /*61070*/  STL [R1+0x1600], R2 ;  /* 0x0016000201007387 */ /* 0x0003e80000100800 */
[----:B------:R1:W-:Y:S04]  /*61080*/  LDGSTS.E [R12+0x7400], [R4.64], P1 ;  /* 0x07400000040c7fae */ /* 0x0003e80008921848 */
[----:B-1----:R-:W4:Y:S04]  /*61090*/  LDL.LU R11, [R1+0x1778] ;  /* 0x00177800010b7983 */ /* 0x002f280000300800 */
[----:B------:R-:W4:Y:S01]  /*610a0*/  LDL.LU R10, [R1+0x177c] ;  /* 0x00177c00010a7983 */ /* 0x000f220000300800 */
[----:B------:R-:W-:Y:S01]  /*610b0*/  IMAD.MOV.U32 R5, RZ, RZ, R2 ;  /* 0x000000ffff057224 */ /* 0x000fe200078e0002 */
[----:B------:R-:W-:-:S02]  /*610c0*/  MOV R4, R0 ;  /* 0x0000000000047202 */ /* 0x000fc40000000f00 */
[----:B------:R-:W4:Y:S04]  /*610d0*/  LDL.LU R2, [R1+0x1780] ;  /* 0x0017800001027983 */ /* 0x000f280000300800 */
[----:B------:R-:W4:Y:S01]  /*610e0*/  LDL.LU R0, [R1+0x1784] ;  /* 0x0017840001007983 */ /* 0x000f220000300800 */
[----:B------:R-:W-:Y:S02]  /*610f0*/  IADD3 R15, P2, R15, UR7, RZ ;  /* 0x000000070f0f7c10 */ /* 0x000fe4000ff5e0ff */
[----:B------:R-:W-:Y:S01]  /*61100*/  IADD3 R8, P3, R8, UR7, RZ ;  /* 0x0000000708087c10 */ /* 0x000fe2000ff7e0ff */
[----:B------:R1:W-:Y:S04]  /*61110*/  LDGSTS.E [R12+0x7480], [R4.64], P0 ;  /* 0x07480000040c7fae */ /* 0x0003e80008121848 */
[----:B------:R2:W-:Y:S01]  /*61120*/  STL [R1+0x167c], R15 ;  /* 0x00167c0f01007387 */ /* 0x0005e20000100800 */
[----:B-1----:R-:W-:Y:S01]  /*61130*/  IMAD.MOV.U32 R4, RZ, RZ, R15 ;  /* 0x000000ffff047224 */ /* 0x002fe200078e000f */
[----:B---3--:R-:W-:-:S05]  /*61140*/  IADD3.X R16, R16, UR6, RZ, P2, !PT ;  /* 0x0000000610107c10 */ /* 0x008fca00097fe4ff */
[----:B------:R-:W-:Y:S01]  /*61150*/  STL [R1+0x1678], R16 ;  /* 0x0016781001007387 */ /* 0x000fe20000100800 */
[----:B--2---:R-:W-:-:S03]  /*61160*/  IADD3.X R14, R14, UR6, RZ, P3, !PT ;  /* 0x000000060e0e7c10 */ /* 0x004fc60009ffe4ff */
[----:B------:R1:W-:Y:S04]  /*61170*/  STL [R1+0x1684], R8 ;  /* 0x0016840801007387 */ /* 0x0003e80000100800 */
[----:B------:R-:W-:Y:S04]  /*61180*/  STL [R1+0x1680], R14 ;  /* 0x0016800e01007387 */ /* 0x000fe80000100800 */
[----:B------:R-:W2:Y:S04]  /*61190*/  LDL.LU R20, [R1+0x17f8] ;  /* 0x0017f80001147983 */ /* 0x000ea80000300800 */
[----:B------:R-:W3:Y:S01]  /*611a0*/  LDL.LU R19, [R1+0x17fc] ;  /* 0x0017fc0001137983 */ /* 0x000ee20000300800 */
[----:B------:R-:W-:-:S03]  /*611b0*/  MOV R5, R16 ;  /* 0x0000001000057202 */ /* 0x000fc60000000f00 */
[----:B------:R-:W2:Y:S04]  /*611c0*/  LDL.LU R18, [R1+0x1800] ;  /* 0x0018000001127983 */ /* 0x000ea80000300800 */
[----:B------:R-:W2:Y:S04]  /*611d0*/  LDL.LU R17, [R1+0x1804] ;  /* 0x0018040001117983 */ /* 0x000ea80000300800 */
[----:B------:R1:W-:Y:S04]  /*611e0*/  LDGSTS.E [R12+0x7c00], [R4.64], P1 ;  /* 0x07c00000040c7fae */ /* 0x0003e80008921848 */
[----:B------:R-:W2:Y:S01]  /*611f0*/  LDL.LU R15, [R1+0x187c] ;  /* 0x00187c00010f7983 */ /* 0x000ea20000300800 */
[----:B-1----:R-:W-:-:S03]  /*61200*/  IMAD.MOV.U32 R4, RZ, RZ, R8 ;  /* 0x000000ffff047224 */ /* 0x002fc600078e0008 */
[----:B------:R-:W2:Y:S01]  /*61210*/  LDL.LU R8, [R1+0x1884] ;  /* 0x0018840001087983 */ /* 0x000ea20000300800 */
[----:B-----5:R-:W-:Y:S01]  /*61220*/  IADD3 R9, P2, R9, UR7, RZ ;  /* 0x0000000709097c10 */ /* 0x020fe2000ff5e0ff */
[----:B------:R-:W-:-:S04]  /*61230*/  IMAD.MOV.U32 R5, RZ, RZ, R14 ;  /* 0x000000ffff057224 */ /* 0x000fc800078e000e */
[----:B------:R1:W-:Y:S01]  /*61240*/  STL [R1+0x16fc], R9 ;  /* 0x0016fc0901007387 */ /* 0x0003e20000100800 */
[----:B------:R-:W-:-:S03]  /*61250*/  IADD3 R6, P3, R6, UR7, RZ ;  /* 0x0000000706067c10 */ /* 0x000fc6000ff7e0ff */
[----:B------:R5:W-:Y:S01]  /*61260*/  LDGSTS.E [R12+0x7c80], [R4.64], P0 ;  /* 0x07c80000040c7fae */ /* 0x000be20008121848 */
[----:B----4-:R-:W-:-:S05]  /*61270*/  IADD3.X R13, R13, UR6, RZ, P2, !PT ;  /* 0x000000060d0d7c10 */ /* 0x010fca00097fe4ff */
[----:B------:R-:W-:Y:S01]  /*61280*/  STL [R1+0x16f8], R13 ;  /* 0x0016f80d01007387 */ /* 0x000fe20000100800 */
[----:B------:R-:W-:-:S03]  /*61290*/  IADD3.X R7, R7, UR6, RZ, P3, !PT ;  /* 0x0000000607077c10 */ /* 0x000fc60009ffe4ff */
[----:B------:R-:W-:Y:S04]  /*612a0*/  STL [R1+0x1704], R6 ;  /* 0x0017040601007387 */ /* 0x000fe80000100800 */
[----:B------:R-:W4:Y:S01]  /*612b0*/  LDL.LU R16, [R1+0x1878] ;  /* 0x0018780001107983 */ /* 0x000f220000300800 */
[----:B-----5:R-:W-:-:S03]  /*612c0*/  MOV R4, R9 ;  /* 0x0000000900047202 */ /* 0x020fc60000000f00 */
[----:B------:R5:W-:Y:S04]  /*612d0*/  STL [R1+0x1700], R7 ;  /* 0x0017000701007387 */ /* 0x000be80000100800 */
[----:B-1----:R-:W4:Y:S01]  /*612e0*/  LDL.LU R9, [R1+0x1880] ;  /* 0x0018800001097983 */ /* 0x002f220000300800 */
[----:B------:R-:W-:-:S05]  /*612f0*/  IMAD.MOV.U32 R5, RZ, RZ, R13 ;  /* 0x000000ffff057224 */ /* 0x000fca00078e000d */
[----:B------:R1:W-:Y:S02]  /*61300*/  LDGSTS.E [R12+0x8400], [R4.64], P1 ;  /* 0x08400000040c7fae */ /* 0x0003e40008921848 */
[----:B-1----:R-:W-:Y:S01]  /*61310*/  MOV R5, R7 ;  /* 0x0000000700057202 */ /* 0x002fe20000000f00 */
[----:B------:R-:W-:Y:S01]  /*61320*/  IMAD.MOV.U32 R4, RZ, RZ, R6 ;  /* 0x000000ffff047224 */ /* 0x000fe200078e0006 */
[----:B-----5:R-:W5:Y:S04]  /*61330*/  LDL.LU R7, [R1+0x18f8] ;  /* 0x0018f80001077983 */ /* 0x020f680000300800 */
[----:B------:R-:W5:Y:S04]  /*61340*/  LDL.LU R6, [R1+0x18fc] ;  /* 0x0018fc0001067983 */ /* 0x000f680000300800 */
[----:B------:R-:W5:Y:S04]  /*61350*/  LDL.LU R14, [R1+0x1900] ;  /* 0x00190000010e7983 */ /* 0x000f680000300800 */
[----:B------:R-:W5:Y:S04]  /*61360*/  LDL.LU R13, [R1+0x1904] ;  /* 0x00190400010d7983 */ /* 0x000f680000300800 */
[----:B------:R1:W-:Y:S01]  /*61370*/  LDGSTS.E [R12+0x8480], [R4.64], P0 ;  /* 0x08480000040c7fae */ /* 0x0003e20008121848 */
[----:B------:R-:W-:-:S04]  /*61380*/  IADD3 R10, P2, R10, UR7, RZ ;  /* 0x000000070a0a7c10 */ /* 0x000fc8000ff5e0ff */
[----:B------:R-:W-:Y:S02]  /*61390*/  IADD3.X R11, R11, UR6, RZ, P2, !PT ;  /* 0x000000060b0b7c10 */ /* 0x000fe400097fe4ff */
[----:B------:R-:W-:Y:S01]  /*613a0*/  IADD3 R0, P3, R0, UR7, RZ ;  /* 0x0000000700007c10 */ /* 0x000fe2000ff7e0ff */
[----:B------:R-:W-:Y:S03]  /*613b0*/  STL [R1+0x177c], R10 ;  /* 0x00177c0a01007387 */ /* 0x000fe60000100800 */
[----:B------:R-:W-:Y:S01]  /*613c0*/  IADD3.X R2, R2, UR6, RZ, P3, !PT ;  /* 0x0000000602027c10 */ /* 0x000fe20009ffe4ff */
[----:B------:R1:W-:Y:S02]  /*613d0*/  STL [R1+0x1778], R11 ;  /* 0x0017780b01007387 */ /* 0x0003e40000100800 */
[----:B-1----:R-:W-:Y:S02]  /*613e0*/  IMAD.MOV.U32 R4, RZ, RZ, R10 ;  /* 0x000000ffff047224 */ /* 0x002fe400078e000a */
[----:B------:R-:W-:Y:S01]  /*613f0*/  IMAD.MOV.U32 R5, RZ, RZ, R11 ;  /* 0x000000ffff057224 */ /* 0x000fe200078e000b */
[----:B------:R-:W-:Y:S04]  /*61400*/  STL [R1+0x1784], R0 ;  /* 0x0017840001007387 */ /* 0x000fe80000100800 */
[----:B------:R1:W-:Y:S04]  /*61410*/  STL [R1+0x1780], R2 ;  /* 0x0017800201007387 */ /* 0x0003e80000100800 */
[----:B------:R-:W5:Y:S04]  /*61420*/  LDL.LU R11, [R1+0x1978] ;  /* 0x00197800010b7983 */ /* 0x000f680000300800 */
[----:B------:R-:W5:Y:S04]  /*61430*/  LDL.LU R10, [R1+0x197c] ;  /* 0x00197c00010a7983 */ /* 0x000f680000300800 */
[----:B------:R1:W-:Y:S02]  /*61440*/  LDGSTS.E [R12+0x8c00], [R4.64], P1 ;  /* 0x08c00000040c7fae */ /* 0x0003e40008921848 */
[----:B-1----:R-:W-:Y:S01]  /*61450*/  IMAD.MOV.U32 R5, RZ, RZ, R2 ;  /* 0x000000ffff057224 */ /* 0x002fe200078e0002 */
[----:B------:R-:W-:Y:S01]  /*61460*/  MOV R4, R0 ;  /* 0x0000000000047202 */ /* 0x000fe20000000f00 */
[----:B------:R-:W5:Y:S04]  /*61470*/  LDL.LU R2, [R1+0x1980] ;  /* 0x0019800001027983 */ /* 0x000f680000300800 */
[----:B------:R-:W5:Y:S04]  /*61480*/  LDL.LU R0, [R1+0x1984] ;  /* 0x0019840001007983 */ /* 0x000f680000300800 */
[----:B------:R1:W-:Y:S01]  /*61490*/  LDGSTS.E [R12+0x8c80], [R4.64], P0 ;  /* 0x08c80000040c7fae */ /* 0x0003e20008121848 */
[----:B---3--:R-:W-:-:S04]  /*614a0*/  IADD3 R19, P2, R19, UR7, RZ ;  /* 0x0000000713137c10 */ /* 0x008fc8000ff5e0ff */
[----:B--2---:R-:W-:Y:S01]  /*614b0*/  IADD3.X R20, R20, UR6, RZ, P2, !PT ;  /* 0x0000000614147c10 */ /* 0x004fe200097fe4ff */
[----:B-1----:R-:W-:Y:S01]  /*614c0*/  IMAD.MOV.U32 R4, RZ, RZ, R19 ;  /* 0x000000ffff047224 */ /* 0x002fe200078e0013 */
[----:B------:R-:W-:Y:S02]  /*614d0*/  IADD3 R17, P3, R17, UR7, RZ ;  /* 0x0000000711117c10 */ /* 0x000fe4000ff7e0ff */
[----:B------:R-:W-:Y:S02]  /*614e0*/  MOV R5, R20 ;  /* 0x0000001400057202 */ /* 0x000fe40000000f00 */
[----:B------:R-:W-:-:S03]  /*614f0*/  IADD3.X R18, R18, UR6, RZ, P3, !PT ;  /* 0x0000000612127c10 */ /* 0x000fc60009ffe4ff */
[----:B------:R1:W-:Y:S01]  /*61500*/  LDGSTS.E [R12+0x9400], [R4.64], P1 ;  /* 0x09400000040c7fae */ /* 0x0003e20008921848 */
[----:B------:R-:W-:-:S03]  /*61510*/  IADD3 R15, P2, R15, UR7, RZ ;  /* 0x000000070f0f7c10 */ /* 0x000fc6000ff5e0ff */
[----:B------:R-:W-:Y:S01]  /*61520*/  STL [R1+0x17fc], R19 ;  /* 0x0017fc1301007387 */ /* 0x000fe20000100800 */
[----:B-1----:R-:W-:Y:S02]  /*61530*/  IMAD.MOV.U32 R4, RZ, RZ, R17 ;  /* 0x000000ffff047224 */ /* 0x002fe400078e0011 */
[----:B------:R-:W-:Y:S01]  /*61540*/  IMAD.MOV.U32 R5, RZ, RZ, R18 ;  /* 0x000000ffff057224 */ /* 0x000fe200078e0012 */
[----:B------:R-:W-:Y:S01]  /*61550*/  IADD3 R8, P3, R8, UR7, RZ ;  /* 0x0000000708087c10 */ /* 0x000fe2000ff7e0ff */
[----:B------:R-:W-:Y:S04]  /*61560*/  STL [R1+0x17f8], R20 ;  /* 0x0017f81401007387 */ /* 0x000fe80000100800 */
[----:B------:R1:W-:Y:S04]  /*61570*/  LDGSTS.E [R12+0x9480], [R4.64], P0 ;  /* 0x09480000040c7fae */ /* 0x0003e80008121848 */
[----:B------:R-:W-:Y:S04]  /*61580*/  STL [R1+0x1804], R17 ;  /* 0x0018041101007387 */ /* 0x000fe80000100800 */
[----:B------:R-:W-:Y:S01]  /*61590*/  STL [R1+0x1800], R18 ;  /* 0x0018001201007387 */ /* 0x000fe20000100800 */
[----:B-1----:R-:W-:-:S03]  /*615a0*/  MOV R4, R15 ;  /* 0x0000000f00047202 */ /* 0x002fc60000000f00 */
[----:B------:R-:W-:Y:S01]  /*615b0*/  STL [R1+0x187c], R15 ;  /* 0x00187c0f01007387 */ /* 0x000fe20000100800 */
[----:B----4-:R-:W-:-:S05]  /*615c0*/  IADD3.X R16, R16, UR6, RZ, P2, !PT ;  /* 0x0000000610107c10 */ /* 0x010fca00097fe4ff */
[----:B------:R-:W-:Y:S01]  /*615d0*/  IMAD.MOV.U32 R5, RZ, RZ, R16 ;  /* 0x000000ffff057224 */ /* 0x000fe200078e0010 */
[----:B------:R-:W-:Y:S01]  /*615e0*/  IADD3.X R9, R9, UR6, RZ, P3, !PT ;  /* 0x0000000609097c10 */ /* 0x000fe20009ffe4ff */
[----:B------:R-:W-:Y:S04]  /*615f0*/  STL [R1+0x1878], R16 ;  /* 0x0018781001007387 */ /* 0x000fe80000100800 */
[----:B------:R-:W-:Y:S04]  /*61600*/  STL [R1+0x1884], R8 ;  /* 0x0018840801007387 */ /* 0x000fe80000100800 */
[----:B------:R1:W-:Y:S04]  /*61610*/  LDGSTS.E [R12+0x9c00], [R4.64], P1 ;  /* 0x09c00000040c7fae */ /* 0x0003e80008921848 */
[----:B------:R2:W-:Y:S01]  /*61620*/  STL [R1+0x1880], R9 ;  /* 0x0018800901007387 */ /* 0x0005e20000100800 */
[----:B-1----:R-:W-:Y:S01]  /*61630*/  IMAD.MOV.U32 R4, RZ, RZ, R8 ;  /* 0x000000ffff047224 */ /* 0x002fe200078e0008 */
[----:B------:R-:W-:-:S02]  /*61640*/  MOV R5, R9 ;  /* 0x0000000900057202 */ /* 0x000fc40000000f00 */
[----:B--2---:R-:W2:Y:S04]  /*61650*/  LDL.LU.64 R8, [R1+0xea0] ;  /* 0x000ea00001087983 */ /* 0x004ea80000300a00 */
[----:B------:R-:W3:Y:S01]  /*61660*/  LDL.LU.64 R34, [R1+0xe98] ;  /* 0x000e980001227983 */ /* 0x000ee20000300a00 */
[----:B-----5:R-:W-:Y:S02]  /*61670*/  IADD3 R6, P2, R6, UR7, RZ ;  /* 0x0000000706067c10 */ /* 0x020fe4000ff5e0ff */
[----:B------:R-:W-:Y:S01]  /*61680*/  IADD3 R13, P3, R13, UR7, RZ ;  /* 0x000000070d0d7c10 */ /* 0x000fe2000ff7e0ff */
[----:B------:R1:W-:Y:S01]  /*61690*/  LDGSTS.E [R12+0x9c80], [R4.64], P0 ;  /* 0x09c80000040c7fae */ /* 0x0003e20008121848 */
[----:B------:R-:W-:-:S03]  /*616a0*/  IADD3.X R7, R7, UR6, RZ, P2, !PT ;  /* 0x0000000607077c10 */ /* 0x000fc600097fe4ff */
[----:B------:R-:W-:Y:S01]  /*616b0*/  STL [R1+0x18fc], R6 ;  /* 0x0018fc0601007387 */ /* 0x000fe20000100800 */
[----:B------:R-:W-:-:S03]  /*616c0*/  IADD3.X R14, R14, UR6, RZ, P3, !PT ;  /* 0x000000060e0e7c10 */ /* 0x000fc60009ffe4ff */
[----:B------:R4:W-:Y:S01]  /*616d0*/  STL [R1+0x18f8], R7 ;  /* 0x0018f80701007387 */ /* 0x0009e20000100800 */
[----:B-1----:R-:W-:-:S03]  /*616e0*/  IMAD.MOV.U32 R4, RZ, RZ, R6 ;  /* 0x000000ffff047224 */ /* 0x002fc600078e0006 */
[----:B------:R-:W-:Y:S01]  /*616f0*/  STL [R1+0x1904], R13 ;  /* 0x0019040d01007387 */ /* 0x000fe20000100800 */
[----:B------:R-:W-:-:S03]  /*61700*/  IMAD.MOV.U32 R5, RZ, RZ, R7 ;  /* 0x000000ffff057224 */ /* 0x000fc600078e0007 */
[----:B----4-:R-:W4:Y:S04]  /*61710*/  LDL.LU.64 R6, [R1+0xe20] ;  /* 0x000e200001067983 */ /* 0x010f280000300a00 */
[----:B------:R1:W-:Y:S04]  /*61720*/  STL [R1+0x1900], R14 ;  /* 0x0019000e01007387 */ /* 0x0003e80000100800 */
[----:B------:R-:W5:Y:S04]  /*61730*/  LDL.LU.64 R50, [R1+0xe18] ;  /* 0x000e180001327983 */ /* 0x000f680000300a00 */
[----:B------:R1:W-:Y:S01]  /*61740*/  LDGSTS.E [R12+0xa400], [R4.64], P1 ;  /* 0x0a400000040c7fae */ /* 0x0003e20008921848 */
[----:B------:R-:W-:-:S04]  /*61750*/  IADD3 R10, P2, R10, UR7, RZ ;  /* 0x000000070a0a7c10 */ /* 0x000fc8000ff5e0ff */
[----:B------:R-:W-:Y:S01]  /*61760*/  IADD3.X R11, R11, UR6, RZ, P2, !PT ;  /* 0x000000060b0b7c10 */ /* 0x000fe200097fe4ff */
[----:B-1----:R-:W-:Y:S02]  /*61770*/  IMAD.MOV.U32 R5, RZ, RZ, R14 ;  /* 0x000000ffff057224 */ /* 0x002fe400078e000e */
[----:B------:R-:W5:Y:S04]  /*61780*/  LDL.LU.64 R14, [R1+0xda0] ;  /* 0x000da000010e7983 */ /* 0x000f680000300a00 */
[----:B------:R2:W-:Y:S04]  /*61790*/  STL [R1+0x197c], R10 ;  /* 0x00197c0a01007387 */ /* 0x0005e80000100800 */
[----:B------:R1:W-:Y:S01]  /*617a0*/  STL [R1+0x1978], R11 ;  /* 0x0019780b01007387 */ /* 0x0003e20000100800 */
[----:B------:R-:W-:-:S04]  /*617b0*/  IADD3 R0, P3, R0, UR7, RZ ;  /* 0x0000000700007c10 */ /* 0x000fc8000ff7e0ff */
[----:B------:R-:W-:Y:S01]  /*617c0*/  IADD3.X R2, R2, UR6, RZ, P3, !PT ;  /* 0x0000000602027c10 */ /* 0x000fe20009ffe4ff */
[----:B------:R1:W-:Y:S04]  /*617d0*/  STL [R1+0x1984], R0 ;  /* 0x0019840001007387 */ /* 0x0003e80000100800 */
[----:B------:R-:W5:Y:S04]  /*617e0*/  LDL.LU.64 R16, [R1+0xd98] ;  /* 0x000d980001107983 */ /* 0x000f680000300a00 */
[----:B------:R1:W-:Y:S04]  /*617f0*/  STL [R1+0x1980], R2 ;  /* 0x0019800201007387 */ /* 0x0003e80000100800 */
[----:B------:R-:W5:Y:S04]  /*61800*/  LDL.LU.64 R18, [R1+0xd20] ;  /* 0x000d200001127983 */ /* 0x000f680000300a00 */
[----:B------:R-:W5:Y:S04]  /*61810*/  LDL.LU.64 R20, [R1+0xd18] ;  /* 0x000d180001147983 */ /* 0x000f680000300a00 */
[----:B------:R-:W5:Y:S04]  /*61820*/  LDL.LU.64 R22, [R1+0xca0] ;  /* 0x000ca00001167983 */ /* 0x000f680000300a00 */
[----:B------:R-:W5:Y:S01]  /*61830*/  LDL.LU.64 R24, [R1+0xc98] ;  /* 0x000c980001187983 */ /* 0x000f620000300a00 */
[----:B------:R-:W-:-:S03]  /*61840*/  MOV R4, R13 ;  /* 0x0000000d00047202 */ /* 0x000fc60000000f00 */
[----:B------:R-:W5:Y:S04]  /*61850*/  LDL.LU.64 R26, [R1+0xc20] ;  /* 0x000c2000011a7983 */ /* 0x000f680000300a00 */
[----:B------:R-:W5:Y:S04]  /*61860*/  LDL.LU.64 R28, [R1+0xc18] ;  /* 0x000c1800011c7983 */ /* 0x000f680000300a00 */
[----:B------:R1:W-:Y:S04]  /*61870*/  LDGSTS.E [R12+0xa480], [R4.64], P0 ;  /* 0x0a480000040c7fae */ /* 0x0003e80008121848 */
[----:B------:R-:W5:Y:S04]  /*61880*/  LDL.LU R44, [R1+0xf0c] ;  /* 0x000f0c00012c7983 */ /* 0x000f680000300800 */
[----:B------:R-:W5:Y:S01]  /*61890*/  LDL.LU R43, [R1+0xf14] ;  /* 0x000f1400012b7983 */ /* 0x000f620000300800 */
[----:B-1----:R-:W-:-:S03]  /*618a0*/  IMAD.MOV.U32 R4, RZ, RZ, R10 ;  /* 0x000000ffff047224 */ /* 0x002fc600078e000a */
[----:B------:R-:W5:Y:S01]  /*618b0*/  LDL.LU.64 R30, [R1+0xba0] ;  /* 0x000ba000011e7983 */ /* 0x000f620000300a00 */
[----:B------:R-:W-:-:S03]  /*618c0*/  MOV R5, R11 ;  /* 0x0000000b00057202 */ /* 0x000fc60000000f00 */
[----:B------:R-:W5:Y:S04]  /*618d0*/  LDL.LU.64 R32, [R1+0xb98] ;  /* 0x000b980001207983 */ /* 0x000f680000300a00 */
[----:B------:R1:W-:Y:S02]  /*618e0*/  LDGSTS.E [R12+0xac00], [R4.64], P1 ;  /* 0x0ac00000040c7fae */ /* 0x0003e40008921848 */
[----:B-1----:R-:W-:Y:S02]  /*618f0*/  IMAD.MOV.U32 R4, RZ, RZ, R0 ;  /* 0x000000ffff047224 */ /* 0x002fe400078e0000 */
[----:B------:R-:W-:-:S05]  /*61900*/  IMAD.MOV.U32 R5, RZ, RZ, R2 ;  /* 0x000000ffff057224 */ /* 0x000fca00078e0002 */
        /* <DEDUP_REMOVED lines=10> */
[----:B----4-:R-:W-:-:S03]  /*619b0*/  IADD3 R8, P2, R6, UR7, RZ ;  /* 0x0000000706087c10 */ /* 0x010fc6000ff5e0ff */
[----:B------:R-:W4:Y:S01]  /*619c0*/  LDL.LU.64 R52, [R1+0xa20] ;  /* 0x000a200001347983 */ /* 0x000f220000300a00 */
[----:B------:R-:W-:Y:S02]  /*619d0*/  IADD3.X R2, R7, UR6, RZ, P2, !PT ;  /* 0x0000000607027c10 */ /* 0x000fe400097fe4ff */
[----:B-----5:R-:W-:-:S04]  /*619e0*/  IADD3 R7, P2, R50, UR7, RZ ;  /* 0x0000000732077c10 */ /* 0x020fc8000ff5e0ff */
[----:B-1----:R-:W-:Y:S02]  /*619f0*/  IADD3.X R4, R51, UR6, RZ, P2, !PT ;  /* 0x0000000633047c10 */ /* 0x002fe400097fe4ff */
[----:B------:R-:W5:Y:S01]  /*61a00*/  LDL.LU.64 R50, [R1+0xa18] ;  /* 0x000a180001327983 */ /* 0x000f620000300a00 */
        /* <DEDUP_REMOVED lines=52> */
[----:B------:R-:W-:-:S03]  /*61d50*/  IMAD.MOV.U32 R63, RZ, RZ, R29 ;  /* 0x000000ffff3f7224 */ /* 0x000fc600078e001d */
        /* <DEDUP_REMOVED lines=16> */
[----:B------:R1:W-:Y:S04]  /*61e60*/  LDGSTS.E [R12+0xd480], [R70.64], P0 ;  /* 0x0d480000460c7fae */ /* 0x0003e80008121848 */
[----:B------:R1:W-:Y:S04]  /*61e70*/  LDGSTS.E [R12+0xdc00], [R68.64], P1 ;  /* 0x0dc00000440c7fae */ /* 0x0003e80008921848 */
[----:B------:R1:W-:Y:S01]  /*61e80*/  LDGSTS.E [R12+0xdc80], [R66.64], P0 ;  /* 0x0dc80000420c7fae */ /* 0x0003e20008121848 */
[----:B---3--:R-:W-:-:S03]  /*61e90*/  IADD3 R32, P2, R34, UR7, RZ ;  /* 0x0000000722207c10 */ /* 0x008fc6000ff5e0ff */
[----:B------:R3:W-:Y:S01]  /*61ea0*/  LDGSTS.E [R12+0xe400], [R64.64], P1 ;  /* 0x0e400000400c7fae */ /* 0x0007e20008921848 */
[----:B------:R-:W-:Y:S01]  /*61eb0*/  IADD3.X R31, R35, UR6, RZ, P2, !PT ;  /* 0x00000006231f7c10 */ /* 0x000fe200097fe4ff */
[----:B------:R-:W-:Y:S01]  /*61ec0*/  IMAD.MOV.U32 R60, RZ, RZ, R32 ;  /* 0x000000ffff3c7224 */ /* 0x000fe200078e0020 */
[----:B--2---:R-:W-:Y:S01]  /*61ed0*/  IADD3 R34, P2, R36, UR7, RZ ;  /* 0x0000000724227c10 */ /* 0x004fe2000ff5e0ff */
[----:B------:R3:W-:Y:S03]  /*61ee0*/  LDGSTS.E [R12+0xe480], [R62.64], P0 ;  /* 0x0e4800003e0c7fae */ /* 0x0007e60008121848 */
[----:B------:R-:W-:Y:S02]  /*61ef0*/  IADD3.X R33, R37, UR6, RZ, P2, !PT ;  /* 0x0000000625217c10 */ /* 0x000fe400097fe4ff */
[----:B------:R-:W-:-:S04]  /*61f00*/  IADD3 R36, P2, R38, UR7, RZ ;  /* 0x0000000726247c10 */ /* 0x000fc8000ff5e0ff */
[----:B------:R-:W-:Y:S02]  /*61f10*/  IADD3.X R35, R39, UR6, RZ, P2, !PT ;  /* 0x0000000627237c10 */ /* 0x000fe400097fe4ff */
[----:B------:R-:W-:-:S04]  /*61f20*/  IADD3 R38, P2, R40, UR7, RZ ;  /* 0x0000000728267c10 */ /* 0x000fc8000ff5e0ff */
[----:B------:R-:W-:Y:S02]  /*61f30*/  IADD3.X R37, R41, UR6, RZ, P2, !PT ;  /* 0x0000000629257c10 */ /* 0x000fe400097fe4ff */
[----:B----4-:R-:W-:-:S04]  /*61f40*/  IADD3 R40, P2, R52, UR7, RZ ;  /* 0x0000000734287c10 */ /* 0x010fc8000ff5e0ff */
[----:B------:R-:W-:Y:S02]  /*61f50*/  IADD3.X R39, R53, UR6, RZ, P2, !PT ;  /* 0x0000000635277c10 */ /* 0x000fe400097fe4ff */
[----:B-----5:R-:W-:Y:S01]  /*61f60*/  IADD3 R42, P2, R50, UR7, RZ ;  /* 0x00000007322a7c10 */ /* 0x020fe2000ff5e0ff */
        /* <DEDUP_REMOVED lines=9> */
[----:B------:R-:W-:Y:S01]  /*62000*/  STL.64 [R1+0xb20], R60 ;  /* 0x000b203c01007387 */ /* 0x000fe20000100a00 */
        /* <DEDUP_REMOVED lines=8> */
[----:B------:R-:W2:Y:S04]  /*62090*/  LDL.LU R4, [R1+0xf08] ;  /* 0x000f080001047983 */ /* 0x000ea80000300800 */
[----:B------:R-:W4:Y:S04]  /*620a0*/  LDL.LU R17, [R1+0xf10] ;  /* 0x000f100001117983 */ /* 0x000f280000300800 */
        /* <DEDUP_REMOVED lines=8> */
[----:B------:R-:W-:Y:S01]  /*62130*/  IADD3 R44, P2, R44, UR7, RZ ;  /* 0x000000072c2c7c10 */ /* 0x000fe2000ff5e0ff */
[----:B------:R-:W-:-:S02]  /*62140*/  IMAD.U32 R0, RZ, RZ, UR5 ;  /* 0x00000005ff007e24 */ /* 0x000fc4000f8e00ff */
[----:B------:R3:W-:Y:S01]  /*62150*/  LDGSTS.E [R12+0xec00], [R60.64], P1 ;  /* 0x0ec000003c0c7fae */ /* 0x0007e20008921848 */
[----:B------:R-:W-:-:S03]  /*62160*/  LOP3.LUT R5, R252, 0x50, RZ, 0x3c, !PT ;  /* 0x00000050fc057812 */ /* 0x000fc600078e3cff */
[----:B------:R3:W-:Y:S04]  /*62170*/  LDGSTS.E [R12+0xec80], [R58.64], P0 ;  /* 0x0ec800003a0c7fae */ /* 0x0007e80008121848 */
[----:B------:R-:W-:Y:S04]  /*62180*/  STL [R1+0xf0c], R44 ;  /* 0x000f0c2c01007387 */ /* 0x000fe80000100800 */
[----:B------:R3:W-:Y:S04]  /*62190*/  LDGSTS.E [R12+0xf400], [R56.64], P1 ;  /* 0x0f400000380c7fae */ /* 0x0007e80008921848 */
[----:B------:R-:W-:Y:S04]  /*621a0*/  STL [R1+0xf14], R43 ;  /* 0x000f142b01007387 */ /* 0x000fe80000100800 */
[----:B------:R3:W-:Y:S04]  /*621b0*/  LDGSTS.E [R12+0xf480], [R54.64], P0 ;  /* 0x0f480000360c7fae */ /* 0x0007e80008121848 */
[----:B------:R3:W-:Y:S04]  /*621c0*/  LDGSTS.E [R12+0xfc00], [R52.64], P1 ;  /* 0x0fc00000340c7fae */ /* 0x0007e80008921848 */
[----:B------:R3:W-:Y:S02]  /*621d0*/  LDGSTS.E [R12+0xfc80], [R50.64], P0 ;  /* 0x0fc80000320c7fae */ /* 0x0007e40008121848 */
[----:B---3--:R-:W-:-:S02]  /*621e0*/  LEA R12, R0, R5, 0x10 ;  /* 0x00000005000c7211 */ /* 0x008fc400078e80ff */
[----:B--2---:R-:W-:-:S05]  /*621f0*/  IADD3.X R4, R4, UR6, RZ, P2, !PT ;  /* 0x0000000604047c10 */ /* 0x004fca00097fe4ff */
[----:B------:R1:W-:Y:S01]  /*62200*/  STL [R1+0xf08], R4 ;  /* 0x000f080401007387 */ /* 0x0003e20000100800 */
[----:B------:R-:W-:-:S03]  /*62210*/  IMAD.MOV.U32 R5, RZ, RZ, R4 ;  /* 0x000000ffff057224 */ /* 0x000fc600078e0004 */
[----:B------:R-:W2:Y:S01]  /*62220*/  LDL.LU R7, [R1+0x108c] ;  /* 0x00108c0001077983 */ /* 0x000ea20000300800 */
[----:B----4-:R-:W-:-:S03]  /*62230*/  IADD3.X R17, R17, UR6, RZ, P3, !PT ;  /* 0x0000000611117c10 */ /* 0x010fc60009ffe4ff */
[----:B------:R-:W3:Y:S01]  /*62240*/  LDL.LU R10, [R1+0x1094] ;  /* 0x00109400010a7983 */ /* 0x000ee20000300800 */
[----:B-1----:R-:W-:-:S03]  /*62250*/  IMAD.MOV.U32 R4, RZ, RZ, R44 ;  /* 0x000000ffff047224 */ /* 0x002fc600078e002c */
[----:B------:R-:W4:Y:S01]  /*62260*/  LDL.LU R16, [R1+0x1088] ;  /* 0x0010880001107983 */ /* 0x000f220000300800 */
[----:B-----5:R-:W-:-:S03]  /*62270*/  IADD3 R2, P2, R2, UR7, RZ ;  /* 0x0000000702027c10 */ /* 0x020fc6000ff5e0ff */
[----:B------:R-:W5:Y:S01]  /*62280*/  LDL.LU R0, [R1+0x1090] ;  /* 0x0010900001007983 */ /* 0x000f620000300800 */
[----:B------:R-:W-:-:S03]  /*62290*/  IADD3 R11, P3, R11, UR7, RZ ;  /* 0x000000070b0b7c10 */ /* 0x000fc6000ff7e0ff */
[----:B------:R1:W-:Y:S01]  /*622a0*/  LDGSTS.E [R12+0x500], [R4.64], P1 ;  /* 0x00500000040c7fae */ /* 0x0003e20008921848 */
[----:B------:R-:W-:Y:S02]  /*622b0*/  IADD3.X R9, R9, UR6, RZ, P2, !PT ;  /* 0x0000000609097c10 */ /* 0x000fe400097fe4ff */
[----:B------:R-:W-:Y:S01]  /*622c0*/  IADD3.X R13, R13, UR6, RZ, P3, !PT ;  /* 0x000000060d0d7c10 */ /* 0x000fe20009ffe4ff */
[----:B------:R-:W-:Y:S01]  /*622d0*/  STL [R1+0xf10], R17 ;  /* 0x000f101101007387 */ /* 0x000fe20000100800 */
[----:B-1----:R-:W-:Y:S01]  /*622e0*/  MOV R4, R43 ;  /* 0x0000002b00047202 */ /* 0x002fe20000000f00 */
[----:B------:R-:W-:Y:S02]  /*622f0*/  IMAD.MOV.U32 R5, RZ, RZ, R17 ;  /* 0x000000ffff057224 */ /* 0x000fe400078e0011 */
[----:B------:R-:W-:Y:S04]  /*62300*/  STL [R1+0xf8c], R2 ;  /* 0x000f8c0201007387 */ /* 0x000fe80000100800 */
[----:B------:R1:W-:Y:S04]  /*62310*/  LDGSTS.E [R12+0x580], [R4.64], P0 ;  /* 0x00580000040c7fae */ /* 0x0003e80008121848 */
[----:B------:R1:W-:Y:S04]  /*62320*/  STL [R1+0xf88], R9 ;  /* 0x000f880901007387 */ /* 0x0003e80000100800 */
[----:B------:R-:W-:Y:S01]  /*62330*/  STL [R1+0xf94], R11 ;  /* 0x000f940b01007387 */ /* 0x000fe20000100800 */
[----:B-1----:R-:W-:Y:S01]  /*62340*/  IMAD.MOV.U32 R4, RZ, RZ, R2 ;  /* 0x000000ffff047224 */ /* 0x002fe200078e0002 */
[----:B------:R-:W-:-:S02]  /*62350*/  MOV R5, R9 ;  /* 0x0000000900057202 */ /* 0x000fc40000000f00 */
        /* <DEDUP_REMOVED lines=25> */
[----:B------:R-:W5:Y:S04]  /*624f0*/  LDL.LU R14, [R1+0x1190] ;  /* 0x00119000010e7983 */ /* 0x000f680000300800 */
[----:B------:R1:W-:Y:S01]  /*62500*/  LDGSTS.E [R12+0x1580], [R4.64], P0 ;  /* 0x01580000040c7fae */ /* 0x0003e20008121848 */
[----:B--2---:R-:W-:Y:S02]  /*62510*/  IADD3 R7, P2, R7, UR7, RZ ;  /* 0x0000000707077c10 */ /* 0x004fe4000ff5e0ff */
[----:B---3--:R-:W-:Y:S02]  /*62520*/  IADD3 R10, P3, R10, UR7, RZ ;  /* 0x000000070a0a7c10 */ /* 0x008fe4000ff7e0ff */
[----:B----4-:R-:W-:Y:S01]  /*62530*/  IADD3.X R16, R16, UR6, RZ, P2, !PT ;  /* 0x0000000610107c10 */ /* 0x010fe200097fe4ff */
[----:B------:R2:W-:Y:S01]  /*62540*/  STL [R1+0x108c], R7 ;  /* 0x00108c0701007387 */ /* 0x0005e20000100800 */
[----:B-1----:R-:W-:Y:S01]  /*62550*/  IMAD.MOV.U32 R4, RZ, RZ, R7 ;  /* 0x000000ffff047224 */ /* 0x002fe200078e0007 */
[----:B-----5:R-:W-:-:S02]  /*62560*/  IADD3.X R0, R0, UR6, RZ, P3, !PT ;  /* 0x0000000600007c10 */ /* 0x020fc40009ffe4ff */
[----:B------:R1:W-:Y:S04]  /*62570*/  STL [R1+0x1088], R16 ;  /* 0x0010881001007387 */ /* 0x0003e80000100800 */
[----:B------:R-:W-:Y:S01]  /*62580*/  STL [R1+0x1094], R10 ;  /* 0x0010940a01007387 */ /* 0x000fe20000100800 */
[----:B------:R-:W-:-:S03]  /*62590*/  IMAD.MOV.U32 R5, RZ, RZ, R16 ;  /* 0x000000ffff057224 */ /* 0x000fc600078e0010 */
[----:B--2---:R-:W2:Y:S04]  /*625a0*/  LDL.LU R7, [R1+0x120c] ;  /* 0x00120c0001077983 */ /* 0x004ea80000300800 */
[----:B------:R3:W-:Y:S04]  /*625b0*/  STL [R1+0x1090], R0 ;  /* 0x0010900001007387 */ /* 0x0007e80000100800 */
[----:B------:R-:W4:Y:S04]  /*625c0*/  LDL.LU R17, [R1+0x1214] ;  /* 0x0012140001117983 */ /* 0x000f280000300800 */
[----:B-1----:R-:W5:Y:S04]  /*625d0*/  LDL.LU R16, [R1+0x1208] ;  /* 0x0012080001107983 */ /* 0x002f680000300800 */
[----:B------:R-:W5:Y:S04]  /*625e0*/  LDL.LU R18, [R1+0x1210] ;  /* 0x0012100001127983 */ /* 0x000f680000300800 */
[----:B------:R1:W-:Y:S01]  /*625f0*/  LDGSTS.E [R12+0x1d00], [R4.64], P1 ;  /* 0x01d00000040c7fae */ /* 0x0003e20008921848 */
[----:B------:R-:W-:-:S02]  /*62600*/  IADD3 R9, P2, R9, UR7, RZ ;  /* 0x0000000709097c10 */ /* 0x000fc4000ff5e0ff */
[----:B-1----:R-:W-:Y:S01]  /*62610*/  MOV R4, R10 ;  /* 0x0000000a00047202 */ /* 0x002fe20000000f00 */
        /* <DEDUP_REMOVED lines=12> */
[----:B------:R-:W3:Y:S04]  /*626e0*/  LDL.LU R9, [R1+0x1288] ;  /* 0x0012880001097983 */ /* 0x000ee80000300800 */
[----:B------:R1:W-:Y:S04]  /*626f0*/  STL [R1+0x1110], R11 ;  /* 0x0011100b01007387 */ /* 0x0003e80000100800 */
[----:B------:R-:W3:Y:S01]  /*62700*/  LDL.LU R13, [R1+0x1290] ;  /* 0x00129000010d7983 */ /* 0x000ee20000300800 */
[----:B------:R-:W-:-:S03]  /*62710*/  IADD3 R8, P2, R8, UR7, RZ ;  /* 0x0000000708087c10 */ /* 0x000fc6000ff5e0ff */
[----:B------:R1:W-:Y:S01]  /*62720*/  LDGSTS.E [R12+0x2500], [R4.64], P1 ;  /* 0x02500000040c7fae */ /* 0x0003e20008921848 */
[----:B------:R-:W-:Y:S01]  /*62730*/  IADD3 R6, P3, R6, UR7, RZ ;  /* 0x0000000706067c10 */ /* 0x000fe2000ff7e0ff */
[----:B-1----:R-:W-:Y:S02]  /*62740*/  IMAD.MOV.U32 R4, RZ, RZ, R2 ;  /* 0x000000ffff047224 */ /* 0x002fe400078e0002 */
[----:B------:R-:W-:Y:S01]  /*62750*/  IMAD.MOV.U32 R5, RZ, RZ, R11 ;  /* 0x000000ffff057224 */ /* 0x000fe200078e000b */
[----:B------:R-:W3:Y:S04]  /*62760*/  LDL.LU R2, [R1+0x130c] ;  /* 0x00130c0001027983 */ /* 0x000ee80000300800 */
[----:B------:R-:W3:Y:S01]  /*62770*/  LDL.LU R11, [R1+0x1314] ;  /* 0x00131400010b7983 */ /* 0x000ee20000300800 */
[----:B------:R-:W-:-:S03]  /*62780*/  IADD3.X R15, R15, UR6, RZ, P2, !PT ;  /* 0x000000060f0f7c10 */ /* 0x000fc600097fe4ff */
[----:B------:R1:W-:Y:S01]  /*62790*/  STL [R1+0x118c], R8 ;  /* 0x00118c0801007387 */ /* 0x0003e20000100800 */
[----:B------:R-:W-:-:S03]  /*627a0*/  IADD3.X R14, R14, UR6, RZ, P3, !PT ;  /* 0x000000060e0e7c10 */ /* 0x000fc60009ffe4ff */
[----:B------:R1:W-:Y:S04]  /*627b0*/  LDGSTS.E [R12+0x2580], [R4.64], P0 ;  /* 0x02580000040c7fae */ /* 0x0003e80008121848 */
[----:B------:R1:W-:Y:S04]  /*627c0*/  STL [R1+0x1188], R15 ;  /* 0x0011880f01007387 */ /* 0x0003e80000100800 */
[----:B------:R-:W-:Y:S01]  /*627d0*/  STL [R1+0x1194], R6 ;  /* 0x0011940601007387 */ /* 0x000fe20000100800 */
[----:B-1----:R-:W-:-:S03]  /*627e0*/  MOV R4, R8 ;  /* 0x0000000800047202 */ /* 0x002fc60000000f00 */
[----:B------:R-:W3:Y:S01]  /*627f0*/  LDL.LU R8, [R1+0x1308] ;  /* 0x0013080001087983 */ /* 0x000ee20000300800 */
[----:B------:R-:W-:-:S03]  /*62800*/  IMAD.MOV.U32 R5, RZ, RZ, R15 ;  /* 0x000000ffff057224 */ /* 0x000fc600078e000f */
[----:B------:R1:W-:Y:S04]  /*62810*/  STL [R1+0x1190], R14 ;  /* 0x0011900e01007387 */ /* 0x0003e80000100800 */
[----:B------:R-:W3:Y:S04]  /*62820*/  LDL.LU R15, [R1+0x1310] ;  /* 0x00131000010f7983 */ /* 0x000ee80000300800 */
[----:B------:R1:W-:Y:S02]  /*62830*/  LDGSTS.E [R12+0x2d00], [R4.64], P1 ;  /* 0x02d00000040c7fae */ /* 0x0003e40008921848 */
[----:B-1----:R-:W-:Y:S01]  /*62840*/  IMAD.MOV.U32 R4, RZ, RZ, R6 ;  /* 0x000000ffff047224 */ /* 0x002fe200078e0006 */
[----:B------:R-:W-:-:S02]  /*62850*/  MOV R5, R14 ;  /* 0x0000000e00057202 */ /* 0x000fc40000000f00 */
[----:B------:R-:W3:Y:S04]  /*62860*/  LDL.LU R14, [R1+0x138c] ;  /* 0x00138c00010e7983 */ /* 0x000ee80000300800 */
[----:B------:R-:W3:Y:S04]  /*62870*/  LDL.LU R6, [R1+0x1394] ;  /* 0x0013940001067983 */ /* 0x000ee80000300800 */
[----:B------:R1:W-:Y:S01]  /*62880*/  LDGSTS.E [R12+0x2d80], [R4.64], P0 ;  /* 0x02d80000040c7fae */ /* 0x0003e20008121848 */
[----:B--2---:R-:W-:-:S05]  /*62890*/  IADD3 R7, P2, R7, UR7, RZ ;  /* 0x0000000707077c10 */ /* 0x004fca000ff5e0ff */
[----:B------:R-:W-:Y:S01]  /*628a0*/  STL [R1+0x120c], R7 ;  /* 0x00120c0701007387 */ /* 0x000fe20000100800 */
[----:B----4-:R-:W-:Y:S02]  /*628b0*/  IADD3 R17, P3, R17, UR7, RZ ;  /* 0x0000000711117c10 */ /* 0x010fe4000ff7e0ff */
[----:B-----5:R-:W-:Y:S01]  /*628c0*/  IADD3.X R16, R16, UR6, RZ, P2, !PT ;  /* 0x0000000610107c10 */ /* 0x020fe200097fe4ff */
[----:B-1----:R-:W-:Y:S01]  /*628d0*/  IMAD.MOV.U32 R4, RZ, RZ, R7 ;  /* 0x000000ffff047224 */ /* 0x002fe200078e0007 */
[----:B------:R-:W-:-:S03]  /*628e0*/  IADD3.X R18, R18, UR6, RZ, P3, !PT ;  /* 0x0000000612127c10 */ /* 0x000fc60009ffe4ff */
[----:B------:R1:W-:Y:S01]  /*628f0*/  STL [R1+0x1208], R16 ;  /* 0x0012081001007387 */ /* 0x0003e20000100800 */
[----:B------:R-:W-:-:S03]  /*62900*/  IMAD.MOV.U32 R5, RZ, RZ, R16 ;  /* 0x000000ffff057224 */ /* 0x000fc600078e0010 */
[----:B------:R-:W-:Y:S04]  /*62910*/  STL [R1+0x1214], R17 ;  /* 0x0012141101007387 */ /* 0x000fe80000100800 */
[----:B------:R2:W-:Y:S04]  /*62920*/  LDGSTS.E [R12+0x3500], [R4.64], P1 ;  /* 0x03500000040c7fae */ /* 0x0005e80008921848 */
[----:B-1----:R-:W4:Y:S04]  /*62930*/  LDL.LU R16, [R1+0x1388] ;  /* 0x0013880001107983 */ /* 0x002f280000300800 */
[----:B------:R-:W-:Y:S01]  /*62940*/  STL [R1+0x1210], R18 ;  /* 0x0012101201007387 */ /* 0x000fe20000100800 */
[----:B---3--:R-:W-:-:S03]  /*62950*/  IADD3 R0, P2, R0, UR7, RZ ;  /* 0x0000000700007c10 */ /* 0x008fc6000ff5e0ff */
[----:B------:R-:W3:Y:S01]  /*62960*/  LDL.LU R7, [R1+0x1390] ;  /* 0x0013900001077983 */ /* 0x000ee20000300800 */
[----:B--2---:R-:W-:Y:S01]  /*62970*/  MOV R4, R17 ;  /* 0x0000001100047202 */ /* 0x004fe20000000f00 */
[----:B------:R-:W-:Y:S01]  /*62980*/  IMAD.MOV.U32 R5, RZ, RZ, R18 ;  /* 0x000000ffff057224 */ /* 0x000fe200078e0012 */
[----:B------:R-:W-:Y:S01]  /*62990*/  IADD3 R10, P3, R10, UR7, RZ ;  /* 0x000000070a0a7c10 */ /* 0x000fe2000ff7e0ff */
[----:B------:R-:W-:Y:S04]  /*629a0*/  STL [R1+0x128c], R0 ;  /* 0x00128c0001007387 */ /* 0x000fe80000100800 */
[----:B------:R1:W-:Y:S02]  /*629b0*/  LDGSTS.E [R12+0x3580], [R4.64], P0 ;  /* 0x03580000040c7fae */ /* 0x0003e40008121848 */
[----:B-1----:R-:W-:Y:S01]  /*629c0*/  IMAD.MOV.U32 R4, RZ, RZ, R0 ;  /* 0x000000ffff047224 */ /* 0x002fe200078e0000 */
[----:B------:R-:W-:-:S04]  /*629d0*/  IADD3.X R9, R9, UR6, RZ, P2, !PT ;  /* 0x0000000609097c10 */ /* 0x000fc800097fe4ff */
        /* <DEDUP_REMOVED lines=8> */
[----:B--2---:R-:W-:-:S03]  /*62a60*/  IMAD.MOV.U32 R5, RZ, RZ, R13 ;  /* 0x000000ffff057224 */ /* 0x004fc600078e000d */
[----:B-1----:R-:W2:Y:S01]  /*62a70*/  LDL.LU R13, [R1+0x1408] ;  /* 0x00140800010d7983 */ /* 0x002ea20000300800 */
[----:B------:R-:W-:-:S03]  /*62a80*/  IMAD.MOV.U32 R4, RZ, RZ, R10 ;  /* 0x000000ffff047224 */ /* 0x000fc600078e000a */
[----:B------:R-:W2:Y:S01]  /*62a90*/  LDL.LU R10, [R1+0x1410] ;  /* 0x00141000010a7983 */ /* 0x000ea20000300800 */
[----:B------:R-:W-:Y:S02]  /*62aa0*/  IADD3 R2, P2, R2, UR7, RZ ;  /* 0x0000000702027c10 */ /* 0x000fe4000ff5e0ff */
[----:B------:R-:W-:Y:S01]  /*62ab0*/  IADD3 R11, P3, R11, UR7, RZ ;  /* 0x000000070b0b7c10 */ /* 0x000fe2000ff7e0ff */
[----:B------:R1:W-:Y:S04]  /*62ac0*/  LDGSTS.E [R12+0x3d80], [R4.64], P0 ;  /* 0x03d80000040c7fae */ /* 0x0003e80008121848 */
[----:B------:R1:W-:Y:S01]  /*62ad0*/  STL [R1+0x130c], R2 ;  /* 0x00130c0201007387 */ /* 0x0003e20000100800 */
[----:B------:R-:W-:Y:S02]  /*62ae0*/  IADD3.X R8, R8, UR6, RZ, P2, !PT ;  /* 0x0000000608087c10 */ /* 0x000fe400097fe4ff */
[----:B-1----:R-:W-:-:S03]  /*62af0*/  MOV R4, R2 ;  /* 0x0000000200047202 */ /* 0x002fc60000000f00 */
[----:B------:R-:W-:Y:S01]  /*62b00*/  IMAD.MOV.U32 R5, RZ, RZ, R8 ;  /* 0x000000ffff057224 */ /* 0x000fe200078e0008 */
        /* <DEDUP_REMOVED lines=9> */
[----:B------:R-:W-:-:S03]  /*62ba0*/  MOV R5, R15 ;  /* 0x0000000f00057202 */ /* 0x000fc60000000f00 */
[----:B------:R-:W2:Y:S01]  /*62bb0*/  LDL.LU R15, [R1+0x1490] ;  /* 0x00149000010f7983 */ /* 0x000ea20000300800 */
[----:B------:R-:W-:Y:S02]  /*62bc0*/  IADD3 R14, P2, R14, UR7, RZ ;  /* 0x000000070e0e7c10 */ /* 0x000fe4000ff5e0ff */
[----:B------:R-:W-:Y:S01]  /*62bd0*/  IADD3 R6, P3, R6, UR7, RZ ;  /* 0x0000000706067c10 */ /* 0x000fe2000ff7e0ff */
[----:B------:R1:W-:Y:S04]  /*62be0*/  LDGSTS.E [R12+0x4580], [R4.64], P0 ;  /* 0x04580000040c7fae */ /* 0x0003e80008121848 */
[----:B------:R3:W-:Y:S01]  /*62bf0*/  STL [R1+0x138c], R14 ;  /* 0x00138c0e01007387 */ /* 0x0007e20000100800 */
[----:B-1----:R-:W-:Y:S01]  /*62c00*/  IMAD.MOV.U32 R4, RZ, RZ, R14 ;  /* 0x000000ffff047224 */ /* 0x002fe200078e000e */
[----:B----4-:R-:W-:-:S05]  /*62c10*/  IADD3.X R16, R16, UR6, RZ, P2, !PT ;  /* 0x0000000610107c10 */ /* 0x010fca00097fe4ff */
[----:B------:R1:W-:Y:S01]  /*62c20*/  STL [R1+0x1388], R16 ;  /* 0x0013881001007387 */ /* 0x0003e20000100800 */
[----:B---3--:R-:W-:-:S03]  /*62c30*/  IADD3.X R7, R7, UR6, RZ, P3, !PT ;  /* 0x0000000607077c10 */ /* 0x008fc60009ffe4ff */
[----:B------:R3:W-:Y:S01]  /*62c40*/  STL [R1+0x1394], R6 ;  /* 0x0013940601007387 */ /* 0x0007e20000100800 */
[----:B------:R-:W-:-:S03]  /*62c50*/  IMAD.MOV.U32 R5, RZ, RZ, R16 ;  /* 0x000000ffff057224 */ /* 0x000fc600078e0010 */
[----:B------:R-:W4:Y:S04]  /*62c60*/  LDL.LU R14, [R1+0x150c] ;  /* 0x00150c00010e7983 */ /* 0x000f280000300800 */
[----:B------:R3:W-:Y:S04]  /*62c70*/  STL [R1+0x1390], R7 ;  /* 0x0013900701007387 */ /* 0x0007e80000100800 */
[----:B------:R-:W4:Y:S04]  /*62c80*/  LDL.LU R17, [R1+0x1514] ;  /* 0x0015140001117983 */ /* 0x000f280000300800 */
[----:B-1----:R-:W4:Y:S04]  /*62c90*/  LDL.LU R16, [R1+0x1508] ;  /* 0x0015080001107983 */ /* 0x002f280000300800 */
[----:B------:R-:W4:Y:S04]  /*62ca0*/  LDL.LU R18, [R1+0x1510] ;  /* 0x0015100001127983 */ /* 0x000f280000300800 */
[----:B------:R1:W-:Y:S02]  /*62cb0*/  LDGSTS.E [R12+0x4d00], [R4.64], P1 ;  /* 0x04d00000040c7fae */ /* 0x0003e40008921848 */
[----:B-1----:R-:W-:Y:S01]  /*62cc0*/  MOV R4, R6 ;  /* 0x0000000600047202 */ /* 0x002fe20000000f00 */
[----:B------:R-:W-:Y:S01]  /*62cd0*/  IMAD.MOV.U32 R5, RZ, RZ, R7 ;  /* 0x000000ffff057224 */ /* 0x000fe200078e0007 */
[----:B---3--:R-:W3:Y:S04]  /*62ce0*/  LDL.LU R6, [R1+0x158c] ;  /* 0x00158c0001067983 */ /* 0x008ee80000300800 */
[----:B------:R-:W3:Y:S01]  /*62cf0*/  LDL.LU R7, [R1+0x1594] ;  /* 0x0015940001077983 */ /* 0x000ee20000300800 */
[----:B-----5:R-:W-:-:S03]  /*62d00*/  IADD3 R9, P2, R9, UR7, RZ ;  /* 0x0000000709097c10 */ /* 0x020fc6000ff5e0ff */
[----:B------:R1:W-:Y:S01]  /*62d10*/  LDGSTS.E [R12+0x4d80], [R4.64], P0 ;  /* 0x04d80000040c7fae */ /* 0x0003e20008121848 */
[----:B------:R-:W-:-:S03]  /*62d20*/  IADD3 R0, P3, R0, UR7, RZ ;  /* 0x0000000700007c10 */ /* 0x000fc6000ff7e0ff */
[----:B------:R5:W-:Y:S01]  /*62d30*/  STL [R1+0x140c], R9 ;  /* 0x00140c0901007387 */ /* 0x000be20000100800 */
[----:B--2---:R-:W-:Y:S01]  /*62d40*/  IADD3.X R13, R13, UR6, RZ, P2, !PT ;  /* 0x000000060d0d7c10 */ /* 0x004fe200097fe4ff */
[----:B-1----:R-:W-:Y:S01]  /*62d50*/  IMAD.MOV.U32 R4, RZ, RZ, R9 ;  /* 0x000000ffff047224 */ /* 0x002fe200078e0009 */
[----:B------:R-:W-:-:S03]  /*62d60*/  IADD3.X R10, R10, UR6, RZ, P3, !PT ;  /* 0x000000060a0a7c10 */ /* 0x000fc60009ffe4ff */
[----:B------:R1:W-:Y:S04]  /*62d70*/  STL [R1+0x1408], R13 ;  /* 0x0014080d01007387 */ /* 0x0003e80000100800 */
[----:B------:R-:W-:Y:S01]  /*62d80*/  STL [R1+0x1414], R0 ;  /* 0x0014140001007387 */ /* 0x000fe20000100800 */
[----:B------:R-:W-:-:S03]  /*62d90*/  MOV R5, R13 ;  /* 0x0000000d00057202 */ /* 0x000fc60000000f00 */
[----:B-----5:R-:W2:Y:S04]  /*62da0*/  LDL.LU R9, [R1+0x1588] ;  /* 0x0015880001097983 */ /* 0x020ea80000300800 */
[----:B------:R5:W-:Y:S04]  /*62db0*/  STL [R1+0x1410], R10 ;  /* 0x0014100a01007387 */ /* 0x000be80000100800 */
[----:B-1----:R-:W2:Y:S04]  /*62dc0*/  LDL.LU R13, [R1+0x1590] ;  /* 0x00159000010d7983 */ /* 0x002ea80000300800 */
[----:B------:R1:W-:Y:S01]  /*62dd0*/  LDGSTS.E [R12+0x5500], [R4.64], P1 ;  /* 0x05500000040c7fae */ /* 0x0003e20008921848 */
[----:B------:R-:W-:Y:S01]  /*62de0*/  IADD3 R2, P2, R2, UR7, RZ ;  /* 0x0000000702027c10 */ /* 0x000fe2000ff5e0ff */
[----:B-1----:R-:W-:-:S02]  /*62df0*/  IMAD.MOV.U32 R4, RZ, RZ, R0 ;  /* 0x000000ffff047224 */ /* 0x002fc400078e0000 */
[----:B------:R-:W-:Y:S02]  /*62e00*/  IMAD.MOV.U32 R5, RZ, RZ, R10 ;  /* 0x000000ffff057224 */ /* 0x000fe400078e000a */
[----:B-----5:R-:W5:Y:S04]  /*62e10*/  LDL.LU R10, [R1+0x160c] ;  /* 0x00160c00010a7983 */ /* 0x020f680000300800 */
        /* <DEDUP_REMOVED lines=14> */
[----:B-1----:R-:W-:Y:S01]  /*62f00*/  IMAD.MOV.U32 R4, RZ, RZ, R8 ;  /* 0x000000ffff047224 */ /* 0x002fe200078e0008 */
[----:B------:R-:W-:-:S02]  /*62f10*/  MOV R5, R15 ;  /* 0x0000000f00057202 */ /* 0x000fc40000000f00 */
[----:B------:R-:W5:Y:S04]  /*62f20*/  LDL.LU R15, [R1+0x168c] ;  /* 0x00168c00010f7983 */ /* 0x000f680000300800 */
[----:B------:R-:W5:Y:S04]  /*62f30*/  LDL.LU R8, [R1+0x1694] ;  /* 0x0016940001087983 */ /* 0x000f680000300800 */
[----:B------:R1:W-:Y:S01]  /*62f40*/  LDGSTS.E [R12+0x5d80], [R4.64], P0 ;  /* 0x05d80000040c7fae */ /* 0x0003e20008121848 */
[----:B----4-:R-:W-:Y:S02]  /*62f50*/  IADD3 R14, P2, R14, UR7, RZ ;  /* 0x000000070e0e7c10 */ /* 0x010fe4000ff5e0ff */
[----:B------:R-:W-:-:S02]  /*62f60*/  IADD3 R17, P3, R17, UR7, RZ ;  /* 0x0000000711117c10 */ /* 0x000fc4000ff7e0ff */
[----:B------:R-:W-:Y:S01]  /*62f70*/  IADD3.X R16, R16, UR6, RZ, P2, !PT ;  /* 0x0000000610107c10 */ /* 0x000fe200097fe4ff */
[----:B------:R-:W-:Y:S01]  /*62f80*/  STL [R1+0x150c], R14 ;  /* 0x00150c0e01007387 */ /* 0x000fe20000100800 */
[----:B------:R-:W-:-:S03]  /*62f90*/  IADD3.X R18, R18, UR6, RZ, P3, !PT ;  /* 0x0000000612127c10 */ /* 0x000fc60009ffe4ff */
[----:B------:R4:W-:Y:S01]  /*62fa0*/  STL [R1+0x1508], R16 ;  /* 0x0015081001007387 */ /* 0x0009e20000100800 */
[----:B-1----:R-:W-:Y:S02]  /*62fb0*/  IMAD.MOV.U32 R5, RZ, RZ, R16 ;  /* 0x000000ffff057224 */ /* 0x002fe400078e0010 */
[----:B------:R-:W-:Y:S01]  /*62fc0*/  IMAD.MOV.U32 R4, RZ, RZ, R14 ;  /* 0x000000ffff047224 */ /* 0x000fe200078e000e */
[----:B------:R-:W-:Y:S04]  /*62fd0*/  STL [R1+0x1514], R17 ;  /* 0x0015141101007387 */ /* 0x000fe80000100800 */
[----:B------:R1:W-:Y:S04]  /*62fe0*/  LDGSTS.E [R12+0x6500], [R4.64], P1 ;  /* 0x06500000040c7fae */ /* 0x0003e80008921848 */
[----:B----4-:R-:W4:Y:S04]  /*62ff0*/  LDL.LU R16, [R1+0x1688] ;  /* 0x0016880001107983 */ /* 0x010f280000300800 */
[----:B------:R-:W-:Y:S01]  /*63000*/  STL [R1+0x1510], R18 ;  /* 0x0015101201007387 */ /* 0x000fe20000100800 */
[----:B---3--:R-:W-:-:S03]  /*63010*/  IADD3 R6, P2, R6, UR7, RZ ;  /* 0x0000000706067c10 */ /* 0x008fc6000ff5e0ff */
[----:B------:R-:W3:Y:S01]  /*63020*/  LDL.LU R14, [R1+0x1690] ;  /* 0x00169000010e7983 */ /* 0x000ee20000300800 */
[----:B-1----:R-:W-:Y:S01]  /*63030*/  MOV R4, R17 ;  /* 0x0000001100047202 */ /* 0x002fe20000000f00 */
[----:B------:R-:W-:Y:S01]  /*63040*/  IMAD.MOV.U32 R5, RZ, RZ, R18 ;  /* 0x000000ffff057224 */ /* 0x000fe200078e0012 */
[----:B------:R-:W-:Y:S01]  /*63050*/  IADD3 R7, P3, R7, UR7, RZ ;  /* 0x0000000707077c10 */ /* 0x000fe2000ff7e0ff */
[----:B------:R-:W-:Y:S04]  /*63060*/  STL [R1+0x158c], R6 ;  /* 0x00158c0601007387 */ /* 0x000fe80000100800 */
[----:B------:R1:W-:Y:S02]  /*63070*/  LDGSTS.E [R12+0x6580], [R4.64], P0 ;  /* 0x06580000040c7fae */ /* 0x0003e40008121848 */
[----:B-1----:R-:W-:Y:S01]  /*63080*/  IMAD.MOV.U32 R4, RZ, RZ, R6 ;  /* 0x000000ffff047224 */ /* 0x002fe200078e0006 */
[----:B--2---:R-:W-:-:S04]  /*63090*/  IADD3.X R9, R9, UR6, RZ, P2, !PT ;  /* 0x0000000609097c10 */ /* 0x004fc800097fe4ff */
[----:B------:R-:W-:Y:S01]  /*630a0*/  MOV R5, R9 ;  /* 0x0000000900057202 */ /* 0x000fe20000000f00 */
        /* <DEDUP_REMOVED lines=9> */
[----:B------:R-:W-:-:S03]  /*63140*/  IMAD.MOV.U32 R4, RZ, RZ, R7 ;  /* 0x000000ffff047224 */ /* 0x000fc600078e0007 */
[----:B------:R-:W2:Y:S01]  /*63150*/  LDL.LU R7, [R1+0x1710] ;  /* 0x0017100001077983 */ /* 0x000ea20000300800 */
[----:B-----5:R-:W-:Y:S02]  /*63160*/  IADD3 R10, P2, R10, UR7, RZ ;  /* 0x000000070a0a7c10 */ /* 0x020fe4000ff5e0ff */
[----:B------:R-:W-:Y:S01]  /*63170*/  IADD3 R0, P3, R0, UR7, RZ ;  /* 0x0000000700007c10 */ /* 0x000fe2000ff7e0ff */
[----:B------:R1:W-:Y:S04]  /*63180*/  LDGSTS.E [R12+0x6d80], [R4.64], P0 ;  /* 0x06d80000040c7fae */ /* 0x0003e80008121848 */
[----:B------:R-:W-:Y:S01]  /*63190*/  STL [R1+0x160c], R10 ;  /* 0x00160c0a01007387 */ /* 0x000fe20000100800 */
[----:B-1----:R-:W-:Y:S02]  /*631a0*/  MOV R4, R10 ;  /* 0x0000000a00047202 */ /* 0x002fe40000000f00 */
[----:B------:R-:W-:-:S05]  /*631b0*/  IADD3.X R11, R11, UR6, RZ, P2, !PT ;  /* 0x000000060b0b7c10 */ /* 0x000fca00097fe4ff */
[----:B------:R-:W-:Y:S01]  /*631c0*/  IMAD.MOV.U32 R5, RZ, RZ, R11 ;  /* 0x000000ffff057224 */ /* 0x000fe200078e000b */
[----:B------:R-:W-:Y:S01]  /*631d0*/  IADD3.X R2, R2, UR6, RZ, P3, !PT ;  /* 0x0000000602027c10 */ /* 0x000fe20009ffe4ff */
[----:B------:R1:W-:Y:S04]  /*631e0*/  STL [R1+0x1608], R11 ;  /* 0x0016080b01007387 */ /* 0x0003e80000100800 */
[----:B------:R-:W-:Y:S04]  /*631f0*/  STL [R1+0x1614], R0 ;  /* 0x0016140001007387 */ /* 0x000fe80000100800 */
[----:B------:R5:W-:Y:S04]  /*63200*/  STL [R1+0x1610], R2 ;  /* 0x0016100201007387 */ /* 0x000be80000100800 */
[----:B------:R5:W-:Y:S04]  /*63210*/  LDGSTS.E [R12+0x7500], [R4.64], P1 ;  /* 0x07500000040c7fae */ /* 0x000be80008921848 */
[----:B-1----:R-:W2:Y:S04]  /*63220*/  LDL.LU R11, [R1+0x1788] ;  /* 0x00178800010b7983 */ /* 0x002ea80000300800 */
[----:B------:R-:W2:Y:S01]  /*63230*/  LDL.LU R10, [R1+0x178c] ;  /* 0x00178c00010a7983 */ /* 0x000ea20000300800 */
[----:B-----5:R-:W-:Y:S01]  /*63240*/  MOV R5, R2 ;  /* 0x0000000200057202 */ /* 0x020fe20000000f00 */
[----:B------:R-:W-:-:S02]  /*63250*/  IMAD.MOV.U32 R4, RZ, RZ, R0 ;  /* 0x000000ffff047224 */ /* 0x000fc400078e0000 */
[----:B------:R-:W5:Y:S04]  /*63260*/  LDL.LU R2, [R1+0x1790] ;  /* 0x0017900001027983 */ /* 0x000f680000300800 */
[----:B------:R-:W5:Y:S01]  /*63270*/  LDL.LU R0, [R1+0x1794] ;  /* 0x0017940001007983 */ /* 0x000f620000300800 */
[----:B------:R-:W-:Y:S02]  /*63280*/  IADD3 R15, P2, R15, UR7, RZ ;  /* 0x000000070f0f7c10 */ /* 0x000fe4000ff5e0ff */
[----:B------:R-:W-:Y:S01]  /*63290*/  IADD3 R8, P3, R8, UR7, RZ ;  /* 0x0000000708087c10 */ /* 0x000fe2000ff7e0ff */
[----:B------:R1:W-:Y:S04]  /*632a0*/  LDGSTS.E [R12+0x7580], [R4.64], P0 ;  /* 0x07580000040c7fae */ /* 0x0003e80008121848 */
[----:B------:R3:W-:Y:S01]  /*632b0*/  STL [R1+0x168c], R15 ;  /* 0x00168c0f01007387 */ /* 0x0007e20000100800 */
[----:B-1----:R-:W-:Y:S01]  /*632c0*/  IMAD.MOV.U32 R4, RZ, RZ, R15 ;  /* 0x000000ffff047224 */ /* 0x002fe200078e000f */
[----:B----4-:R-:W-:-:S05]  /*632d0*/  IADD3.X R16, R16, UR6, RZ, P2, !PT ;  /* 0x0000000610107c10 */ /* 0x010fca00097fe4ff */
[----:B------:R-:W-:Y:S01]  /*632e0*/  STL [R1+0x1688], R16 ;  /* 0x0016881001007387 */ /* 0x000fe20000100800 */
[----:B---3--:R-:W-:-:S03]  /*632f0*/  IADD3.X R14, R14, UR6, RZ, P3, !PT ;  /* 0x000000060e0e7c10 */ /* 0x008fc60009ffe4ff */
[----:B------:R1:W-:Y:S04]  /*63300*/  STL [R1+0x1694], R8 ;  /* 0x0016940801007387 */ /* 0x0003e80000100800 */
[----:B------:R-:W-:Y:S04]  /*63310*/  STL [R1+0x1690], R14 ;  /* 0x0016900e01007387 */ /* 0x000fe80000100800 */
[----:B------:R-:W3:Y:S04]  /*63320*/  LDL.LU R20, [R1+0x1808] ;  /* 0x0018080001147983 */ /* 0x000ee80000300800 */
[----:B------:R-:W4:Y:S01]  /*63330*/  LDL.LU R19, [R1+0x180c] ;  /* 0x00180c0001137983 */ /* 0x000f220000300800 */
[----:B------:R-:W-:-:S03]  /*63340*/  IMAD.MOV.U32 R5, RZ, RZ, R16 ;  /* 0x000000ffff057224 */ /* 0x000fc600078e0010 */
[----:B------:R-:W3:Y:S04]  /*63350*/  LDL.LU R18, [R1+0x1810] ;  /* 0x0018100001127983 */ /* 0x000ee80000300800 */
[----:B------:R-:W3:Y:S04]  /*63360*/  LDL.LU R17, [R1+0x1814] ;  /* 0x0018140001117983 */ /* 0x000ee80000300800 */
[----:B------:R1:W-:Y:S04]  /*63370*/  LDGSTS.E [R12+0x7d00], [R4.64], P1 ;  /* 0x07d00000040c7fae */ /* 0x0003e80008921848 */
[----:B------:R-:W3:Y:S01]  /*63380*/  LDL.LU R15, [R1+0x188c] ;  /* 0x00188c00010f7983 */ /* 0x000ee20000300800 */
[----:B-1----:R-:W-:-:S03]  /*63390*/  MOV R4, R8 ;  /* 0x0000000800047202 */ /* 0x002fc60000000f00 */
[----:B------:R-:W3:Y:S01]  /*633a0*/  LDL.LU R8, [R1+0x1894] ;  /* 0x0018940001087983 */ /* 0x000ee20000300800 */
[----:B------:R-:W-:Y:S01]  /*633b0*/  IADD3 R9, P2, R9, UR7, RZ ;  /* 0x0000000709097c10 */ /* 0x000fe2000ff5e0ff */
[----:B------:R-:W-:-:S04]  /*633c0*/  IMAD.MOV.U32 R5, RZ, RZ, R14 ;  /* 0x000000ffff057224 */ /* 0x000fc800078e000e */
[----:B------:R1:W-:Y:S01]  /*633d0*/  STL [R1+0x170c], R9 ;  /* 0x00170c0901007387 */ /* 0x0003e20000100800 */
[----:B------:R-:W-:-:S03]  /*633e0*/  IADD3 R6, P3, R6, UR7, RZ ;  /* 0x0000000706067c10 */ /* 0x000fc6000ff7e0ff */
[----:B------:R1:W-:Y:S01]  /*633f0*/  LDGSTS.E [R12+0x7d80], [R4.64], P0 ;  /* 0x07d80000040c7fae */ /* 0x0003e20008121848 */
[----:B--2---:R-:W-:Y:S02]  /*63400*/  IADD3.X R13, R13, UR6, RZ, P2, !PT ;  /* 0x000000060d0d7c10 */ /* 0x004fe400097fe4ff */
[----:B------:R-:W-:-:S03]  /*63410*/  IADD3.X R7, R7, UR6, RZ, P3, !PT ;  /* 0x0000000607077c10 */ /* 0x000fc60009ffe4ff */
[----:B------:R-:W-:Y:S04]  /*63420*/  STL [R1+0x1708], R13 ;  /* 0x0017080d01007387 */ /* 0x000fe80000100800 */
[----:B------:R-:W-:Y:S04]  /*63430*/  STL [R1+0x1714], R6 ;  /* 0x0017140601007387 */ /* 0x000fe80000100800 */
[----:B------:R-:W2:Y:S01]  /*63440*/  LDL.LU R16, [R1+0x1888] ;  /* 0x0018880001107983 */ /* 0x000ea20000300800 */
[----:B-1----:R-:W-:-:S03]  /*63450*/  IMAD.MOV.U32 R4, RZ, RZ, R9 ;  /* 0x000000ffff047224 */ /* 0x002fc600078e0009 */
[----:B------:R1:W-:Y:S04]  /*63460*/  STL [R1+0x1710], R7 ;  /* 0x0017100701007387 */ /* 0x0003e80000100800 */
[----:B------:R-:W2:Y:S01]  /*63470*/  LDL.LU R9, [R1+0x1890] ;  /* 0x0018900001097983 */ /* 0x000ea20000300800 */
[----:B------:R-:W-:-:S05]  /*63480*/  MOV R5, R13 ;  /* 0x0000000d00057202 */ /* 0x000fca0000000f00 */
[----:B------:R1:W-:Y:S02]  /*63490*/  LDGSTS.E [R12+0x8500], [R4.64], P1 ;  /* 0x08500000040c7fae */ /* 0x0003e40008921848 */
[----:B-1----:R-:W-:Y:S02]  /*634a0*/  IMAD.MOV.U32 R5, RZ, RZ, R7 ;  /* 0x000000ffff057224 */ /* 0x002fe400078e0007 */
[----:B------:R-:W-:Y:S01]  /*634b0*/  IMAD.MOV.U32 R4, RZ, RZ, R6 ;  /* 0x000000ffff047224 */ /* 0x000fe200078e0006 */
[----:B------:R-:W2:Y:S04]  /*634c0*/  LDL.LU R7, [R1+0x1908] ;  /* 0x0019080001077983 */ /* 0x000ea80000300800 */
[----:B------:R-:W2:Y:S04]  /*634d0*/  LDL.LU R6, [R1+0x190c] ;  /* 0x00190c0001067983 */ /* 0x000ea80000300800 */
[----:B------:R-:W2:Y:S04]  /*634e0*/  LDL.LU R14, [R1+0x1910] ;  /* 0x00191000010e7983 */ /* 0x000ea80000300800 */
[----:B------:R-:W2:Y:S04]  /*634f0*/  LDL.LU R13, [R1+0x1914] ;  /* 0x00191400010d7983 */ /* 0x000ea80000300800 */
[----:B------:R1:W-:Y:S01]  /*63500*/  LDGSTS.E [R12+0x8580], [R4.64], P0 ;  /* 0x08580000040c7fae */ /* 0x0003e20008121848 */
[----:B------:R-:W-:-:S04]  /*63510*/  IADD3 R10, P2, R10, UR7, RZ ;  /* 0x000000070a0a7c10 */ /* 0x000fc8000ff5e0ff */
[----:B------:R-:W-:Y:S02]  /*63520*/  IADD3.X R11, R11, UR6, RZ, P2, !PT ;  /* 0x000000060b0b7c10 */ /* 0x000fe400097fe4ff */
[----:B-----5:R-:W-:Y:S01]  /*63530*/  IADD3 R0, P3, R0, UR7, RZ ;  /* 0x0000000700007c10 */ /* 0x020fe2000ff7e0ff */
[----:B------:R-:W-:Y:S03]  /*63540*/  STL [R1+0x178c], R10 ;  /* 0x00178c0a01007387 */ /* 0x000fe60000100800 */
[----:B------:R-:W-:Y:S01]  /*63550*/  IADD3.X R2, R2, UR6, RZ, P3, !PT ;  /* 0x0000000602027c10 */ /* 0x000fe20009ffe4ff */
[----:B------:R5:W-:Y:S01]  /*63560*/  STL [R1+0x1788], R11 ;  /* 0x0017880b01007387 */ /* 0x000be20000100800 */
[----:B-1----:R-:W-:Y:S01]  /*63570*/  MOV R4, R10 ;  /* 0x0000000a00047202 */ /* 0x002fe20000000f00 */
[----:B------:R-:W-:Y:S02]  /*63580*/  IMAD.MOV.U32 R5, RZ, RZ, R11 ;  /* 0x000000ffff057224 */ /* 0x000fe400078e000b */
[----:B------:R-:W-:Y:S04]  /*63590*/  STL [R1+0x1794], R0 ;  /* 0x0017940001007387 */ /* 0x000fe80000100800 */
[----:B------:R1:W-:Y:S04]  /*635a0*/  STL [R1+0x1790], R2 ;  /* 0x0017900201007387 */ /* 0x0003e80000100800 */
[----:B-----5:R-:W5:Y:S04]  /*635b0*/  LDL.LU R11, [R1+0x1988] ;  /* 0x00198800010b7983 */ /* 0x020f680000300800 */
[----:B------:R-:W5:Y:S04]  /*635c0*/  LDL.LU R10, [R1+0x198c] ;  /* 0x00198c00010a7983 */ /* 0x000f680000300800 */
[----:B------:R1:W-:Y:S02]  /*635d0*/  LDGSTS.E [R12+0x8d00], [R4.64], P1 ;  /* 0x08d00000040c7fae */ /* 0x0003e40008921848 */
[----:B-1----:R-:W-:Y:S01]  /*635e0*/  MOV R5, R2 ;  /* 0x0000000200057202 */ /* 0x002fe20000000f00 */
[----:B------:R-:W-:Y:S01]  /*635f0*/  IMAD.MOV.U32 R4, RZ, RZ, R0 ;  /* 0x000000ffff047224 */ /* 0x000fe200078e0000 */
[----:B------:R-:W5:Y:S04]  /*63600*/  LDL.LU R2, [R1+0x1990] ;  /* 0x0019900001027983 */ /* 0x000f680000300800 */
[----:B------:R-:W5:Y:S04]  /*63610*/  LDL.LU R0, [R1+0x1994] ;  /* 0x0019940001007983 */ /* 0x000f680000300800 */
[----:B------:R1:W-:Y:S01]  /*63620*/  LDGSTS.E [R12+0x8d80], [R4.64], P0 ;  /* 0x08d80000040c7fae */ /* 0x0003e20008121848 */
[----:B----4-:R-:W-:-:S04]  /*63630*/  IADD3 R19, P2, R19, UR7, RZ ;  /* 0x0000000713137c10 */ /* 0x010fc8000ff5e0ff */
[----:B---3--:R-:W-:Y:S01]  /*63640*/  IADD3.X R20, R20, UR6, RZ, P2, !PT ;  /* 0x0000000614147c10 */ /* 0x008fe200097fe4ff */
[----:B-1----:R-:W-:Y:S01]  /*63650*/  IMAD.MOV.U32 R4, RZ, RZ, R19 ;  /* 0x000000ffff047224 */ /* 0x002fe200078e0013 */
[----:B------:R-:W-:-:S03]  /*63660*/  IADD3 R17, P3, R17, UR7, RZ ;  /* 0x0000000711117c10 */ /* 0x000fc6000ff7e0ff */
[----:B------:R-:W-:Y:S01]  /*63670*/  IMAD.MOV.U32 R5, RZ, RZ, R20 ;  /* 0x000000ffff057224 */ /* 0x000fe200078e0014 */
[----:B------:R-:W-:-:S04]  /*63680*/  IADD3.X R18, R18, UR6, RZ, P3, !PT ;  /* 0x0000000612127c10 */ /* 0x000fc80009ffe4ff */
[----:B------:R1:W-:Y:S01]  /*63690*/  LDGSTS.E [R12+0x9500], [R4.64], P1 ;  /* 0x09500000040c7fae */ /* 0x0003e20008921848 */
[----:B------:R-:W-:-:S03]  /*636a0*/  IADD3 R15, P2, R15, UR7, RZ ;  /* 0x000000070f0f7c10 */ /* 0x000fc6000ff5e0ff */
[----:B------:R-:W-:Y:S01]  /*636b0*/  STL [R1+0x180c], R19 ;  /* 0x00180c1301007387 */ /* 0x000fe20000100800 */
[----:B-1----:R-:W-:Y:S01]  /*636c0*/  MOV R4, R17 ;  /* 0x0000001100047202 */ /* 0x002fe20000000f00 */
[----:B------:R-:W-:Y:S01]  /*636d0*/  IMAD.MOV.U32 R5, RZ, RZ, R18 ;  /* 0x000000ffff057224 */ /* 0x000fe200078e0012 */
[----:B------:R-:W-:Y:S01]  /*636e0*/  IADD3 R8, P3, R8, UR7, RZ ;  /* 0x0000000708087c10 */ /* 0x000fe2000ff7e0ff */
[----:B------:R-:W-:Y:S04]  /*636f0*/  STL [R1+0x1808], R20 ;  /* 0x0018081401007387 */ /* 0x000fe80000100800 */
[----:B------:R1:W-:Y:S04]  /*63700*/  LDGSTS.E [R12+0x9580], [R4.64], P0 ;  /* 0x09580000040c7fae */ /* 0x0003e80008121848 */
[----:B------:R-:W-:Y:S04]  /*63710*/  STL [R1+0x1814], R17 ;  /* 0x0018141101007387 */ /* 0x000fe80000100800 */
[----:B------:R-:W-:Y:S01]  /*63720*/  STL [R1+0x1810], R18 ;  /* 0x0018101201007387 */ /* 0x000fe20000100800 */
[----:B-1----:R-:W-:-:S03]  /*63730*/  IMAD.MOV.U32 R4, RZ, RZ, R15 ;  /* 0x000000ffff047224 */ /* 0x002fc600078e000f */
[----:B------:R-:W-:Y:S01]  /*63740*/  STL [R1+0x188c], R15 ;  /* 0x00188c0f01007387 */ /* 0x000fe20000100800 */
[----:B--2---:R-:W-:-:S04]  /*63750*/  IADD3.X R16, R16, UR6, RZ, P2, !PT ;  /* 0x0000000610107c10 */ /* 0x004fc800097fe4ff */
[----:B------:R-:W-:Y:S01]  /*63760*/  MOV R5, R16 ;  /* 0x0000001000057202 */ /* 0x000fe20000000f00 */
[----:B------:R-:W-:Y:S01]  /*63770*/  STL [R1+0x1888], R16 ;  /* 0x0018881001007387 */ /* 0x000fe20000100800 */
[----:B------:R-:W-:-:S03]  /*63780*/  IADD3.X R9, R9, UR6, RZ, P3, !PT ;  /* 0x0000000609097c10 */ /* 0x000fc60009ffe4ff */
[----:B------:R-:W-:Y:S04]  /*63790*/  STL [R1+0x1894], R8 ;  /* 0x0018940801007387 */ /* 0x000fe80000100800 */
[----:B------:R1:W-:Y:S04]  /*637a0*/  LDGSTS.E [R12+0x9d00], [R4.64], P1 ;  /* 0x09d00000040c7fae */ /* 0x0003e80008921848 */
[----:B------:R2:W-:Y:S01]  /*637b0*/  STL [R1+0x1890], R9 ;  /* 0x0018900901007387 */ /* 0x0005e20000100800 */
[----:B-1----:R-:W-:Y:S02]  /*637c0*/  IMAD.MOV.U32 R4, RZ, RZ, R8 ;  /* 0x000000ffff047224 */ /* 0x002fe400078e0008 */
[----:B------:R-:W-:-:S02]  /*637d0*/  IMAD.MOV.U32 R5, RZ, RZ, R9 ;  /* 0x000000ffff057224 */ /* 0x000fc400078e0009 */
[----:B--2---:R-:W2:Y:S04]  /*637e0*/  LDL.LU.64 R8, [R1+0xe90] ;  /* 0x000e900001087983 */ /* 0x004ea80000300a00 */
[----:B------:R-:W3:Y:S01]  /*637f0*/  LDL.LU.64 R34, [R1+0xe88] ;  /* 0x000e880001227983 */ /* 0x000ee20000300a00 */
[----:B------:R-:W-:-:S03]  /*63800*/  IADD3 R6, P2, R6, UR7, RZ ;  /* 0x0000000706067c10 */ /* 0x000fc6000ff5e0ff */
[----:B------:R1:W-:Y:S01]  /*63810*/  LDGSTS.E [R12+0x9d80], [R4.64], P0 ;  /* 0x09d80000040c7fae */ /* 0x0003e20008121848 */
[----:B------:R-:W-:Y:S02]  /*63820*/  IADD3.X R7, R7, UR6, RZ, P2, !PT ;  /* 0x0000000607077c10 */ /* 0x000fe400097fe4ff */
[----:B------:R-:W-:Y:S01]  /*63830*/  IADD3 R13, P3, R13, UR7, RZ ;  /* 0x000000070d0d7c10 */ /* 0x000fe2000ff7e0ff */
[----:B------:R-:W-:Y:S03]  /*63840*/  STL [R1+0x190c], R6 ;  /* 0x00190c0601007387 */ /* 0x000fe60000100800 */
[----:B------:R-:W-:Y:S01]  /*63850*/  IADD3.X R14, R14, UR6, RZ, P3, !PT ;  /* 0x000000060e0e7c10 */ /* 0x000fe20009ffe4ff */
[----:B------:R4:W-:Y:S01]  /*63860*/  STL [R1+0x1908], R7 ;  /* 0x0019080701007387 */ /* 0x0009e20000100800 */
[----:B-1----:R-:W-:Y:S01]  /*63870*/  MOV R4, R6 ;  /* 0x0000000600047202 */ /* 0x002fe20000000f00 */
[----:B------:R-:W-:-:S02]  /*63880*/  IMAD.MOV.U32 R5, RZ, RZ, R7 ;  /* 0x000000ffff057224 */ /* 0x000fc400078e0007 */
[----:B------:R-:W-:Y:S04]  /*63890*/  STL [R1+0x1914], R13 ;  /* 0x0019140d01007387 */ /* 0x000fe80000100800 */
[----:B------:R1:W-:Y:S04]  /*638a0*/  LDGSTS.E [R12+0xa500], [R4.64], P1 ;  /* 0x0a500000040c7fae */ /* 0x0003e80008921848 */
[----:B----4-:R-:W4:Y:S04]  /*638b0*/  LDL.LU.64 R6, [R1+0xe10] ;  /* 0x000e100001067983 */ /* 0x010f280000300a00 */
[----:B------:R5:W-:Y:S04]  /*638c0*/  STL [R1+0x1910], R14 ;  /* 0x0019100e01007387 */ /* 0x000be80000100800 */
[----:B------:R-:W4:Y:S01]  /*638d0*/  LDL.LU.64 R50, [R1+0xe08] ;  /* 0x000e080001327983 */ /* 0x000f220000300a00 */
[----:B-1----:R-:W-:-:S03]  /*638e0*/  MOV R5, R14 ;  /* 0x0000000e00057202 */ /* 0x002fc60000000f00 */
[----:B-----5:R-:W5:Y:S01]  /*638f0*/  LDL.LU.64 R14, [R1+0xd90] ;  /* 0x000d9000010e7983 */ /* 0x020f620000300a00 */
[----:B------:R-:W-:-:S04]  /*63900*/  IADD3 R10, P2, R10, UR7, RZ ;  /* 0x000000070a0a7c10 */ /* 0x000fc8000ff5e0ff */
[----:B------:R-:W-:Y:S01]  /*63910*/  IADD3.X R11, R11, UR6, RZ, P2, !PT ;  /* 0x000000060b0b7c10 */ /* 0x000fe200097fe4ff */
        /* <DEDUP_REMOVED lines=11> */
[----:B------:R-:W-:-:S03]  /*639d0*/  IMAD.MOV.U32 R4, RZ, RZ, R13 ;  /* 0x000000ffff047224 */ /* 0x000fc600078e000d */
[----:B------:R-:W5:Y:S04]  /*639e0*/  LDL.LU.64 R26, [R1+0xc88] ;  /* 0x000c8800011a7983 */ /* 0x000f680000300a00 */
[----:B------:R-:W5:Y:S04]  /*639f0*/  LDL.LU.64 R28, [R1+0xc10] ;  /* 0x000c1000011c7983 */ /* 0x000f680000300a00 */
[----:B------:R1:W-:Y:S04]  /*63a00*/  LDGSTS.E [R12+0xa580], [R4.64], P0 ;  /* 0x0a580000040c7fae */ /* 0x0003e80008121848 */
[----:B------:R-:W5:Y:S04]  /*63a10*/  LDL.LU R44, [R1+0xf1c] ;  /* 0x000f1c00012c7983 */ /* 0x000f680000300800 */
[----:B------:R-:W5:Y:S01]  /*63a20*/  LDL.LU R43, [R1+0xf24] ;  /* 0x000f2400012b7983 */ /* 0x000f620000300800 */
[----:B-1----:R-:W-:-:S03]  /*63a30*/  IMAD.MOV.U32 R4, RZ, RZ, R10 ;  /* 0x000000ffff047224 */ /* 0x002fc600078e000a */
[----:B------:R-:W5:Y:S01]  /*63a40*/  LDL.LU.64 R30, [R1+0xc08] ;  /* 0x000c0800011e7983 */ /* 0x000f620000300a00 */
[----:B------:R-:W-:-:S03]  /*63a50*/  IMAD.MOV.U32 R5, RZ, RZ, R11 ;  /* 0x000000ffff057224 */ /* 0x000fc600078e000b */
[----:B------:R-:W5:Y:S04]  /*63a60*/  LDL.LU.64 R32, [R1+0xb90] ;  /* 0x000b900001207983 */ /* 0x000f680000300a00 */
[----:B------:R1:W-:Y:S02]  /*63a70*/  LDGSTS.E [R12+0xad00], [R4.64], P1 ;  /* 0x0ad00000040c7fae */ /* 0x0003e40008921848 */
[----:B-1----:R-:W-:Y:S01]  /*63a80*/  MOV R4, R0 ;  /* 0x0000000000047202 */ /* 0x002fe20000000f00 */
        /* <DEDUP_REMOVED lines=10> */
[----:B------:R-:W2:Y:S04]  /*63b30*/  LDL.LU.64 R40, [R1+0xa90] ;  /* 0x000a900001287983 */ /* 0x000ea80000300a00 */
[----:B------:R-:W2:Y:S01]  /*63b40*/  LDL.LU.64 R52, [R1+0xa88] ;  /* 0x000a880001347983 */ /* 0x000ea20000300a00 */
[----:B----4-:R-:W-:-:S04]  /*63b50*/  IADD3 R8, P2, R6, UR7, RZ ;  /* 0x0000000706087c10 */ /* 0x010fc8000ff5e0ff */
[----:B------:R-:W-:Y:S02]  /*63b60*/  IADD3.X R2, R7, UR6, RZ, P2, !PT ;  /* 0x0000000607027c10 */ /* 0x000fe400097fe4ff */
[----:B------:R-:W-:-:S04]  /*63b70*/  IADD3 R7, P2, R50, UR7, RZ ;  /* 0x0000000732077c10 */ /* 0x000fc8000ff5e0ff */
[----:B-1----:R-:W-:Y:S02]  /*63b80*/  IADD3.X R4, R51, UR6, RZ, P2, !PT ;  /* 0x0000000633047c10 */ /* 0x002fe400097fe4ff */
[----:B------:R-:W4:Y:S01]  /*63b90*/  LDL.LU.64 R50, [R1+0xa10] ;  /* 0x000a100001327983 */ /* 0x000f220000300a00 */
        /* <DEDUP_REMOVED lines=41> */
[----:B------:R-:W-:-:S02]  /*63e30*/  MOV R71, R23 ;  /* 0x0000001700477202 */ /* 0x000fc40000000f00 */
        /* <DEDUP_REMOVED lines=23> */
[----:B---3--:R-:W-:-:S04]  /*63fb0*/  IADD3 R32, P2, R34, UR7, RZ ;  /* 0x0000000722207c10 */ /* 0x008fc8000ff5e0ff */
[----:B------:R-:W-:Y:S02]  /*63fc0*/  IADD3.X R31, R35, UR6, RZ, P2, !PT ;  /* 0x00000006231f7c10 */ /* 0x000fe400097fe4ff */
[----:B--2---:R-:W-:-:S04]  /*63fd0*/  IADD3 R34, P2, R36, UR7, RZ ;  /* 0x0000000724227c10 */ /* 0x004fc8000ff5e0ff */
[----:B------:R-:W-:Y:S02]  /*63fe0*/  IADD3.X R33, R37, UR6, RZ, P2, !PT ;  /* 0x0000000625217c10 */ /* 0x000fe400097fe4ff */
[----:B------:R-:W-:-:S04]  /*63ff0*/  IADD3 R36, P2, R38, UR7, RZ ;  /* 0x0000000726247c10 */ /* 0x000fc8000ff5e0ff */
[----:B------:R-:W-:Y:S02]  /*64000*/  IADD3.X R35, R39, UR6, RZ, P2, !PT ;  /* 0x0000000627237c10 */ /* 0x000fe400097fe4ff */
[----:B------:R-:W-:-:S04]  /*64010*/  IADD3 R38, P2, R40, UR7, RZ ;  /* 0x0000000728267c10 */ /* 0x000fc8000ff5e0ff */
[----:B------:R-:W-:Y:S02]  /*64020*/  IADD3.X R37, R41, UR6, RZ, P2, !PT ;  /* 0x0000000629257c10 */ /* 0x000fe400097fe4ff */
[----:B------:R-:W-:-:S04]  /*64030*/  IADD3 R40, P2, R52, UR7, RZ ;  /* 0x0000000734287c10 */ /* 0x000fc8000ff5e0ff */
[----:B------:R-:W-:Y:S02]  /*64040*/  IADD3.X R39, R53, UR6, RZ, P2, !PT ;  /* 0x0000000635277c10 */ /* 0x000fe400097fe4ff */
[----:B----4-:R-:W-:Y:S01]  /*64050*/  IADD3 R42, P2, R50, UR7, RZ ;  /* 0x00000007322a7c10 */ /* 0x010fe2000ff5e0ff */
[----:B------:R-:W-:-:S03]  /*64060*/  IMAD.MOV.U32 R50, RZ, RZ, R20 ;  /* 0x000000ffff327224 */ /* 0x000fc600078e0014 */
[----:B------:R-:W-:Y:S01]  /*64070*/  IADD3.X R41, R51, UR6, RZ, P2, !PT ;  /* 0x0000000633297c10 */ /* 0x000fe200097fe4ff */
[----:B------:R-:W-:Y:S01]  /*64080*/  IMAD.MOV.U32 R51, RZ, RZ, R19 ;  /* 0x000000ffff337224 */ /* 0x000fe200078e0013 */
[----:B------:R-:W-:Y:S01]  /*64090*/  MOV R60, R34 ;  /* 0x00000022003c7202 */ /* 0x000fe20000000f00 */
[----:B------:R-:W-:Y:S02]  /*640a0*/  IMAD.MOV.U32 R62, RZ, RZ, R32 ;  /* 0x000000ffff3e7224 */ /* 0x000fe400078e0020 */
[----:B------:R-:W-:Y:S01]  /*640b0*/  IMAD.MOV.U32 R63, RZ, RZ, R31 ;  /* 0x000000ffff3f7224 */ /* 0x000fe200078e001f */
        /* <DEDUP_REMOVED lines=21> */
[----:B------:R-:W2:Y:S04]  /*64210*/  LDL.LU R4, [R1+0xf18] ;  /* 0x000f180001047983 */ /* 0x000ea80000300800 */
[----:B------:R-:W3:Y:S04]  /*64220*/  LDL.LU R17, [R1+0xf20] ;  /* 0x000f200001117983 */ /* 0x000ee80000300800 */
[----:B------:R-:W4:Y:S04]  /*64230*/  LDL.LU R2, [R1+0xf9c] ;  /* 0x000f9c0001027983 */ /* 0x000f280000300800 */
[----:B-1----:R-:W4:Y:S04]  /*64240*/  LDL.LU R11, [R1+0xfa4] ;  /* 0x000fa400010b7983 */ /* 0x002f280000300800 */
[----:B------:R-:W4:Y:S04]  /*64250*/  LDL.LU R9, [R1+0xf98] ;  /* 0x000f980001097983 */ /* 0x000f280000300800 */
[----:B------:R-:W4:Y:S04]  /*64260*/  LDL.LU R13, [R1+0xfa0] ;  /* 0x000fa000010d7983 */ /* 0x000f280000300800 */
[----:B------:R-:W4:Y:S04]  /*64270*/  LDL.LU R6, [R1+0x101c] ;  /* 0x00101c0001067983 */ /* 0x000f280000300800 */
[----:B------:R-:W4:Y:S04]  /*64280*/  LDL.LU R14, [R1+0x1024] ;  /* 0x00102400010e7983 */ /* 0x000f280000300800 */
[----:B------:R-:W4:Y:S04]  /*64290*/  LDL.LU R8, [R1+0x1018] ;  /* 0x0010180001087983 */ /* 0x000f280000300800 */
[----:B------:R-:W4:Y:S01]  /*642a0*/  LDL.LU R15, [R1+0x1020] ;  /* 0x00102000010f7983 */ /* 0x000f220000300800 */
[----:B------:R-:W-:-:S03]  /*642b0*/  IADD3 R44, P2, R44, UR7, RZ ;  /* 0x000000072c2c7c10 */ /* 0x000fc6000ff5e0ff */
[----:B------:R5:W-:Y:S01]  /*642c0*/  LDGSTS.E [R12+0xe580], [R62.64], P0 ;  /* 0x0e5800003e0c7fae */ /* 0x000be20008121848 */
[----:B------:R-:W-:-:S03]  /*642d0*/  IMAD.U32 R0, RZ, RZ, UR5 ;  /* 0x00000005ff007e24 */ /* 0x000fc6000f8e00ff */
[----:B------:R5:W-:Y:S04]  /*642e0*/  LDGSTS.E [R12+0xed00], [R60.64], P1 ;  /* 0x0ed000003c0c7fae */ /* 0x000be80008921848 */
[----:B------:R5:W-:Y:S04]  /*642f0*/  LDGSTS.E [R12+0xed80], [R58.64], P0 ;  /* 0x0ed800003a0c7fae */ /* 0x000be80008121848 */
[----:B------:R5:W-:Y:S04]  /*64300*/  LDGSTS.E [R12+0xf500], [R56.64], P1 ;  /* 0x0f500000380c7fae */ /* 0x000be80008921848 */
[----:B------:R-:W-:Y:S04]  /*64310*/  STL [R1+0xf1c], R44 ;  /* 0x000f1c2c01007387 */ /* 0x000fe80000100800 */
[----:B------:R5:W-:Y:S04]  /*64320*/  LDGSTS.E [R12+0xf580], [R54.64], P0 ;  /* 0x0f580000360c7fae */ /* 0x000be80008121848 */
[----:B------:R-:W-:Y:S04]  /*64330*/  STL [R1+0xf24], R43 ;  /* 0x000f242b01007387 */ /* 0x000fe80000100800 */
[----:B------:R5:W-:Y:S04]  /*64340*/  LDGSTS.E [R12+0xfd00], [R52.64], P1 ;  /* 0x0fd00000340c7fae */ /* 0x000be80008921848 */
[----:B------:R5:W-:Y:S02]  /*64350*/  LDGSTS.E [R12+0xfd80], [R50.64], P0 ;  /* 0x0fd80000320c7fae */ /* 0x000be40008121848 */
[----:B-----5:R-:W-:Y:S01]  /*64360*/  IMAD R12, R0, 0x10000, R46 ;  /* 0x00010000000c7824 */ /* 0x020fe200078e022e */
[----:B--2---:R-:W-:-:S04]  /*64370*/  IADD3.X R4, R4, UR6, RZ, P2, !PT ;  /* 0x0000000604047c10 */ /* 0x004fc800097fe4ff */
[----:B------:R-:W-:Y:S01]  /*64380*/  MOV R5, R4 ;  /* 0x0000000400057202 */ /* 0x000fe20000000f00 */
[----:B------:R1:W-:Y:S01]  /*64390*/  STL [R1+0xf18], R4 ;  /* 0x000f180401007387 */ /* 0x0003e20000100800 */
[----:B---3--:R-:W-:-:S03]  /*643a0*/  IADD3.X R17, R17, UR6, RZ, P3, !PT ;  /* 0x0000000611117c10 */ /* 0x008fc60009ffe4ff */
[----:B------:R-:W2:Y:S01]  /*643b0*/  LDL.LU R7, [R1+0x109c] ;  /* 0x00109c0001077983 */ /* 0x000ea20000300800 */
[----:B----4-:R-:W-:-:S03]  /*643c0*/  IADD3 R2, P2, R2, UR7, RZ ;  /* 0x0000000702027c10 */ /* 0x010fc6000ff5e0ff */
[----:B------:R-:W3:Y:S01]  /*643d0*/  LDL.LU R10, [R1+0x10a4] ;  /* 0x0010a400010a7983 */ /* 0x000ee20000300800 */
[----:B-1----:R-:W-:-:S03]  /*643e0*/  IMAD.MOV.U32 R4, RZ, RZ, R44 ;  /* 0x000000ffff047224 */ /* 0x002fc600078e002c */
[----:B------:R-:W4:Y:S01]  /*643f0*/  LDL.LU R16, [R1+0x1098] ;  /* 0x0010980001107983 */ /* 0x000f220000300800 */
[----:B------:R-:W-:-:S03]  /*64400*/  IADD3.X R9, R9, UR6, RZ, P2, !PT ;  /* 0x0000000609097c10 */ /* 0x000fc600097fe4ff */
[----:B------:R1:W-:Y:S01]  /*64410*/  LDGSTS.E [R12+0x600], [R4.64], P1 ;  /* 0x00600000040c7fae */ /* 0x0003e20008921848 */
[----:B------:R-:W-:-:S03]  /*64420*/  IADD3 R11, P3, R11, UR7, RZ ;  /* 0x000000070b0b7c10 */ /* 0x000fc6000ff7e0ff */
[----:B------:R-:W5:Y:S01]  /*64430*/  LDL.LU R0, [R1+0x10a0] ;  /* 0x0010a00001007983 */ /* 0x000f620000300800 */
[----:B------:R-:W-:Y:S01]  /*64440*/  IADD3.X R13, R13, UR6, RZ, P3, !PT ;  /* 0x000000060d0d7c10 */ /* 0x000fe20009ffe4ff */
[----:B-1----:R-:W-:Y:S01]  /*64450*/  IMAD.MOV.U32 R4, RZ, RZ, R43 ;  /* 0x000000ffff047224 */ /* 0x002fe200078e002b */
[----:B------:R-:W-:Y:S01]  /*64460*/  MOV R5, R17 ;  /* 0x0000001100057202 */ /* 0x000fe20000000f00 */
[----:B------:R-:W-:Y:S04]  /*64470*/  STL [R1+0xf20], R17 ;  /* 0x000f201101007387 */ /* 0x000fe80000100800 */
[----:B------:R1:W-:Y:S04]  /*64480*/  LDGSTS.E [R12+0x680], [R4.64], P0 ;  /* 0x00680000040c7fae */ /* 0x0003e80008121848 */
        /* <DEDUP_REMOVED lines=20> */
[----:B-1----:R-:W-:Y:S01]  /*645d0*/  IMAD.MOV.U32 R4, RZ, RZ, R6 ;  /* 0x000000ffff047224 */ /* 0x002fe200078e0006 */
[----:B------:R-:W-:Y:S01]  /*645e0*/  MOV R5, R8 ;  /* 0x0000000800057202 */ /* 0x000fe20000000f00 */
[----:B------:R-:W-:Y:S04]  /*645f0*/  STL [R1+0x1024], R14 ;  /* 0x0010240e01007387 */ /* 0x000fe80000100800 */
[----:B------:R-:W5:Y:S04]  /*64600*/  LDL.LU R8, [R1+0x119c] ;  /* 0x00119c0001087983 */ /* 0x000f680000300800 */
[----:B------:R1:W-:Y:S04]  /*64610*/  STL [R1+0x1020], R15 ;  /* 0x0010200f01007387 */ /* 0x0003e80000100800 */
[----:B------:R1:W-:Y:S04]  /*64620*/  LDGSTS.E [R12+0x1600], [R4.64], P1 ;  /* 0x01600000040c7fae */ /* 0x0003e80008921848 */
[----:B------:R-:W5:Y:S01]  /*64630*/  LDL.LU R6, [R1+0x11a4] ;  /* 0x0011a40001067983 */ /* 0x000f620000300800 */
[----:B-1----:R-:W-:-:S03]  /*64640*/  IMAD.MOV.U32 R5, RZ, RZ, R15 ;  /* 0x000000ffff057224 */ /* 0x002fc600078e000f */
        /* <DEDUP_REMOVED lines=8> */
[----:B-1----:R-:W-:-:S03]  /*646d0*/  MOV R4, R7 ;  /* 0x0000000700047202 */ /* 0x002fc60000000f00 */
[----:B------:R1:W-:Y:S01]  /*646e0*/  STL [R1+0x1098], R16 ;  /* 0x0010981001007387 */ /* 0x0003e20000100800 */
[----:B-----5:R-:W-:-:S03]  /*646f0*/  IADD3.X R0, R0, UR6, RZ, P3, !PT ;  /* 0x0000000600007c10 */ /* 0x020fc60009ffe4ff */
[----:B------:R-:W-:Y:S01]  /*64700*/  STL [R1+0x10a4], R10 ;  /* 0x0010a40a01007387 */ /* 0x000fe20000100800 */
[----:B------:R-:W-:-:S03]  /*64710*/  IMAD.MOV.U32 R5, RZ, RZ, R16 ;  /* 0x000000ffff057224 */ /* 0x000fc600078e0010 */
[----:B--2---:R-:W2:Y:S04]  /*64720*/  LDL.LU R7, [R1+0x121c] ;  /* 0x00121c0001077983 */ /* 0x004ea80000300800 */
[----:B------:R3:W-:Y:S04]  /*64730*/  STL [R1+0x10a0], R0 ;  /* 0x0010a00001007387 */ /* 0x0007e80000100800 */
[----:B------:R-:W4:Y:S04]  /*64740*/  LDL.LU R17, [R1+0x1224] ;  /* 0x0012240001117983 */ /* 0x000f280000300800 */
        /* <DEDUP_REMOVED lines=20> */
[----:B------:R1:W-:Y:S01]  /*64890*/  LDGSTS.E [R12+0x2600], [R4.64], P1 ;  /* 0x02600000040c7fae */ /* 0x0003e20008921848 */
[----:B------:R-:W-:Y:S02]  /*648a0*/  IADD3 R8, P2, R8, UR7, RZ ;  /* 0x0000000708087c10 */ /* 0x000fe4000ff5e0ff */
[----:B-1----:R-:W-:Y:S01]  /*648b0*/  MOV R4, R2 ;  /* 0x0000000200047202 */ /* 0x002fe20000000f00 */
[----:B------:R-:W-:Y:S01]  /*648c0*/  IMAD.MOV.U32 R5, RZ, RZ, R11 ;  /* 0x000000ffff057224 */ /* 0x000fe200078e000b */
[----:B------:R-:W-:Y:S01]  /*648d0*/  IADD3 R6, P3, R6, UR7, RZ ;  /* 0x0000000706067c10 */ /* 0x000fe2000ff7e0ff */
        /* <DEDUP_REMOVED lines=10> */
[----:B------:R-:W-:-:S03]  /*64980*/  MOV R5, R15 ;  /* 0x0000000f00057202 */ /* 0x000fc60000000f00 */
[----:B------:R1:W-:Y:S04]  /*64990*/  STL [R1+0x11a0], R14 ;  /* 0x0011a00e01007387 */ /* 0x0003e80000100800 */
[----:B------:R-:W3:Y:S04]  /*649a0*/  LDL.LU R15, [R1+0x1320] ;  /* 0x00132000010f7983 */ /* 0x000ee80000300800 */
[----:B------:R1:W-:Y:S02]  /*649b0*/  LDGSTS.E [R12+0x2e00], [R4.64], P1 ;  /* 0x02e00000040c7fae */ /* 0x0003e40008921848 */
[----:B-1----:R-:W-:-:S02]  /*649c0*/  IMAD.MOV.U32 R4, RZ, RZ, R6 ;  /* 0x000000ffff047224 */ /* 0x002fc400078e0006 */
[----:B------:R-:W-:Y:S02]  /*649d0*/  IMAD.MOV.U32 R5, RZ, RZ, R14 ;  /* 0x000000ffff057224 */ /* 0x000fe400078e000e */
[----:B------:R-:W3:Y:S04]  /*649e0*/  LDL.LU R14, [R1+0x139c] ;  /* 0x00139c00010e7983 */ /* 0x000ee80000300800 */
[----:B------:R-:W3:Y:S04]  /*649f0*/  LDL.LU R6, [R1+0x13a4] ;  /* 0x0013a40001067983 */ /* 0x000ee80000300800 */
[----:B------:R1:W-:Y:S01]  /*64a00*/  LDGSTS.E [R12+0x2e80], [R4.64], P0 ;  /* 0x02e80000040c7fae */ /* 0x0003e20008121848 */
[----:B--2---:R-:W-:-:S04]  /*64a10*/  IADD3 R7, P2, R7, UR7, RZ ;  /* 0x0000000707077c10 */ /* 0x004fc8000ff5e0ff */
[----:B-1----:R-:W-:Y:S01]  /*64a20*/  MOV R4, R7 ;  /* 0x0000000700047202 */ /* 0x002fe20000000f00 */
[----:B------:R-:W-:Y:S01]  /*64a30*/  STL [R1+0x121c], R7 ;  /* 0x00121c0701007387 */ /* 0x000fe20000100800 */
[----:B----4-:R-:W-:Y:S02]  /*64a40*/  IADD3 R17, P3, R17, UR7, RZ ;  /* 0x0000000711117c10 */ /* 0x010fe4000ff7e0ff */
[----:B-----5:R-:W-:-:S05]  /*64a50*/  IADD3.X R16, R16, UR6, RZ, P2, !PT ;  /* 0x0000000610107c10 */ /* 0x020fca00097fe4ff */
[----:B------:R1:W-:Y:S01]  /*64a60*/  STL [R1+0x1218], R16 ;  /* 0x0012181001007387 */ /* 0x0003e20000100800 */
[----:B------:R-:W-:Y:S01]  /*64a70*/  IMAD.MOV.U32 R5, RZ, RZ, R16 ;  /* 0x000000ffff057224 */ /* 0x000fe200078e0010 */
[----:B------:R-:W-:Y:S02]  /*64a80*/  IADD3.X R18, R18, UR6, RZ, P3, !PT ;  /* 0x0000000612127c10 */ /* 0x000fe40009ffe4ff */
[----:B------:R-:W-:Y:S04]  /*64a90*/  STL [R1+0x1224], R17 ;  /* 0x0012241101007387 */ /* 0x000fe80000100800 */
[----:B------:R2:W-:Y:S04]  /*64aa0*/  LDGSTS.E [R12+0x3600], [R4.64], P1 ;  /* 0x03600000040c7fae */ /* 0x0005e80008921848 */
[----:B-1----:R-:W4:Y:S01]  /*64ab0*/  LDL.LU R16, [R1+0x1398] ;  /* 0x0013980001107983 */ /* 0x002f220000300800 */
        /* <DEDUP_REMOVED lines=56> */
[----:B-1----:R-:W-:Y:S01]  /*64e40*/  IMAD.MOV.U32 R4, RZ, RZ, R6 ;  /* 0x000000ffff047224 */ /* 0x002fe200078e0006 */
[----:B------:R-:W-:Y:S01]  /*64e50*/  MOV R5, R7 ;  /* 0x0000000700057202 */ /* 0x000fe20000000f00 */
        /* <DEDUP_REMOVED lines=11> */
[----:B-----5:R-:W2:Y:S01]  /*64f10*/  LDL.LU R9, [R1+0x1598] ;  /* 0x0015980001097983 */ /* 0x020ea20000300800 */
[----:B------:R-:W-:-:S03]  /*64f20*/  IMAD.MOV.U32 R5, RZ, RZ, R13 ;  /* 0x000000ffff057224 */ /* 0x000fc600078e000d */
[----:B------:R5:W-:Y:S04]  /*64f30*/  STL [R1+0x1420], R10 ;  /* 0x0014200a01007387 */ /* 0x000be80000100800 */
[----:B-1----:R-:W2:Y:S04]  /*64f40*/  LDL.LU R13, [R1+0x15a0] ;  /* 0x0015a000010d7983 */ /* 0x002ea80000300800 */
[----:B------:R1:W-:Y:S01]  /*64f50*/  LDGSTS.E [R12+0x5600], [R4.64], P1 ;  /* 0x05600000040c7fae */ /* 0x0003e20008921848 */
[----:B------:R-:W-:Y:S02]  /*64f60*/  IADD3 R2, P2, R2, UR7, RZ ;  /* 0x0000000702027c10 */ /* 0x000fe4000ff5e0ff */
[----:B-1----:R-:W-:Y:S01]  /*64f70*/  MOV R4, R0 ;  /* 0x0000000000047202 */ /* 0x002fe20000000f00 */
[----:B------:R-:W-:-:S02]  /*64f80*/  IMAD.MOV.U32 R5, RZ, RZ, R10 ;  /* 0x000000ffff057224 */ /* 0x000fc400078e000a */
        /* <DEDUP_REMOVED lines=30> */
[----:B----4-:R-:W4:Y:S04]  /*65170*/  LDL.LU R16, [R1+0x1698] ;  /* 0x0016980001107983 */ /* 0x010f280000300800 */
        /* <DEDUP_REMOVED lines=22> */
[----:B-----5:R-:W-:Y:S02]  /*652e0*/  IADD3 R10, P2, R10, UR7, RZ ;  /* 0x000000070a0a7c10 */ /* 0x020fe4000ff5e0ff */
        /* <DEDUP_REMOVED lines=13> */
[----:B-----5:R-:W-:-:S02]  /*653c0*/  IMAD.MOV.U32 R5, RZ, RZ, R2 ;  /* 0x000000ffff057224 */ /* 0x020fc400078e0002 */
[----:B------:R-:W-:Y:S01]  /*653d0*/  IMAD.MOV.U32 R4, RZ, RZ, R0 ;  /* 0x000000ffff047224 */ /* 0x000fe200078e0000 */
[----:B------:R-:W5:Y:S04]  /*653e0*/  LDL.LU R2, [R1+0x17a0] ;  /* 0x0017a00001027983 */ /* 0x000f680000300800 */
[----:B------:R-:W5:Y:S01]  /*653f0*/  LDL.LU R0, [R1+0x17a4] ;  /* 0x0017a40001007983 */ /* 0x000f620000300800 */
[----:B------:R-:W-:Y:S02]  /*65400*/  IADD3 R15, P2, R15, UR7, RZ ;  /* 0x000000070f0f7c10 */ /* 0x000fe4000ff5e0ff */
[----:B------:R-:W-:Y:S01]  /*65410*/  IADD3 R8, P3, R8, UR7, RZ ;  /* 0x0000000708087c10 */ /* 0x000fe2000ff7e0ff */
[----:B------:R1:W-:Y:S04]  /*65420*/  LDGSTS.E [R12+0x7680], [R4.64], P0 ;  /* 0x07680000040c7fae */ /* 0x0003e80008121848 */
[----:B------:R3:W-:Y:S01]  /*65430*/  STL [R1+0x169c], R15 ;  /* 0x00169c0f01007387 */ /* 0x0007e20000100800 */
[----:B-1----:R-:W-:-:S02]  /*65440*/  MOV R4, R15 ;  /* 0x0000000f00047202 */ /* 0x002fc40000000f00 */
        /* <DEDUP_REMOVED lines=38> */
[----:B-----5:R-:W-:Y:S01]  /*656b0*/  IADD3 R0, P3, R0, UR7, RZ ;  /* 0x0000000700007c10 */ /* 0x020fe2000ff7e0ff */
[----:B------:R-:W-:Y:S03]  /*656c0*/  STL [R1+0x179c], R10 ;  /* 0x00179c0a01007387 */ /* 0x000fe60000100800 */
[----:B------:R-:W-:Y:S01]  /*656d0*/  IADD3.X R2, R2, UR6, RZ, P3, !PT ;  /* 0x0000000602027c10 */ /* 0x000fe20009ffe4ff */
[----:B------:R5:W-:Y:S01]  /*656e0*/  STL [R1+0x1798], R11 ;  /* 0x0017980b01007387 */ /* 0x000be20000100800 */
[----:B-1----:R-:W-:Y:S01]  /*656f0*/  IMAD.MOV.U32 R4, RZ, RZ, R10 ;  /* 0x000000ffff047224 */ /* 0x002fe200078e000a */
[----:B------:R-:W-:-:S02]  /*65700*/  MOV R5, R11 ;  /* 0x0000000b00057202 */ /* 0x000fc40000000f00 */
[----:B------:R-:W-:Y:S04]  /*65710*/  STL [R1+0x17a4], R0 ;  /* 0x0017a40001007387 */ /* 0x000fe80000100800 */
[----:B------:R1:W-:Y:S04]  /*65720*/  STL [R1+0x17a0], R2 ;  /* 0x0017a00201007387 */ /* 0x0003e80000100800 */
[----:B-----5:R-:W5:Y:S04]  /*65730*/  LDL.LU R11, [R1+0x1998] ;  /* 0x00199800010b7983 */ /* 0x020f680000300800 */
[----:B------:R-:W5:Y:S04]  /*65740*/  LDL.LU R10, [R1+0x199c] ;  /* 0x00199c00010a7983 */ /* 0x000f680000300800 */
[----:B------:R1:W-:Y:S02]  /*65750*/  LDGSTS.E [R12+0x8e00], [R4.64], P1 ;  /* 0x08e00000040c7fae */ /* 0x0003e40008921848 */
[----:B-1----:R-:W-:-:S02]  /*65760*/  IMAD.MOV.U32 R5, RZ, RZ, R2 ;  /* 0x000000ffff057224 */ /* 0x002fc400078e0002 */
[----:B------:R-:W-:Y:S01]  /*65770*/  IMAD.MOV.U32 R4, RZ, RZ, R0 ;  /* 0x000000ffff047224 */ /* 0x000fe200078e0000 */
[----:B------:R-:W5:Y:S04]  /*65780*/  LDL.LU R2, [R1+0x19a0] ;  /* 0x0019a00001027983 */ /* 0x000f680000300800 */
[----:B------:R-:W5:Y:S04]  /*65790*/  LDL.LU R0, [R1+0x19a4] ;  /* 0x0019a40001007983 */ /* 0x000f680000300800 */
[----:B------:R1:W-:Y:S01]  /*657a0*/  LDGSTS.E [R12+0x8e80], [R4.64], P0 ;  /* 0x08e80000040c7fae */ /* 0x0003e20008121848 */
[----:B----4-:R-:W-:-:S04]  /*657b0*/  IADD3 R19, P2, R19, UR7, RZ ;  /* 0x0000000713137c10 */ /* 0x010fc8000ff5e0ff */
        /* <DEDUP_REMOVED lines=38> */
[----:B----4-:R-:W4:Y:S04]  /*65a20*/  LDL.LU.64 R6, [R1+0xe00] ;  /* 0x000e000001067983 */ /* 0x010f280000300a00 */
[----:B------:R1:W-:Y:S04]  /*65a30*/  STL [R1+0x1920], R14 ;  /* 0x0019200e01007387 */ /* 0x0003e80000100800 */
[----:B------:R-:W4:Y:S01]  /*65a40*/  LDL.LU.64 R46, [R1+0xdf8] ;  /* 0x000df800012e7983 */ /* 0x000f220000300a00 */
[----:B-----5:R-:W-:-:S03]  /*65a50*/  IADD3 R10, P2, R10, UR7, RZ ;  /* 0x000000070a0a7c10 */ /* 0x020fc6000ff5e0ff */
[----:B------:R5:W-:Y:S01]  /*65a60*/  LDGSTS.E [R12+0xa600], [R4.64], P1 ;  /* 0x0a600000040c7fae */ /* 0x000be20008921848 */
[----:B------:R-:W-:Y:S01]  /*65a70*/  IADD3.X R11, R11, UR6, RZ, P2, !PT ;  /* 0x000000060b0b7c10 */ /* 0x000fe200097fe4ff */
[----:B-----5:R-:W-:Y:S02]  /*65a80*/  IMAD.MOV.U32 R5, RZ, RZ, R14 ;  /* 0x000000ffff057224 */ /* 0x020fe400078e000e */
[----:B-1----:R-:W5:Y:S04]  /*65a90*/  LDL.LU.64 R14, [R1+0xd80] ;  /* 0x000d8000010e7983 */ /* 0x002f680000300a00 */
[----:B------:R2:W-:Y:S01]  /*65aa0*/  STL [R1+0x199c], R10 ;  /* 0x00199c0a01007387 */ /* 0x0005e20000100800 */
[----:B------:R-:W-:-:S03]  /*65ab0*/  IADD3 R0, P3, R0, UR7, RZ ;  /* 0x0000000700007c10 */ /* 0x000fc6000ff7e0ff */
[----:B------:R1:W-:Y:S01]  /*65ac0*/  STL [R1+0x1998], R11 ;  /* 0x0019980b01007387 */ /* 0x0003e20000100800 */
[----:B------:R-:W-:-:S03]  /*65ad0*/  IADD3.X R2, R2, UR6, RZ, P3, !PT ;  /* 0x0000000602027c10 */ /* 0x000fc60009ffe4ff */
        /* <DEDUP_REMOVED lines=13> */
[----:B-1----:R-:W-:-:S03]  /*65bb0*/  MOV R4, R10 ;  /* 0x0000000a00047202 */ /* 0x002fc60000000f00 */
[----:B------:R-:W5:Y:S01]  /*65bc0*/  LDL.LU.64 R30, [R1+0xb80] ;  /* 0x000b8000011e7983 */ /* 0x000f620000300a00 */
[----:B------:R-:W-:-:S03]  /*65bd0*/  IMAD.MOV.U32 R5, RZ, RZ, R11 ;  /* 0x000000ffff057224 */ /* 0x000fc600078e000b */
[----:B------:R-:W5:Y:S04]  /*65be0*/  LDL.LU.64 R32, [R1+0xb78] ;  /* 0x000b780001207983 */ /* 0x000f680000300a00 */
        /* <DEDUP_REMOVED lines=80> */
[----:B------:R5:W-:Y:S01]  /*660f0*/  LDGSTS.E [R12+0xbe00], [R82.64], P1 ;  /* 0x0be00000520c7fae */ /* 0x000be20008921848 */
[----:B------:R-:W-:-:S03]  /*66100*/  IADD3 R43, P3, R43, UR7, RZ ;  /* 0x000000072b2b7c10 */ /* 0x000fc6000ff7e0ff */
        /* <DEDUP_REMOVED lines=19> */
[----:B----4-:R-:W-:-:S04]  /*66240*/  IADD3 R40, P2, R50, UR7, RZ ;  /* 0x0000000732287c10 */ /* 0x010fc8000ff5e0ff */
        /* <DEDUP_REMOVED lines=24> */
[----:B------:R-:W3:Y:S04]  /*663d0*/  LDL.LU R6, [R1+0xfb4] ;  /* 0x000fb40001067983 */ /* 0x000ee80000300800 */
[----:B------:R-:W3:Y:S04]  /*663e0*/  LDL.LU R13, [R1+0xfa8] ;  /* 0x000fa800010d7983 */ /* 0x000ee80000300800 */
[----:B------:R-:W3:Y:S04]  /*663f0*/  LDL.LU R15, [R1+0xfb0] ;  /* 0x000fb000010f7983 */ /* 0x000ee80000300800 */
[----:B------:R-:W3:Y:S04]  /*66400*/  LDL.LU R7, [R1+0x102c] ;  /* 0x00102c0001077983 */ /* 0x000ee80000300800 */
[----:B------:R-:W4:Y:S04]  /*66410*/  LDL.LU R8, [R1+0x1034] ;  /* 0x0010340001087983 */ /* 0x000f280000300800 */
[----:B------:R-:W4:Y:S04]  /*66420*/  LDL.LU R14, [R1+0x1028] ;  /* 0x00102800010e7983 */ /* 0x000f280000300800 */
[----:B------:R-:W4:Y:S01]  /*66430*/  LDL.LU R16, [R1+0x1030] ;  /* 0x0010300001107983 */ /* 0x000f220000300800 */
[----:B------:R-:W-:-:S02]  /*66440*/  IADD3 R44, P2, R44, UR7, RZ ;  /* 0x000000072c2c7c10 */ /* 0x000fc4000ff5e0ff */
[----:B------:R-:W-:Y:S01]  /*66450*/  LOP3.LUT R5, R45, 0x70, RZ, 0x3c, !PT ;  /* 0x000000702d057812 */ /* 0x000fe200078e3cff */
[----:B------:R5:W-:Y:S04]  /*66460*/  LDGSTS.E [R12+0xee00], [R58.64], P1 ;  /* 0x0ee000003a0c7fae */ /* 0x000be80008921848 */
[----:B------:R-:W-:Y:S04]  /*66470*/  STL [R1+0xf2c], R44 ;  /* 0x000f2c2c01007387 */ /* 0x000fe80000100800 */
[----:B------:R-:W-:Y:S01]  /*66480*/  STL [R1+0xf34], R43 ;  /* 0x000f342b01007387 */ /* 0x000fe20000100800 */
[----:B------:R-:W-:-:S03]  /*66490*/  MOV R0, UR5 ;  /* 0x0000000500007c02 */ /* 0x000fc60008000f00 */
[----:B------:R5:W-:Y:S04]  /*664a0*/  LDGSTS.E [R12+0xee80], [R56.64], P0 ;  /* 0x0ee80000380c7fae */ /* 0x000be80008121848 */
[----:B------:R5:W-:Y:S04]  /*664b0*/  LDGSTS.E [R12+0xf600], [R54.64], P1 ;  /* 0x0f600000360c7fae */ /* 0x000be80008921848 */
[----:B------:R5:W-:Y:S04]  /*664c0*/  LDGSTS.E [R12+0xf680], [R52.64], P0 ;  /* 0x0f680000340c7fae */ /* 0x000be80008121848 */
[----:B------:R5:W-:Y:S04]  /*664d0*/  LDGSTS.E [R12+0xfe00], [R50.64], P1 ;  /* 0x0fe00000320c7fae */ /* 0x000be80008921848 */
[----:B------:R5:W-:Y:S02]  /*664e0*/  LDGSTS.E [R12+0xfe80], [R46.64], P0 ;  /* 0x0fe800002e0c7fae */ /* 0x000be40008121848 */
[----:B-----5:R-:W-:Y:S01]  /*664f0*/  IMAD R12, R0, 0x10000, R5 ;  /* 0x00010000000c7824 */ /* 0x020fe200078e0205 */
[----:B--2---:R-:W-:-:S05]  /*66500*/  IADD3.X R4, R4, UR6, RZ, P2, !PT ;  /* 0x0000000604047c10 */ /* 0x004fca00097fe4ff */
[----:B------:R2:W-:Y:S04]  /*66510*/  STL [R1+0xf28], R4 ;  /* 0x000f280401007387 */ /* 0x0005e80000100800 */
[----:B------:R-:W5:Y:S04]  /*66520*/  LDL.LU R9, [R1+0x10ac] ;  /* 0x0010ac0001097983 */ /* 0x000f680000300800 */
[----:B-1----:R-:W5:Y:S04]  /*66530*/  LDL.LU R10, [R1+0x10b4] ;  /* 0x0010b400010a7983 */ /* 0x002f680000300800 */
[----:B------:R-:W5:Y:S04]  /*66540*/  LDL.LU R11, [R1+0x10a8] ;  /* 0x0010a800010b7983 */ /* 0x000f680000300800 */
[----:B------:R-:W5:Y:S01]  /*66550*/  LDL.LU R0, [R1+0x10b0] ;  /* 0x0010b00001007983 */ /* 0x000f620000300800 */
[----:B------:R-:W-:Y:S01]  /*66560*/  IMAD.MOV.U32 R5, RZ, RZ, R4 ;  /* 0x000000ffff057224 */ /* 0x000fe200078e0004 */
[----:B--2---:R-:W-:-:S02]  /*66570*/  MOV R4, R44 ;  /* 0x0000002c00047202 */ /* 0x004fc40000000f00 */
[----:B---3--:R-:W-:Y:S02]  /*66580*/  IADD3.X R17, R17, UR6, RZ, P3, !PT ;  /* 0x0000000611117c10 */ /* 0x008fe40009ffe4ff */
[----:B----4-:R-:W-:Y:S01]  /*66590*/  IADD3 R2, P2, R2, UR7, RZ ;  /* 0x0000000702027c10 */ /* 0x010fe2000ff5e0ff */
[----:B------:R1:W-:Y:S01]  /*665a0*/  LDGSTS.E [R12+0x700], [R4.64], P1 ;  /* 0x00700000040c7fae */ /* 0x0003e20008921848 */
[----:B------:R-:W-:Y:S02]  /*665b0*/  IADD3 R6, P3, R6, UR7, RZ ;  /* 0x0000000706067c10 */ /* 0x000fe4000ff7e0ff */
[----:B------:R-:W-:Y:S01]  /*665c0*/  IADD3.X R13, R13, UR6, RZ, P2, !PT ;  /* 0x000000060d0d7c10 */ /* 0x000fe200097fe4ff */
[----:B------:R-:W-:Y:S01]  /*665d0*/  STL [R1+0xf30], R17 ;  /* 0x000f301101007387 */ /* 0x000fe20000100800 */
[----:B------:R-:W-:Y:S01]  /*665e0*/  IADD3.X R15, R15, UR6, RZ, P3, !PT ;  /* 0x000000060f0f7c10 */ /* 0x000fe20009ffe4ff */
[----:B-1----:R-:W-:Y:S02]  /*665f0*/  IMAD.MOV.U32 R4, RZ, RZ, R43 ;  /* 0x000000ffff047224 */ /* 0x002fe400078e002b */
[----:B------:R-:W-:Y:S01]  /*66600*/  IMAD.MOV.U32 R5, RZ, RZ, R17 ;  /* 0x000000ffff057224 */ /* 0x000fe200078e0011 */
[----:B------:R-:W-:Y:S04]  /*66610*/  STL [R1+0xfac], R2 ;  /* 0x000fac0201007387 */ /* 0x000fe80000100800 */
[----:B------:R1:W-:Y:S04]  /*66620*/  LDGSTS.E [R12+0x780], [R4.64], P0 ;  /* 0x00780000040c7fae */ /* 0x0003e80008121848 */
[----:B------:R2:W-:Y:S04]  /*66630*/  STL [R1+0xfa8], R13 ;  /* 0x000fa80d01007387 */ /* 0x0005e80000100800 */
[----:B------:R-:W-:Y:S01]  /*66640*/  STL [R1+0xfb4], R6 ;  /* 0x000fb40601007387 */ /* 0x000fe20000100800 */
[----:B-1----:R-:W-:Y:S01]  /*66650*/  MOV R4, R2 ;  /* 0x0000000200047202 */ /* 0x002fe20000000f00 */
[----:B------:R-:W-:-:S02]  /*66660*/  IMAD.MOV.U32 R5, RZ, RZ, R13 ;  /* 0x000000ffff057224 */ /* 0x000fc400078e000d */
[----:B--2---:R-:W2:Y:S04]  /*66670*/  LDL.LU R13, [R1+0x112c] ;  /* 0x00112c00010d7983 */ /* 0x004ea80000300800 */
[----:B------:R1:W-:Y:S04]  /*66680*/  STL [R1+0xfb0], R15 ;  /* 0x000fb00f01007387 */ /* 0x0003e80000100800 */
[----:B------:R3:W-:Y:S04]  /*66690*/  LDGSTS.E [R12+0xf00], [R4.64], P1 ;  /* 0x00f00000040c7fae */ /* 0x0007e80008921848 */
[----:B------:R-:W4:Y:S01]  /*666a0*/  LDL.LU R2, [R1+0x1134] ;  /* 0x0011340001027983 */ /* 0x000f220000300800 */
[----:B---3--:R-:W-:-:S03]  /*666b0*/  MOV R5, R15 ;  /* 0x0000000f00057202 */ /* 0x008fc60000000f00 */
[----:B-1----:R-:W3:Y:S01]  /*666c0*/  LDL.LU R15, [R1+0x1128] ;  /* 0x00112800010f7983 */ /* 0x002ee20000300800 */
[----:B------:R-:W-:Y:S01]  /*666d0*/  IMAD.MOV.U32 R4, RZ, RZ, R6 ;  /* 0x000000ffff047224 */ /* 0x000fe200078e0006 */
[----:B------:R-:W-:Y:S02]  /*666e0*/  IADD3 R7, P2, R7, UR7, RZ ;  /* 0x0000000707077c10 */ /* 0x000fe4000ff5e0ff */
[----:B------:R-:W3:Y:S01]  /*666f0*/  LDL.LU R6, [R1+0x1130] ;  /* 0x0011300001067983 */ /* 0x000ee20000300800 */
[----:B------:R-:W-:Y:S02]  /*66700*/  IADD3 R8, P3, R8, UR7, RZ ;  /* 0x0000000708087c10 */ /* 0x000fe4000ff7e0ff */
[----:B------:R-:W-:Y:S01]  /*66710*/  IADD3.X R14, R14, UR6, RZ, P2, !PT ;  /* 0x000000060e0e7c10 */ /* 0x000fe200097fe4ff */
[----:B------:R1:W-:Y:S01]  /*66720*/  LDGSTS.E [R12+0xf80], [R4.64], P0 ;  /* 0x00f80000040c7fae */ /* 0x0003e20008121848 */
[----:B------:R-:W-:-:S03]  /*66730*/  IADD3.X R16, R16, UR6, RZ, P3, !PT ;  /* 0x0000000610107c10 */ /* 0x000fc60009ffe4ff */
[----:B------:R-:W-:Y:S04]  /*66740*/  STL [R1+0x102c], R7 ;  /* 0x00102c0701007387 */ /* 0x000fe80000100800 */
[----:B------:R1:W-:Y:S02]  /*66750*/  STL [R1+0x1028], R14 ;  /* 0x0010280e01007387 */ /* 0x0003e40000100800 */
[----:B-1----:R-:W-:Y:S02]  /*66760*/  IMAD.MOV.U32 R4, RZ, RZ, R7 ;  /* 0x000000ffff047224 */ /* 0x002fe400078e0007 */
[----:B------:R-:W-:Y:S01]  /*66770*/  IMAD.MOV.U32 R5, RZ, RZ, R14 ;  /* 0x000000ffff057224 */ /* 0x000fe200078e000e */
[----:B------:R-:W-:Y:S04]  /*66780*/  STL [R1+0x1034], R8 ;  /* 0x0010340801007387 */ /* 0x000fe80000100800 */
[----:B------:R-:W3:Y:S04]  /*66790*/  LDL.LU R14, [R1+0x11ac] ;  /* 0x0011ac00010e7983 */ /* 0x000ee80000300800 */
[----:B------:R1:W-:Y:S04]  /*667a0*/  STL [R1+0x1030], R16 ;  /* 0x0010301001007387 */ /* 0x0003e80000100800 */
[----:B------:R1:W-:Y:S04]  /*667b0*/  LDGSTS.E [R12+0x1700], [R4.64], P1 ;  /* 0x01700000040c7fae */ /* 0x0003e80008921848 */
[----:B------:R-:W3:Y:S01]  /*667c0*/  LDL.LU R7, [R1+0x11b4] ;  /* 0x0011b40001077983 */ /* 0x000ee20000300800 */
[----:B-1----:R-:W-:-:S03]  /*667d0*/  IMAD.MOV.U32 R5, RZ, RZ, R16 ;  /* 0x000000ffff057224 */ /* 0x002fc600078e0010 */
[----:B------:R-:W3:Y:S01]  /*667e0*/  LDL.LU R16, [R1+0x11a8] ;  /* 0x0011a80001107983 */ /* 0x000ee20000300800 */
[----:B------:R-:W-:-:S03]  /*667f0*/  MOV R4, R8 ;  /* 0x0000000800047202 */ /* 0x000fc60000000f00 */
[----:B------:R-:W3:Y:S04]  /*66800*/  LDL.LU R8, [R1+0x11b0] ;  /* 0x0011b00001087983 */ /* 0x000ee80000300800 */
[----:B------:R1:W-:Y:S01]  /*66810*/  LDGSTS.E [R12+0x1780], [R4.64], P0 ;  /* 0x01780000040c7fae */ /* 0x0003e20008121848 */
[----:B-----5:R-:W-:Y:S02]  /*66820*/  IADD3 R9, P2, R9, UR7, RZ ;  /* 0x0000000709097c10 */ /* 0x020fe4000ff5e0ff */
[----:B------:R-:W-:Y:S02]  /*66830*/  IADD3 R10, P3, R10, UR7, RZ ;  /* 0x000000070a0a7c10 */ /* 0x000fe4000ff7e0ff */
[----:B------:R-:W-:Y:S01]  /*66840*/  IADD3.X R11, R11, UR6, RZ, P2, !PT ;  /* 0x000000060b0b7c10 */ /* 0x000fe200097fe4ff */
[----:B------:R5:W-:Y:S01]  /*66850*/  STL [R1+0x10ac], R9 ;  /* 0x0010ac0901007387 */ /* 0x000be20000100800 */
[----:B-1----:R-:W-:Y:S01]  /*66860*/  IMAD.MOV.U32 R4, RZ, RZ, R9 ;  /* 0x000000ffff047224 */ /* 0x002fe200078e0009 */
[----:B------:R-:W-:-:S02]  /*66870*/  IADD3.X R0, R0, UR6, RZ, P3, !PT ;  /* 0x0000000600007c10 */ /* 0x000fc40009ffe4ff */
[----:B------:R1:W-:Y:S04]  /*66880*/  STL [R1+0x10a8], R11 ;  /* 0x0010a80b01007387 */ /* 0x0003e80000100800 */
[----:B------:R-:W-:Y:S01]  /*66890*/  STL [R1+0x10b4], R10 ;  /* 0x0010b40a01007387 */ /* 0x000fe20000100800 */
[----:B------:R-:W-:-:S03]  /*668a0*/  MOV R5, R11 ;  /* 0x0000000b00057202 */ /* 0x000fc60000000f00 */
[----:B-----5:R-:W5:Y:S04]  /*668b0*/  LDL.LU R9, [R1+0x122c] ;  /* 0x00122c0001097983 */ /* 0x020f680000300800 */
[----:B------:R2:W-:Y:S04]  /*668c0*/  STL [R1+0x10b0], R0 ;  /* 0x0010b00001007387 */ /* 0x0005e80000100800 */
[----:B------:R-:W5:Y:S04]  /*668d0*/  LDL.LU R17, [R1+0x1234] ;  /* 0x0012340001117983 */ /* 0x000f680000300800 */
[----:B-1----:R-:W5:Y:S04]  /*668e0*/  LDL.LU R11, [R1+0x1228] ;  /* 0x00122800010b7983 */ /* 0x002f680000300800 */
[----:B------:R-:W5:Y:S04]  /*668f0*/  LDL.LU R18, [R1+0x1230] ;  /* 0x0012300001127983 */ /* 0x000f680000300800 */
[----:B------:R1:W-:Y:S01]  /*66900*/  LDGSTS.E [R12+0x1f00], [R4.64], P1 ;  /* 0x01f00000040c7fae */ /* 0x0003e20008921848 */
[----:B--2---:R-:W-:Y:S01]  /*66910*/  IADD3 R13, P2, R13, UR7, RZ ;  /* 0x000000070d0d7c10 */ /* 0x004fe2000ff5e0ff */
[----:B-1----:R-:W-:-:S02]  /*66920*/  IMAD.MOV.U32 R4, RZ, RZ, R10 ;  /* 0x000000ffff047224 */ /* 0x002fc400078e000a */
[----:B------:R-:W-:Y:S02]  /*66930*/  IMAD.MOV.U32 R5, RZ, RZ, R0 ;  /* 0x000000ffff057224 */ /* 0x000fe400078e0000 */
[----:B------:R-:W2:Y:S04]  /*66940*/  LDL.LU R0, [R1+0x12ac] ;  /* 0x0012ac0001007983 */ /* 0x000ea80000300800 */
[----:B------:R-:W2:Y:S01]  /*66950*/  LDL.LU R10, [R1+0x12b4] ;  /* 0x0012b400010a7983 */ /* 0x000ea20000300800 */
[----:B----4-:R-:W-:-:S03]  /*66960*/  IADD3 R2, P3, R2, UR7, RZ ;  /* 0x0000000702027c10 */ /* 0x010fc6000ff7e0ff */
[----:B------:R1:W-:Y:S04]  /*66970*/  STL [R1+0x112c], R13 ;  /* 0x00112c0d01007387 */ /* 0x0003e80000100800 */
[----:B------:R4:W-:Y:S01]  /*66980*/  LDGSTS.E [R12+0x1f80], [R4.64], P0 ;  /* 0x01f80000040c7fae */ /* 0x0009e20008121848 */
[----:B---3--:R-:W-:Y:S02]  /*66990*/  IADD3.X R15, R15, UR6, RZ, P2, !PT ;  /* 0x000000060f0f7c10 */ /* 0x008fe400097fe4ff */
[----:B------:R-:W-:-:S03]  /*669a0*/  IADD3.X R6, R6, UR6, RZ, P3, !PT ;  /* 0x0000000606067c10 */ /* 0x000fc60009ffe4ff */
[----:B------:R3:W-:Y:S01]  /*669b0*/  STL [R1+0x1128], R15 ;  /* 0x0011280f01007387 */ /* 0x0007e20000100800 */
[----:B----4-:R-:W-:-:S03]  /*669c0*/  MOV R4, R13 ;  /* 0x0000000d00047202 */ /* 0x010fc60000000f00 */
[----:B------:R4:W-:Y:S04]  /*669d0*/  STL [R1+0x1134], R2 ;  /* 0x0011340201007387 */ /* 0x0009e80000100800 */
[----:B-1----:R-:W2:Y:S01]  /*669e0*/  LDL.LU R13, [R1+0x12a8] ;  /* 0x0012a800010d7983 */ /* 0x002ea20000300800 */
[----:B------:R-:W-:-:S03]  /*669f0*/  IMAD.MOV.U32 R5, RZ, RZ, R15 ;  /* 0x000000ffff057224 */ /* 0x000fc600078e000f */
[----:B------:R1:W-:Y:S04]  /*66a00*/  STL [R1+0x1130], R6 ;  /* 0x0011300601007387 */ /* 0x0003e80000100800 */
[----:B---3--:R-:W3:Y:S04]  /*66a10*/  LDL.LU R15, [R1+0x12b0] ;  /* 0x0012b000010f7983 */ /* 0x008ee80000300800 */
[----:B------:R1:W-:Y:S01]  /*66a20*/  LDGSTS.E [R12+0x2700], [R4.64], P1 ;  /* 0x02700000040c7fae */ /* 0x0003e20008921848 */
[----:B------:R-:W-:Y:S01]  /*66a30*/  IADD3 R14, P2, R14, UR7, RZ ;  /* 0x000000070e0e7c10 */ /* 0x000fe2000ff5e0ff */
[----:B-1----:R-:W-:Y:S01]  /*66a40*/  IMAD.MOV.U32 R4, RZ, RZ, R2 ;  /* 0x000000ffff047224 */ /* 0x002fe200078e0002 */
[----:B------:R-:W-:Y:S01]  /*66a50*/  MOV R5, R6 ;  /* 0x0000000600057202 */ /* 0x000fe20000000f00 */
[----:B----4-:R-:W4:Y:S01]  /*66a60*/  LDL.LU R2, [R1+0x132c] ;  /* 0x00132c0001027983 */ /* 0x010f220000300800 */
[----:B------:R-:W-:-:S03]  /*66a70*/  IADD3 R7, P3, R7, UR7, RZ ;  /* 0x0000000707077c10 */ /* 0x000fc6000ff7e0ff */
[----:B------:R-:W4:Y:S01]  /*66a80*/  LDL.LU R6, [R1+0x1334] ;  /* 0x0013340001067983 */ /* 0x000f220000300800 */
[----:B------:R-:W-:-:S03]  /*66a90*/  IADD3.X R16, R16, UR6, RZ, P2, !PT ;  /* 0x0000000610107c10 */ /* 0x000fc600097fe4ff */
[----:B------:R1:W-:Y:S01]  /*66aa0*/  STL [R1+0x11ac], R14 ;  /* 0x0011ac0e01007387 */ /* 0x0003e20000100800 */
[----:B------:R-:W-:-:S03]  /*66ab0*/  IADD3.X R8, R8, UR6, RZ, P3, !PT ;  /* 0x0000000608087c10 */ /* 0x000fc60009ffe4ff */
[----:B------:R1:W-:Y:S04]  /*66ac0*/  LDGSTS.E [R12+0x2780], [R4.64], P0 ;  /* 0x02780000040c7fae */ /* 0x0003e80008121848 */
[----:B------:R1:W-:Y:S04]  /*66ad0*/  STL [R1+0x11a8], R16 ;  /* 0x0011a81001007387 */ /* 0x0003e80000100800 */
[----:B------:R-:W-:Y:S01]  /*66ae0*/  STL [R1+0x11b4], R7 ;  /* 0x0011b40701007387 */ /* 0x000fe20000100800 */
[----:B-1----:R-:W-:-:S03]  /*66af0*/  IMAD.MOV.U32 R4, RZ, RZ, R14 ;  /* 0x000000ffff047224 */ /* 0x002fc600078e000e */
[----:B------:R-:W4:Y:S01]  /*66b00*/  LDL.LU R14, [R1+0x1328] ;  /* 0x00132800010e7983 */ /* 0x000f220000300800 */
[----:B------:R-:W-:-:S03]  /*66b10*/  IMAD.MOV.U32 R5, RZ, RZ, R16 ;  /* 0x000000ffff057224 */ /* 0x000fc600078e0010 */
[----:B------:R1:W-:Y:S04]  /*66b20*/  STL [R1+0x11b0], R8 ;  /* 0x0011b00801007387 */ /* 0x0003e80000100800 */
[----:B------:R-:W4:Y:S04]  /*66b30*/  LDL.LU R16, [R1+0x1330] ;  /* 0x0013300001107983 */ /* 0x000f280000300800 */
[----:B------:R1:W-:Y:S02]  /*66b40*/  LDGSTS.E [R12+0x2f00], [R4.64], P1 ;  /* 0x02f00000040c7fae */ /* 0x0003e40008921848 */
[----:B-1----:R-:W-:Y:S01]  /*66b50*/  MOV R4, R7 ;  /* 0x0000000700047202 */ /* 0x002fe20000000f00 */
[----:B------:R-:W-:-:S02]  /*66b60*/  IMAD.MOV.U32 R5, RZ, RZ, R8 ;  /* 0x000000ffff057224 */ /* 0x000fc400078e0008 */
[----:B------:R-:W4:Y:S04]  /*66b70*/  LDL.LU R8, [R1+0x13ac] ;  /* 0x0013ac0001087983 */ /* 0x000f280000300800 */
[----:B------:R-:W4:Y:S04]  /*66b80*/  LDL.LU R7, [R1+0x13b4] ;  /* 0x0013b40001077983 */ /* 0x000f280000300800 */
[----:B------:R1:W-:Y:S01]  /*66b90*/  LDGSTS.E [R12+0x2f80], [R4.64], P0 ;  /* 0x02f80000040c7fae */ /* 0x0003e20008121848 */
[----:B-----5:R-:W-:-:S05]  /*66ba0*/  IADD3 R9, P2, R9, UR7, RZ ;  /* 0x0000000709097c10 */ /* 0x020fca000ff5e0ff */
[----:B------:R-:W-:Y:S01]  /*66bb0*/  STL [R1+0x122c], R9 ;  /* 0x00122c0901007387 */ /* 0x000fe20000100800 */
[----:B------:R-:W-:Y:S02]  /*66bc0*/  IADD3 R17, P3, R17, UR7, RZ ;  /* 0x0000000711117c10 */ /* 0x000fe4000ff7e0ff */
[----:B------:R-:W-:Y:S02]  /*66bd0*/  IADD3.X R11, R11, UR6, RZ, P2, !PT ;  /* 0x000000060b0b7c10 */ /* 0x000fe400097fe4ff */
[----:B------:R-:W-:-:S03]  /*66be0*/  IADD3.X R18, R18, UR6, RZ, P3, !PT ;  /* 0x0000000612127c10 */ /* 0x000fc60009ffe4ff */
[----:B------:R5:W-:Y:S01]  /*66bf0*/  STL [R1+0x1228], R11 ;  /* 0x0012280b01007387 */ /* 0x000be20000100800 */
[----:B-1----:R-:W-:-:S03]  /*66c00*/  MOV R5, R11 ;  /* 0x0000000b00057202 */ /* 0x002fc60000000f00 */
[----:B------:R-:W-:Y:S01]  /*66c10*/  STL [R1+0x1234], R17 ;  /* 0x0012341101007387 */ /* 0x000fe20000100800 */
[----:B------:R-:W-:-:S03]  /*66c20*/  IMAD.MOV.U32 R4, RZ, RZ, R9 ;  /* 0x000000ffff047224 */ /* 0x000fc600078e0009 */
[----:B-----5:R-:W5:Y:S04]  /*66c30*/  LDL.LU R11, [R1+0x13a8] ;  /* 0x0013a800010b7983 */ /* 0x020f680000300800 */
[----:B------:R-:W-:Y:S04]  /*66c40*/  STL [R1+0x1230], R18 ;  /* 0x0012301201007387 */ /* 0x000fe80000100800 */
[----:B------:R-:W5:Y:S01]  /*66c50*/  LDL.LU R9, [R1+0x13b0] ;  /* 0x0013b00001097983 */ /* 0x000f620000300800 */
[----:B--2---:R-:W-:-:S03]  /*66c60*/  IADD3 R0, P2, R0, UR7, RZ ;  /* 0x0000000700007c10 */ /* 0x004fc6000ff5e0ff */
[----:B------:R1:W-:Y:S01]  /*66c70*/  LDGSTS.E [R12+0x3700], [R4.64], P1 ;  /* 0x03700000040c7fae */ /* 0x0003e20008921848 */
[----:B------:R-:W-:-:S03]  /*66c80*/  IADD3 R10, P3, R10, UR7, RZ ;  /* 0x000000070a0a7c10 */ /* 0x000fc6000ff7e0ff */
[----:B------:R-:W-:Y:S01]  /*66c90*/  STL [R1+0x12ac], R0 ;  /* 0x0012ac0001007387 */ /* 0x000fe20000100800 */
[----:B-1----:R-:W-:Y:S02]  /*66ca0*/  IMAD.MOV.U32 R4, RZ, RZ, R17 ;  /* 0x000000ffff047224 */ /* 0x002fe400078e0011 */
[----:B------:R-:W-:-:S05]  /*66cb0*/  IMAD.MOV.U32 R5, RZ, RZ, R18 ;  /* 0x000000ffff057224 */ /* 0x000fca00078e0012 */
[----:B------:R1:W-:Y:S01]  /*66cc0*/  LDGSTS.E [R12+0x3780], [R4.64], P0 ;  /* 0x03780000040c7fae */ /* 0x0003e20008121848 */
[----:B------:R-:W-:Y:S02]  /*66cd0*/  IADD3.X R13, R13, UR6, RZ, P2, !PT ;  /* 0x000000060d0d7c10 */ /* 0x000fe400097fe4ff */
[----:B-1----:R-:W-:-:S03]  /*66ce0*/  MOV R4, R0 ;  /* 0x0000000000047202 */ /* 0x002fc60000000f00 */
[----:B------:R-:W-:Y:S01]  /*66cf0*/  IMAD.MOV.U32 R5, RZ, RZ, R13 ;  /* 0x000000ffff057224 */ /* 0x000fe200078e000d */
[----:B------:R1:W-:Y:S01]  /*66d00*/  STL [R1+0x12a8], R13 ;  /* 0x0012a80d01007387 */ /* 0x0003e20000100800 */
[----:B---3--:R-:W-:-:S03]  /*66d10*/  IADD3.X R15, R15, UR6, RZ, P3, !PT ;  /* 0x000000060f0f7c10 */ /* 0x008fc60009ffe4ff */
[----:B------:R-:W-:Y:S04]  /*66d20*/  STL [R1+0x12b4], R10 ;  /* 0x0012b40a01007387 */ /* 0x000fe80000100800 */
[----:B------:R2:W-:Y:S04]  /*66d30*/  LDGSTS.E [R12+0x3f00], [R4.64], P1 ;  /* 0x03f00000040c7fae */ /* 0x0005e80008921848 */
[----:B-1----:R-:W3:Y:S04]  /*66d40*/  LDL.LU R13, [R1+0x142c] ;  /* 0x00142c00010d7983 */ /* 0x002ee80000300800 */
[----:B------:R1:W-:Y:S04]  /*66d50*/  STL [R1+0x12b0], R15 ;  /* 0x0012b00f01007387 */ /* 0x0003e80000100800 */
[----:B------:R-:W3:Y:S01]  /*66d60*/  LDL.LU R0, [R1+0x1434] ;  /* 0x0014340001007983 */ /* 0x000ee20000300800 */
[----:B--2---:R-:W-:-:S03]  /*66d70*/  MOV R5, R15 ;  /* 0x0000000f00057202 */ /* 0x004fc60000000f00 */
[----:B-1----:R-:W2:Y:S01]  /*66d80*/  LDL.LU R15, [R1+0x1428] ;  /* 0x00142800010f7983 */ /* 0x002ea20000300800 */
[----:B------:R-:W-:Y:S01]  /*66d90*/  IMAD.MOV.U32 R4, RZ, RZ, R10 ;  /* 0x000000ffff047224 */ /* 0x000fe200078e000a */
[----:B----4-:R-:W-:Y:S02]  /*66da0*/  IADD3 R2, P2, R2, UR7, RZ ;  /* 0x0000000702027c10 */ /* 0x010fe4000ff5e0ff */
[----:B------:R-:W2:Y:S01]  /*66db0*/  LDL.LU R10, [R1+0x1430] ;  /* 0x00143000010a7983 */ /* 0x000ea20000300800 */
[----:B------:R-:W-:-:S03]  /*66dc0*/  IADD3 R6, P3, R6, UR7, RZ ;  /* 0x0000000706067c10 */ /* 0x000fc6000ff7e0ff */
[----:B------:R1:W-:Y:S04]  /*66dd0*/  LDGSTS.E [R12+0x3f80], [R4.64], P0 ;  /* 0x03f80000040c7fae */ /* 0x0003e80008121848 */
[----:B------:R-:W-:Y:S01]  /*66de0*/  STL [R1+0x132c], R2 ;  /* 0x00132c0201007387 */ /* 0x000fe20000100800 */
[----:B------:R-:W-:Y:S01]  /*66df0*/  IADD3.X R14, R14, UR6, RZ, P2, !PT ;  /* 0x000000060e0e7c10 */ /* 0x000fe200097fe4ff */
[----:B-1----:R-:W-:-:S04]  /*66e00*/  IMAD.MOV.U32 R4, RZ, RZ, R2 ;  /* 0x000000ffff047224 */ /* 0x002fc800078e0002 */
[----:B------:R-:W-:Y:S01]  /*66e10*/  IMAD.MOV.U32 R5, RZ, RZ, R14 ;  /* 0x000000ffff057224 */ /* 0x000fe200078e000e */
[----:B------:R1:W-:Y:S01]  /*66e20*/  STL [R1+0x1328], R14 ;  /* 0x0013280e01007387 */ /* 0x0003e20000100800 */
[----:B------:R-:W-:-:S03]  /*66e30*/  IADD3.X R16, R16, UR6, RZ, P3, !PT ;  /* 0x0000000610107c10 */ /* 0x000fc60009ffe4ff */
[----:B------:R-:W-:Y:S04]  /*66e40*/  STL [R1+0x1334], R6 ;  /* 0x0013340601007387 */ /* 0x000fe80000100800 */
[----:B------:R1:W-:Y:S04]  /*66e50*/  LDGSTS.E [R12+0x4700], [R4.64], P1 ;  /* 0x04700000040c7fae */ /* 0x0003e80008921848 */
[----:B-1----:R-:W2:Y:S04]  /*66e60*/  LDL.LU R14, [R1+0x14ac] ;  /* 0x0014ac00010e7983 */ /* 0x002ea80000300800 */
[----:B------:R1:W-:Y:S04]  /*66e70*/  STL [R1+0x1330], R16 ;  /* 0x0013301001007387 */ /* 0x0003e80000100800 */
[----:B------:R-:W2:Y:S01]  /*66e80*/  LDL.LU R2, [R1+0x14b4] ;  /* 0x0014b40001027983 */ /* 0x000ea20000300800 */
[----:B------:R-:W-:-:S03]  /*66e90*/  IMAD.MOV.U32 R5, RZ, RZ, R16 ;  /* 0x000000ffff057224 */ /* 0x000fc600078e0010 */
[----:B-1----:R-:W2:Y:S01]  /*66ea0*/  LDL.LU R16, [R1+0x14a8] ;  /* 0x0014a80001107983 */ /* 0x002ea20000300800 */
[----:B------:R-:W-:-:S03]  /*66eb0*/  MOV R4, R6 ;  /* 0x0000000600047202 */ /* 0x000fc60000000f00 */
[----:B------:R-:W2:Y:S01]  /*66ec0*/  LDL.LU R6, [R1+0x14b0] ;  /* 0x0014b00001067983 */ /* 0x000ea20000300800 */
[----:B------:R-:W-:Y:S02]  /*66ed0*/  IADD3 R8, P2, R8, UR7, RZ ;  /* 0x0000000708087c10 */ /* 0x000fe4000ff5e0ff */
[----:B------:R-:W-:Y:S01]  /*66ee0*/  IADD3 R7, P3, R7, UR7, RZ ;  /* 0x0000000707077c10 */ /* 0x000fe2000ff7e0ff */
[----:B------:R1:W-:Y:S04]  /*66ef0*/  LDGSTS.E [R12+0x4780], [R4.64], P0 ;  /* 0x04780000040c7fae */ /* 0x0003e80008121848 */
[----:B------:R5:W-:Y:S01]  /*66f00*/  STL [R1+0x13ac], R8 ;  /* 0x0013ac0801007387 */ /* 0x000be20000100800 */
[----:B-1----:R-:W-:Y:S01]  /*66f10*/  IMAD.MOV.U32 R4, RZ, RZ, R8 ;  /* 0x000000ffff047224 */ /* 0x002fe200078e0008 */
[----:B-----5:R-:W-:-:S05]  /*66f20*/  IADD3.X R11, R11, UR6, RZ, P2, !PT ;  /* 0x000000060b0b7c10 */ /* 0x020fca00097fe4ff */
[----:B------:R1:W-:Y:S01]  /*66f30*/  STL [R1+0x13a8], R11 ;  /* 0x0013a80b01007387 */ /* 0x0003e20000100800 */
[----:B------:R-:W-:-:S03]  /*66f40*/  IADD3.X R9, R9, UR6, RZ, P3, !PT ;  /* 0x0000000609097c10 */ /* 0x000fc60009ffe4ff */
        /* <DEDUP_REMOVED lines=10> */
[----:B-----5:R-:W5:Y:S04]  /*66ff0*/  LDL.LU R7, [R1+0x15ac] ;  /* 0x0015ac0001077983 */ /* 0x020f680000300800 */
[----:B------:R-:W5:Y:S04]  /*67000*/  LDL.LU R9, [R1+0x15b4] ;  /* 0x0015b40001097983 */ /* 0x000f680000300800 */
[----:B------:R1:W-:Y:S01]  /*67010*/  LDGSTS.E [R12+0x4f80], [R4.64], P0 ;  /* 0x04f80000040c7fae */ /* 0x0003e20008121848 */
[----:B---3--:R-:W-:-:S05]  /*67020*/  IADD3 R13, P2, R13, UR7, RZ ;  /* 0x000000070d0d7c10 */ /* 0x008fca000ff5e0ff */
[----:B------:R3:W-:Y:S01]  /*67030*/  STL [R1+0x142c], R13 ;  /* 0x00142c0d01007387 */ /* 0x0007e20000100800 */
[----:B------:R-:W-:Y:S02]  /*67040*/  IADD3 R0, P3, R0, UR7, RZ ;  /* 0x0000000700007c10 */ /* 0x000fe4000ff7e0ff */
[----:B--2---:R-:W-:Y:S02]  /*67050*/  IADD3.X R15, R15, UR6, RZ, P2, !PT ;  /* 0x000000060f0f7c10 */ /* 0x004fe400097fe4ff */
[----:B-1----:R-:W-:Y:S02]  /*67060*/  MOV R4, R13 ;  /* 0x0000000d00047202 */ /* 0x002fe40000000f00 */
[----:B------:R-:W-:Y:S01]  /*67070*/  IADD3.X R10, R10, UR6, RZ, P3, !PT ;  /* 0x000000060a0a7c10 */ /* 0x000fe20009ffe4ff */
[----:B------:R1:W-:Y:S04]  /*67080*/  STL [R1+0x1428], R15 ;  /* 0x0014280f01007387 */ /* 0x0003e80000100800 */
[----:B------:R2:W-:Y:S04]  /*67090*/  STL [R1+0x1434], R0 ;  /* 0x0014340001007387 */ /* 0x0005e80000100800 */
[----:B---3--:R-:W3:Y:S01]  /*670a0*/  LDL.LU R13, [R1+0x15a8] ;  /* 0x0015a800010d7983 */ /* 0x008ee20000300800 */
[----:B------:R-:W-:-:S03]  /*670b0*/  IMAD.MOV.U32 R5, RZ, RZ, R15 ;  /* 0x000000ffff057224 */ /* 0x000fc600078e000f */
[----:B------:R2:W-:Y:S04]  /*670c0*/  STL [R1+0x1430], R10 ;  /* 0x0014300a01007387 */ /* 0x0005e80000100800 */
[----:B-1----:R-:W3:Y:S04]  /*670d0*/  LDL.LU R15, [R1+0x15b0] ;  /* 0x0015b000010f7983 */ /* 0x002ee80000300800 */
[----:B------:R1:W-:Y:S02]  /*670e0*/  LDGSTS.E [R12+0x5700], [R4.64], P1 ;  /* 0x05700000040c7fae */ /* 0x0003e40008921848 */
[----:B-1----:R-:W-:Y:S01]  /*670f0*/  IMAD.MOV.U32 R4, RZ, RZ, R0 ;  /* 0x000000ffff047224 */ /* 0x002fe200078e0000 */
[----:B------:R-:W-:Y:S01]  /*67100*/  IADD3 R14, P2, R14, UR7, RZ ;  /* 0x000000070e0e7c10 */ /* 0x000fe2000ff5e0ff */
[----:B--2---:R-:W2:Y:S01]  /*67110*/  LDL.LU R0, [R1+0x162c] ;  /* 0x00162c0001007983 */ /* 0x004ea20000300800 */
[----:B------:R-:W-:-:S03]  /*67120*/  MOV R5, R10 ;  /* 0x0000000a00057202 */ /* 0x000fc60000000f00 */
[----:B------:R-:W2:Y:S01]  /*67130*/  LDL.LU R10, [R1+0x1634] ;  /* 0x00163400010a7983 */ /* 0x000ea20000300800 */
[----:B------:R-:W-:-:S03]  /*67140*/  IADD3 R2, P3, R2, UR7, RZ ;  /* 0x0000000702027c10 */ /* 0x000fc6000ff7e0ff */
[----:B------:R1:W-:Y:S04]  /*67150*/  STL [R1+0x14ac], R14 ;  /* 0x0014ac0e01007387 */ /* 0x0003e80000100800 */
[----:B------:R1:W-:Y:S01]  /*67160*/  LDGSTS.E [R12+0x5780], [R4.64], P0 ;  /* 0x05780000040c7fae */ /* 0x0003e20008121848 */
[----:B------:R-:W-:Y:S02]  /*67170*/  IADD3.X R16, R16, UR6, RZ, P2, !PT ;  /* 0x0000000610107c10 */ /* 0x000fe400097fe4ff */
[----:B------:R-:W-:-:S03]  /*67180*/  IADD3.X R6, R6, UR6, RZ, P3, !PT ;  /* 0x0000000606067c10 */ /* 0x000fc60009ffe4ff */
[----:B------:R1:W-:Y:S04]  /*67190*/  STL [R1+0x14a8], R16 ;  /* 0x0014a81001007387 */ /* 0x0003e80000100800 */
[----:B------:R1:W-:Y:S02]  /*671a0*/  STL [R1+0x14b4], R2 ;  /* 0x0014b40201007387 */ /* 0x0003e40000100800 */
[----:B-1----:R-:W-:Y:S02]  /*671b0*/  IMAD.MOV.U32 R4, RZ, RZ, R14 ;  /* 0x000000ffff047224 */ /* 0x002fe400078e000e */
[----:B------:R-:W2:Y:S01]  /*671c0*/  LDL.LU R14, [R1+0x1628] ;  /* 0x00162800010e7983 */ /* 0x000ea20000300800 */
[----:B------:R-:W-:-:S03]  /*671d0*/  IMAD.MOV.U32 R5, RZ, RZ, R16 ;  /* 0x000000ffff057224 */ /* 0x000fc600078e0010 */
[----:B------:R1:W-:Y:S04]  /*671e0*/  STL [R1+0x14b0], R6 ;  /* 0x0014b00601007387 */ /* 0x0003e80000100800 */
[----:B------:R-:W2:Y:S04]  /*671f0*/  LDL.LU R16, [R1+0x1630] ;  /* 0x0016300001107983 */ /* 0x000ea80000300800 */
[----:B------:R1:W-:Y:S02]  /*67200*/  LDGSTS.E [R12+0x5f00], [R4.64], P1 ;  /* 0x05f00000040c7fae */ /* 0x0003e40008921848 */
[----:B-1----:R-:W-:Y:S01]  /*67210*/  MOV R4, R2 ;  /* 0x0000000200047202 */ /* 0x002fe20000000f00 */
[----:B------:R-:W-:Y:S01]  /*67220*/  IMAD.MOV.U32 R5, RZ, RZ, R6 ;  /* 0x000000ffff057224 */ /* 0x000fe200078e0006 */
[----:B------:R-:W2:Y:S04]  /*67230*/  LDL.LU R2, [R1+0x16ac] ;  /* 0x0016ac0001027983 */ /* 0x000ea80000300800 */
[----:B------:R-:W2:Y:S04]  /*67240*/  LDL.LU R6, [R1+0x16b4] ;  /* 0x0016b40001067983 */ /* 0x000ea80000300800 */
[----:B------:R1:W-:Y:S01]  /*67250*/  LDGSTS.E [R12+0x5f80], [R4.64], P0 ;  /* 0x05f80000040c7fae */ /* 0x0003e20008121848 */
[----:B----4-:R-:W-:-:S05]  /*67260*/  IADD3 R8, P2, R8, UR7, RZ ;  /* 0x0000000708087c10 */ /* 0x010fca000ff5e0ff */
        /* <DEDUP_REMOVED lines=8> */
[----:B----4-:R-:W4:Y:S04]  /*672f0*/  LDL.LU R11, [R1+0x16a8] ;  /* 0x0016a800010b7983 */ /* 0x010f280000300800 */
[----:B------:R-:W-:Y:S04]  /*67300*/  STL [R1+0x1530], R18 ;  /* 0x0015301201007387 */ /* 0x000fe80000100800 */
[----:B------:R-:W4:Y:S01]  /*67310*/  LDL.LU R8, [R1+0x16b0] ;  /* 0x0016b00001087983 */ /* 0x000f220000300800 */
[----:B-----5:R-:W-:-:S03]  /*67320*/  IADD3 R7, P2, R7, UR7, RZ ;  /* 0x0000000707077c10 */ /* 0x020fc6000ff5e0ff */
[----:B------:R1:W-:Y:S01]  /*67330*/  LDGSTS.E [R12+0x6700], [R4.64], P1 ;  /* 0x06700000040c7fae */ /* 0x0003e20008921848 */
[----:B------:R-:W-:-:S03]  /*67340*/  IADD3 R9, P3, R9, UR7, RZ ;  /* 0x0000000709097c10 */ /* 0x000fc6000ff7e0ff */
[----:B------:R5:W-:Y:S01]  /*67350*/  STL [R1+0x15ac], R7 ;  /* 0x0015ac0701007387 */ /* 0x000be20000100800 */
[----:B-1----:R-:W-:Y:S02]  /*67360*/  IMAD.MOV.U32 R4, RZ, RZ, R17 ;  /* 0x000000ffff047224 */ /* 0x002fe400078e0011 */
[----:B------:R-:W-:-:S05]  /*67370*/  IMAD.MOV.U32 R5, RZ, RZ, R18 ;  /* 0x000000ffff057224 */ /* 0x000fca00078e0012 */
[----:B------:R1:W-:Y:S01]  /*67380*/  LDGSTS.E [R12+0x6780], [R4.64], P0 ;  /* 0x06780000040c7fae */ /* 0x0003e20008121848 */
[----:B---3--:R-:W-:Y:S02]  /*67390*/  IADD3.X R13, R13, UR6, RZ, P2, !PT ;  /* 0x000000060d0d7c10 */ /* 0x008fe400097fe4ff */
[----:B-1----:R-:W-:-:S03]  /*673a0*/  MOV R4, R7 ;  /* 0x0000000700047202 */ /* 0x002fc60000000f00 */
[----:B------:R-:W-:Y:S01]  /*673b0*/  IMAD.MOV.U32 R5, RZ, RZ, R13 ;  /* 0x000000ffff057224 */ /* 0x000fe200078e000d */
[----:B------:R1:W-:Y:S01]  /*673c0*/  STL [R1+0x15a8], R13 ;  /* 0x0015a80d01007387 */ /* 0x0003e20000100800 */
[----:B------:R-:W-:-:S03]  /*673d0*/  IADD3.X R15, R15, UR6, RZ, P3, !PT ;  /* 0x000000060f0f7c10 */ /* 0x000fc60009ffe4ff */
[----:B------:R3:W-:Y:S04]  /*673e0*/  STL [R1+0x15b4], R9 ;  /* 0x0015b40901007387 */ /* 0x0007e80000100800 */
[----:B-----5:R-:W5:Y:S04]  /*673f0*/  LDL.LU R7, [R1+0x172c] ;  /* 0x00172c0001077983 */ /* 0x020f680000300800 */
[----:B------:R2:W-:Y:S04]  /*67400*/  STL [R1+0x15b0], R15 ;  /* 0x0015b00f01007387 */ /* 0x0005e80000100800 */
[----:B------:R3:W-:Y:S04]  /*67410*/  LDGSTS.E [R12+0x6f00], [R4.64], P1 ;  /* 0x06f00000040c7fae */ /* 0x0007e80008921848 */
[----:B-1----:R-:W5:Y:S01]  /*67420*/  LDL.LU R13, [R1+0x1734] ;  /* 0x00173400010d7983 */ /* 0x002f620000300800 */
[----:B---3--:R-:W-:-:S03]  /*67430*/  IMAD.MOV.U32 R4, RZ, RZ, R9 ;  /* 0x000000ffff047224 */ /* 0x008fc600078e0009 */
[----:B------:R-:W3:Y:S01]  /*67440*/  LDL.LU R9, [R1+0x1728] ;  /* 0x0017280001097983 */ /* 0x000ee20000300800 */
[----:B------:R-:W-:Y:S02]  /*67450*/  MOV R5, R15 ;  /* 0x0000000f00057202 */ /* 0x000fe40000000f00 */
[----:B--2---:R-:W-:Y:S01]  /*67460*/  IADD3 R0, P2, R0, UR7, RZ ;  /* 0x0000000700007c10 */ /* 0x004fe2000ff5e0ff */
        /* <DEDUP_REMOVED lines=14> */
[----:B------:R-:W-:Y:S01]  /*67550*/  IMAD.MOV.U32 R5, RZ, RZ, R16 ;  /* 0x000000ffff057224 */ /* 0x000fe200078e0010 */
[----:B------:R-:W-:-:S02]  /*67560*/  MOV R4, R10 ;  /* 0x0000000a00047202 */ /* 0x000fc40000000f00 */
[----:B-1----:R-:W2:Y:S04]  /*67570*/  LDL.LU R16, [R1+0x17a8] ;  /* 0x0017a80001107983 */ /* 0x002ea80000300800 */
        /* <DEDUP_REMOVED lines=8> */
[----:B------:R-:W-:-:S03]  /*67600*/  IADD3.X R8, R8, UR6, RZ, P3, !PT ;  /* 0x0000000608087c10 */ /* 0x000fc60009ffe4ff */
[----:B------:R-:W-:Y:S01]  /*67610*/  STL [R1+0x16b4], R6 ;  /* 0x0016b40601007387 */ /* 0x000fe20000100800 */
        /* <DEDUP_REMOVED lines=8> */
[----:B------:R-:W-:Y:S02]  /*676a0*/  IMAD.MOV.U32 R5, RZ, RZ, R8 ;  /* 0x000000ffff057224 */ /* 0x000fe400078e0008 */
[----:B------:R-:W4:Y:S04]  /*676b0*/  LDL.LU R8, [R1+0x18ac] ;  /* 0x0018ac0001087983 */ /* 0x000f280000300800 */
[----:B------:R-:W4:Y:S04]  /*676c0*/  LDL.LU R6, [R1+0x18b4] ;  /* 0x0018b40001067983 */ /* 0x000f280000300800 */
[----:B------:R1:W-:Y:S01]  /*676d0*/  LDGSTS.E [R12+0x7f80], [R4.64], P0 ;  /* 0x07f80000040c7fae */ /* 0x0003e20008121848 */
[----:B-----5:R-:W-:-:S05]  /*676e0*/  IADD3 R7, P2, R7, UR7, RZ ;  /* 0x0000000707077c10 */ /* 0x020fca000ff5e0ff */
[----:B------:R-:W-:Y:S01]  /*676f0*/  STL [R1+0x172c], R7 ;  /* 0x00172c0701007387 */ /* 0x000fe20000100800 */
[----:B------:R-:W-:Y:S02]  /*67700*/  IADD3 R13, P3, R13, UR7, RZ ;  /* 0x000000070d0d7c10 */ /* 0x000fe4000ff7e0ff */
[----:B---3--:R-:W-:-:S05]  /*67710*/  IADD3.X R9, R9, UR6, RZ, P2, !PT ;  /* 0x0000000609097c10 */ /* 0x008fca00097fe4ff */
[----:B------:R3:W-:Y:S01]  /*67720*/  STL [R1+0x1728], R9 ;  /* 0x0017280901007387 */ /* 0x0007e20000100800 */
[----:B-1----:R-:W-:Y:S01]  /*67730*/  IMAD.MOV.U32 R5, RZ, RZ, R9 ;  /* 0x000000ffff057224 */ /* 0x002fe200078e0009 */
[----:B--2---:R-:W-:Y:S02]  /*67740*/  IADD3.X R15, R15, UR6, RZ, P3, !PT ;  /* 0x000000060f0f7c10 */ /* 0x004fe40009ffe4ff */
[----:B------:R-:W-:Y:S01]  /*67750*/  STL [R1+0x1734], R13 ;  /* 0x0017340d01007387 */ /* 0x000fe20000100800 */
[----:B------:R-:W-:-:S03]  /*67760*/  MOV R4, R7 ;  /* 0x0000000700047202 */ /* 0x000fc60000000f00 */
[----:B---3--:R-:W2:Y:S04]  /*67770*/  LDL.LU R9, [R1+0x18a8] ;  /* 0x0018a80001097983 */ /* 0x008ea80000300800 */
[----:B------:R1:W-:Y:S04]  /*67780*/  STL [R1+0x1730], R15 ;  /* 0x0017300f01007387 */ /* 0x0003e80000100800 */
[----:B------:R-:W3:Y:S04]  /*67790*/  LDL.LU R7, [R1+0x18b0] ;  /* 0x0018b00001077983 */ /* 0x000ee80000300800 */
[----:B------:R5:W-:Y:S01]  /*677a0*/  LDGSTS.E [R12+0x8700], [R4.64], P1 ;  /* 0x08700000040c7fae */ /* 0x000be20008921848 */
[----:B------:R-:W-:Y:S01]  /*677b0*/  IADD3 R14, P2, R14, UR7, RZ ;  /* 0x000000070e0e7c10 */ /* 0x000fe2000ff5e0ff */
[----:B-----5:R-:W-:Y:S01]  /*677c0*/  IMAD.MOV.U32 R4, RZ, RZ, R13 ;  /* 0x000000ffff047224 */ /* 0x020fe200078e000d */
[----:B------:R-:W-:-:S02]  /*677d0*/  MOV R5, R15 ;  /* 0x0000000f00057202 */ /* 0x000fc40000000f00 */
[----:B-1----:R-:W5:Y:S01]  /*677e0*/  LDL.LU R15, [R1+0x192c] ;  /* 0x00192c00010f7983 */ /* 0x002f620000300800 */
[----:B------:R-:W-:-:S03]  /*677f0*/  IADD3 R0, P3, R0, UR7, RZ ;  /* 0x0000000700007c10 */ /* 0x000fc6000ff7e0ff */
[----:B------:R-:W5:Y:S01]  /*67800*/  LDL.LU R13, [R1+0x1934] ;  /* 0x00193400010d7983 */ /* 0x000f620000300800 */
[----:B------:R-:W-:-:S03]  /*67810*/  IADD3.X R16, R16, UR6, RZ, P2, !PT ;  /* 0x0000000610107c10 */ /* 0x000fc600097fe4ff */
[----:B------:R-:W-:Y:S01]  /*67820*/  STL [R1+0x17ac], R14 ;  /* 0x0017ac0e01007387 */ /* 0x000fe20000100800 */
[----:B------:R-:W-:-:S03]  /*67830*/  IADD3.X R10, R10, UR6, RZ, P3, !PT ;  /* 0x000000060a0a7c10 */ /* 0x000fc60009ffe4ff */
[----:B------:R1:W-:Y:S04]  /*67840*/  LDGSTS.E [R12+0x8780], [R4.64], P0 ;  /* 0x08780000040c7fae */ /* 0x0003e80008121848 */
[----:B------:R1:W-:Y:S04]  /*67850*/  STL [R1+0x17a8], R16 ;  /* 0x0017a81001007387 */ /* 0x0003e80000100800 */
[----:B------:R-:W-:Y:S01]  /*67860*/  STL [R1+0x17b4], R0 ;  /* 0x0017b40001007387 */ /* 0x000fe20000100800 */
[----:B-1----:R-:W-:-:S03]  /*67870*/  IMAD.MOV.U32 R5, RZ, RZ, R16 ;  /* 0x000000ffff057224 */ /* 0x002fc600078e0010 */
[----:B------:R-:W5:Y:S01]  /*67880*/  LDL.LU R16, [R1+0x1928] ;  /* 0x0019280001107983 */ /* 0x000f620000300800 */
[----:B------:R-:W-:-:S03]  /*67890*/  IMAD.MOV.U32 R4, RZ, RZ, R14 ;  /* 0x000000ffff047224 */ /* 0x000fc600078e000e */
        /* <DEDUP_REMOVED lines=8> */
[----:B----4-:R-:W-:-:S05]  /*67920*/  IADD3 R2, P2, R2, UR7, RZ ;  /* 0x0000000702027c10 */ /* 0x010fca000ff5e0ff */
[----:B------:R-:W-:Y:S01]  /*67930*/  STL [R1+0x182c], R2 ;  /* 0x00182c0201007387 */ /* 0x000fe20000100800 */
[----:B------:R-:W-:Y:S02]  /*67940*/  IADD3 R17, P3, R17, UR7, RZ ;  /* 0x0000000711117c10 */ /* 0x000fe4000ff7e0ff */
[----:B------:R-:W-:-:S04]  /*67950*/  IADD3.X R11, R11, UR6, RZ, P2, !PT ;  /* 0x000000060b0b7c10 */ /* 0x000fc800097fe4ff */
[----:B-1----:R-:W-:Y:S01]  /*67960*/  MOV R5, R11 ;  /* 0x0000000b00057202 */ /* 0x002fe20000000f00 */
[----:B------:R1:W-:Y:S01]  /*67970*/  STL [R1+0x1828], R11 ;  /* 0x0018280b01007387 */ /* 0x0003e20000100800 */
[----:B------:R-:W-:-:S03]  /*67980*/  IADD3.X R18, R18, UR6, RZ, P3, !PT ;  /* 0x0000000612127c10 */ /* 0x000fc60009ffe4ff */
[----:B------:R-:W-:Y:S01]  /*67990*/  STL [R1+0x1834], R17 ;  /* 0x0018341101007387 */ /* 0x000fe20000100800 */
[----:B------:R-:W-:-:S03]  /*679a0*/  IMAD.MOV.U32 R4, RZ, RZ, R2 ;  /* 0x000000ffff047224 */ /* 0x000fc600078e0002 */
[----:B-1----:R-:W4:Y:S04]  /*679b0*/  LDL.LU R11, [R1+0x19a8] ;  /* 0x0019a800010b7983 */ /* 0x002f280000300800 */
[----:B------:R-:W-:Y:S04]  /*679c0*/  STL [R1+0x1830], R18 ;  /* 0x0018301201007387 */ /* 0x000fe80000100800 */
[----:B------:R-:W4:Y:S01]  /*679d0*/  LDL.LU R2, [R1+0x19b0] ;  /* 0x0019b00001027983 */ /* 0x000f220000300800 */
[----:B------:R-:W-:-:S03]  /*679e0*/  IADD3 R8, P2, R8, UR7, RZ ;  /* 0x0000000708087c10 */ /* 0x000fc6000ff5e0ff */
[----:B------:R1:W-:Y:S01]  /*679f0*/  LDGSTS.E [R12+0x9700], [R4.64], P1 ;  /* 0x09700000040c7fae */ /* 0x0003e20008921848 */
[----:B------:R-:W-:-:S03]  /*67a00*/  IADD3 R6, P3, R6, UR7, RZ ;  /* 0x0000000706067c10 */ /* 0x000fc6000ff7e0ff */
[----:B------:R-:W-:Y:S01]  /*67a10*/  STL [R1+0x18ac], R8 ;  /* 0x0018ac0801007387 */ /* 0x000fe20000100800 */
[----:B-1----:R-:W-:Y:S02]  /*67a20*/  IMAD.MOV.U32 R4, RZ, RZ, R17 ;  /* 0x000000ffff047224 */ /* 0x002fe400078e0011 */
[----:B------:R-:W-:-:S05]  /*67a30*/  IMAD.MOV.U32 R5, RZ, RZ, R18 ;  /* 0x000000ffff057224 */ /* 0x000fca00078e0012 */
[----:B------:R1:W-:Y:S02]  /*67a40*/  LDGSTS.E [R12+0x9780], [R4.64], P0 ;  /* 0x09780000040c7fae */ /* 0x0003e40008121848 */
[----:B-1----:R-:W-:Y:S02]  /*67a50*/  MOV R4, R8 ;  /* 0x0000000800047202 */ /* 0x002fe40000000f00 */
[----:B--2---:R-:W-:-:S05]  /*67a60*/  IADD3.X R9, R9, UR6, RZ, P2, !PT ;  /* 0x0000000609097c10 */ /* 0x004fca00097fe4ff */
[----:B------:R1:W-:Y:S01]  /*67a70*/  STL [R1+0x18a8], R9 ;  /* 0x0018a80901007387 */ /* 0x0003e20000100800 */
[----:B------:R-:W-:Y:S01]  /*67a80*/  IMAD.MOV.U32 R5, RZ, RZ, R9 ;  /* 0x000000ffff057224 */ /* 0x000fe200078e0009 */
[----:B---3--:R-:W-:Y:S02]  /*67a90*/  IADD3.X R7, R7, UR6, RZ, P3, !PT ;  /* 0x0000000607077c10 */ /* 0x008fe40009ffe4ff */
[----:B------:R-:W-:Y:S04]  /*67aa0*/  STL [R1+0x18b4], R6 ;  /* 0x0018b40601007387 */ /* 0x000fe80000100800 */
[----:B------:R2:W-:Y:S04]  /*67ab0*/  LDGSTS.E [R12+0x9f00], [R4.64], P1 ;  /* 0x09f00000040c7fae */ /* 0x0005e80008921848 */
[----:B-1----:R-:W3:Y:S04]  /*67ac0*/  LDL.LU.64 R8, [R1+0xe70] ;  /* 0x000e700001087983 */ /* 0x002ee80000300a00 */
[----:B------:R1:W-:Y:S04]  /*67ad0*/  STL [R1+0x18b0], R7 ;  /* 0x0018b00701007387 */ /* 0x0003e80000100800 */
[----:B------:R-:W3:Y:S01]  /*67ae0*/  LDL.LU.64 R34, [R1+0xe68] ;  /* 0x000e680001227983 */ /* 0x000ee20000300a00 */
[----:B-----5:R-:W-:-:S02]  /*67af0*/  IADD3 R15, P2, R15, UR7, RZ ;  /* 0x000000070f0f7c10 */ /* 0x020fc4000ff5e0ff */
[----:B------:R-:W-:Y:S01]  /*67b00*/  IADD3 R13, P3, R13, UR7, RZ ;  /* 0x000000070d0d7c10 */ /* 0x000fe2000ff7e0ff */
[----:B--2---:R-:W-:Y:S01]  /*67b10*/  IMAD.MOV.U32 R4, RZ, RZ, R6 ;  /* 0x000000ffff047224 */ /* 0x004fe200078e0006 */
[----:B------:R-:W-:Y:S02]  /*67b20*/  MOV R5, R7 ;  /* 0x0000000700057202 */ /* 0x000fe40000000f00 */
[----:B-1----:R-:W2:Y:S04]  /*67b30*/  LDL.LU.64 R6, [R1+0xdf0] ;  /* 0x000df00001067983 */ /* 0x002ea80000300a00 */
[----:B------:R-:W-:Y:S04]  /*67b40*/  STL [R1+0x192c], R15 ;  /* 0x00192c0f01007387 */ /* 0x000fe80000100800 */
[----:B------:R1:W-:Y:S01]  /*67b50*/  LDGSTS.E [R12+0x9f80], [R4.64], P0 ;  /* 0x09f80000040c7fae */ /* 0x0003e20008121848 */
[----:B------:R-:W-:-:S05]  /*67b60*/  IADD3.X R16, R16, UR6, RZ, P2, !PT ;  /* 0x0000000610107c10 */ /* 0x000fca00097fe4ff */
[----:B------:R-:W-:Y:S01]  /*67b70*/  STL [R1+0x1928], R16 ;  /* 0x0019281001007387 */ /* 0x000fe20000100800 */
[----:B------:R-:W-:-:S03]  /*67b80*/  IADD3.X R14, R14, UR6, RZ, P3, !PT ;  /* 0x000000060e0e7c10 */ /* 0x000fc60009ffe4ff */
[----:B------:R-:W-:Y:S04]  /*67b90*/  STL [R1+0x1934], R13 ;  /* 0x0019340d01007387 */ /* 0x000fe80000100800 */
[----:B------:R5:W-:Y:S04]  /*67ba0*/  STL [R1+0x1930], R14 ;  /* 0x0019300e01007387 */ /* 0x000be80000100800 */
[----:B------:R-:W2:Y:S01]  /*67bb0*/  LDL.LU.64 R42, [R1+0xde8] ;  /* 0x000de800012a7983 */ /* 0x000ea20000300a00 */
[----:B-1----:R-:W-:Y:S02]  /*67bc0*/  IMAD.MOV.U32 R4, RZ, RZ, R15 ;  /* 0x000000ffff047224 */ /* 0x002fe400078e000f */
[----:B------:R-:W-:-:S05]  /*67bd0*/  IMAD.MOV.U32 R5, RZ, RZ, R16 ;  /* 0x000000ffff057224 */ /* 0x000fca00078e0010 */
[----:B------:R1:W-:Y:S01]  /*67be0*/  LDGSTS.E [R12+0xa700], [R4.64], P1 ;  /* 0x0a700000040c7fae */ /* 0x0003e20008921848 */
[----:B------:R-:W-:Y:S01]  /*67bf0*/  IADD3 R10, P2, R10, UR7, RZ ;  /* 0x000000070a0a7c10 */ /* 0x000fe2000ff5e0ff */
[----:B-1----:R-:W-:Y:S02]  /*67c00*/  IMAD.MOV.U32 R5, RZ, RZ, R14 ;  /* 0x000000ffff057224 */ /* 0x002fe400078e000e */
[----:B-----5:R-:W2:Y:S04]  /*67c10*/  LDL.LU.64 R14, [R1+0xd70] ;  /* 0x000d7000010e7983 */ /* 0x020ea80000300a00 */
[----:B------:R-:W2:Y:S01]  /*67c20*/  LDL.LU.64 R16, [R1+0xd68] ;  /* 0x000d680001107983 */ /* 0x000ea20000300a00 */
[----:B------:R-:W-:-:S03]  /*67c30*/  IADD3 R0, P3, R0, UR7, RZ ;  /* 0x0000000700007c10 */ /* 0x000fc6000ff7e0ff */
[----:B------:R-:W2:Y:S04]  /*67c40*/  LDL.LU.64 R18, [R1+0xcf0] ;  /* 0x000cf00001127983 */ /* 0x000ea80000300a00 */
[----:B------:R3:W-:Y:S01]  /*67c50*/  STL [R1+0x19ac], R10 ;  /* 0x0019ac0a01007387 */ /* 0x0007e20000100800 */
[----:B------:R-:W-:-:S05]  /*67c60*/  MOV R4, R13 ;  /* 0x0000000d00047202 */ /* 0x000fca0000000f00 */
[----:B------:R1:W-:Y:S02]  /*67c70*/  LDGSTS.E [R12+0xa780], [R4.64], P0 ;  /* 0x0a780000040c7fae */ /* 0x0003e40008121848 */
[----:B-1----:R-:W-:Y:S01]  /*67c80*/  IMAD.MOV.U32 R4, RZ, RZ, R10 ;  /* 0x000000ffff047224 */ /* 0x002fe200078e000a */
[----:B----4-:R-:W-:-:S05]  /*67c90*/  IADD3.X R11, R11, UR6, RZ, P2, !PT ;  /* 0x000000060b0b7c10 */ /* 0x010fca00097fe4ff */
        /* <DEDUP_REMOVED lines=12> */
[----:B------:R1:W-:Y:S02]  /*67d60*/  LDGSTS.E [R12+0xaf00], [R4.64], P1 ;  /* 0x0af00000040c7fae */ /* 0x0003e40008921848 */
[----:B-1----:R-:W-:Y:S01]  /*67d70*/  IMAD.MOV.U32 R4, RZ, RZ, R0 ;  /* 0x000000ffff047224 */ /* 0x002fe200078e0000 */
[----:B---3--:R-:W-:-:S04]  /*67d80*/  IADD3 R10, P2, R8, UR7, RZ ;  /* 0x00000007080a7c10 */ /* 0x008fc8000ff5e0ff */
[----:B------:R-:W-:Y:S02]  /*67d90*/  IADD3.X R11, R9, UR6, RZ, P2, !PT ;  /* 0x00000006090b7c10 */ /* 0x000fe400097fe4ff */
[----:B------:R-:W-:-:S04]  /*67da0*/  IADD3 R9, P2, R34, UR7, RZ ;  /* 0x0000000722097c10 */ /* 0x000fc8000ff5e0ff */
[----:B----4-:R-:W-:Y:S02]  /*67db0*/  IADD3.X R0, R35, UR6, RZ, P2, !PT ;  /* 0x0000000623007c10 */ /* 0x010fe400097fe4ff */
[----:B------:R-:W3:Y:S04]  /*67dc0*/  LDL.LU.64 R34, [R1+0xaf0] ;  /* 0x000af00001227983 */ /* 0x000ee80000300a00 */
[----:B------:R-:W4:Y:S01]  /*67dd0*/  LDL.LU.64 R36, [R1+0xae8] ;  /* 0x000ae80001247983 */ /* 0x000f220000300a00 */
[----:B--2---:R-:W-:-:S03]  /*67de0*/  IADD3 R8, P2, R6, UR7, RZ ;  /* 0x0000000706087c10 */ /* 0x004fc6000ff5e0ff */
[----:B------:R-:W2:Y:S01]  /*67df0*/  LDL.LU.64 R38, [R1+0xa70] ;  /* 0x000a700001267983 */ /* 0x000ea20000300a00 */
[----:B------:R-:W-:Y:S01]  /*67e00*/  IMAD.MOV.U32 R5, RZ, RZ, R2 ;  /* 0x000000ffff057224 */ /* 0x000fe200078e0002 */
[----:B------:R-:W-:Y:S02]  /*67e10*/  IADD3.X R2, R7, UR6, RZ, P2, !PT ;  /* 0x0000000607027c10 */ /* 0x000fe400097fe4ff */
[----:B------:R-:W2:Y:S04]  /*67e20*/  LDL.LU.64 R40, [R1+0xa68] ;  /* 0x000a680001287983 */ /* 0x000ea80000300a00 */
[----:B------:R1:W-:Y:S01]  /*67e30*/  LDGSTS.E [R12+0xaf80], [R4.64], P0 ;  /* 0x0af80000040c7fae */ /* 0x0003e20008121848 */
[----:B------:R-:W-:Y:S01]  /*67e40*/  IADD3 R7, P2, R42, UR7, RZ ;  /* 0x000000072a077c10 */ /* 0x000fe2000ff5e0ff */
[----:B------:R-:W-:Y:S01]  /*67e50*/  IMAD.MOV.U32 R81, RZ, RZ, R0 ;  /* 0x000000ffff517224 */ /* 0x000fe200078e0000 */
[----:B------:R-:W-:Y:S01]  /*67e60*/  MOV R80, R9 ;  /* 0x0000000900507202 */ /* 0x000fe20000000f00 */
[----:B------:R-:W-:Y:S01]  /*67e70*/  IMAD.MOV.U32 R78, RZ, RZ, R8 ;  /* 0x000000ffff4e7224 */ /* 0x000fe200078e0008 */
[----:B-1----:R-:W-:Y:S01]  /*67e80*/  IADD3.X R4, R43, UR6, RZ, P2, !PT ;  /* 0x000000062b047c10 */ /* 0x002fe200097fe4ff */
[----:B------:R1:W-:Y:S04]  /*67e90*/  LDGSTS.E [R12+0xb700], [R10.64], P1 ;  /* 0x0b7000000a0c7fae */ /* 0x0003e80008921848 */
[----:B------:R-:W2:Y:S04]  /*67ea0*/  LDL.LU.64 R42, [R1+0x9f0] ;  /* 0x0009f000012a7983 */ /* 0x000ea80000300a00 */
[----:B------:R-:W2:Y:S01]  /*67eb0*/  LDL.LU.64 R44, [R1+0x9e8] ;  /* 0x0009e800012c7983 */ /* 0x000ea20000300a00 */
[----:B------:R-:W-:Y:S01]  /*67ec0*/  IADD3 R6, P2, R14, UR7, RZ ;  /* 0x000000070e067c10 */ /* 0x000fe2000ff5e0ff */
[----:B------:R-:W-:Y:S01]  /*67ed0*/  IMAD.MOV.U32 R76, RZ, RZ, R7 ;  /* 0x000000ffff4c7224 */ /* 0x000fe200078e0007 */
[----:B------:R-:W-:Y:S01]  /*67ee0*/  MOV R79, R2 ;  /* 0x00000002004f7202 */ /* 0x000fe20000000f00 */
[----:B------:R-:W-:Y:S01]  /*67ef0*/  IMAD.MOV.U32 R77, RZ, RZ, R4 ;  /* 0x000000ffff4d7224 */ /* 0x000fe200078e0004 */
[----:B------:R-:W-:Y:S01]  /*67f00*/  IADD3.X R5, R15, UR6, RZ, P2, !PT ;  /* 0x000000060f057c10 */ /* 0x000fe200097fe4ff */
[----:B------:R1:W-:Y:S01]  /*67f10*/  LDGSTS.E [R12+0xb780], [R80.64], P0 ;  /* 0x0b780000500c7fae */ /* 0x0003e20008121848 */
[----:B------:R-:W-:-:S02]  /*67f20*/  IADD3 R14, P2, R16, UR7, RZ ;  /* 0x00000007100e7c10 */ /* 0x000fc4000ff5e0ff */
[----:B------:R-:W-:Y:S01]  /*67f30*/  MOV R74, R6 ;  /* 0x00000006004a7202 */ /* 0x000fe20000000f00 */
[----:B------:R-:W-:Y:S01]  /*67f40*/  IMAD.MOV.U32 R75, RZ, RZ, R5 ;  /* 0x000000ffff4b7224 */ /* 0x000fe200078e0005 */
[----:B------:R-:W-:Y:S01]  /*67f50*/  IADD3.X R13, R17, UR6, RZ, P2, !PT ;  /* 0x00000006110d7c10 */ /* 0x000fe200097fe4ff */
[----:B------:R1:W-:Y:S01]  /*67f60*/  STL.64 [R1+0xe70], R10 ;  /* 0x000e700a01007387 */ /* 0x0003e20000100a00 */
[----:B------:R-:W-:-:S03]  /*67f70*/  IADD3 R16, P2, R18, UR7, RZ ;  /* 0x0000000712107c10 */ /* 0x000fc6000ff5e0ff */
[----:B------:R1:W-:Y:S01]  /*67f80*/  LDGSTS.E [R12+0xbf00], [R78.64], P1 ;  /* 0x0bf000004e0c7fae */ /* 0x0003e20008921848 */
[----:B------:R-:W-:Y:S01]  /*67f90*/  IADD3.X R15, R19, UR6, RZ, P2, !PT ;  /* 0x00000006130f7c10 */ /* 0x000fe200097fe4ff */
[----:B------:R-:W-:Y:S01]  /*67fa0*/  IMAD.MOV.U32 R72, RZ, RZ, R14 ;  /* 0x000000ffff487224 */ /* 0x000fe200078e000e */
[----:B------:R-:W-:Y:S01]  /*67fb0*/  MOV R73, R13 ;  /* 0x0000000d00497202 */ /* 0x000fe20000000f00 */
[----:B------:R1:W-:Y:S01]  /*67fc0*/  STL.64 [R1+0xe68], R80 ;  /* 0x000e685001007387 */ /* 0x0003e20000100a00 */
[----:B------:R-:W-:Y:S02]  /*67fd0*/  IMAD.MOV.U32 R70, RZ, RZ, R16 ;  /* 0x000000ffff467224 */ /* 0x000fe400078e0010 */
[----:B------:R-:W-:Y:S01]  /*67fe0*/  IMAD.MOV.U32 R71, RZ, RZ, R15 ;  /* 0x000000ffff477224 */ /* 0x000fe200078e000f */
[----:B------:R1:W-:Y:S04]  /*67ff0*/  STL.64 [R1+0xdf0], R78 ;  /* 0x000df04e01007387 */ /* 0x0003e80000100a00 */
[----:B------:R1:W-:Y:S04]  /*68000*/  STL.64 [R1+0xde8], R76 ;  /* 0x000de84c01007387 */ /* 0x0003e80000100a00 */
[----:B------:R1:W-:Y:S04]  /*68010*/  LDGSTS.E [R12+0xbf80], [R76.64], P0 ;  /* 0x0bf800004c0c7fae */ /* 0x0003e80008121848 */
[----:B------:R1:W-:Y:S04]  /*68020*/  STL.64 [R1+0xd70], R74 ;  /* 0x000d704a01007387 */ /* 0x0003e80000100a00 */
[----:B------:R1:W-:Y:S04]  /*68030*/  LDGSTS.E [R12+0xc700], [R74.64], P1 ;  /* 0x0c7000004a0c7fae */ /* 0x0003e80008921848 */
[----:B------:R1:W-:Y:S04]  /*68040*/  STL.64 [R1+0xd68], R72 ;  /* 0x000d684801007387 */ /* 0x0003e80000100a00 */
[----:B------:R1:W-:Y:S04]  /*68050*/  LDGSTS.E [R12+0xc780], [R72.64], P0 ;  /* 0x0c780000480c7fae */ /* 0x0003e80008121848 */
[----:B------:R1:W-:Y:S04]  /*68060*/  STL.64 [R1+0xcf0], R70 ;  /* 0x000cf04601007387 */ /* 0x0003e80000100a00 */
        /* <DEDUP_REMOVED lines=22> */
[----:B---3--:R-:W-:Y:S01]  /*681d0*/  IADD3 R32, P2, R34, UR7, RZ ;  /* 0x0000000722207c10 */ /* 0x008fe2000ff5e0ff */
[----:B------:R-:W-:Y:S01]  /*681e0*/  IMAD.MOV.U32 R63, RZ, RZ, R23 ;  /* 0x000000ffff3f7224 */ /* 0x000fe200078e0017 */
[----:B------:R-:W-:Y:S01]  /*681f0*/  MOV R61, R25 ;  /* 0x00000019003d7202 */ /* 0x000fe20000000f00 */
[----:B------:R-:W-:Y:S01]  /*68200*/  IMAD.MOV.U32 R60, RZ, RZ, R26 ;  /* 0x000000ffff3c7224 */ /* 0x000fe200078e001a */
[----:B------:R-:W-:Y:S01]  /*68210*/  IADD3.X R31, R35, UR6, RZ, P2, !PT ;  /* 0x00000006231f7c10 */ /* 0x000fe200097fe4ff */
[----:B------:R-:W-:Y:S01]  /*68220*/  IMAD.MOV.U32 R58, RZ, RZ, R28 ;  /* 0x000000ffff3a7224 */ /* 0x000fe200078e001c */
[----:B----4-:R-:W-:Y:S01]  /*68230*/  IADD3 R34, P2, R36, UR7, RZ ;  /* 0x0000000724227c10 */ /* 0x010fe2000ff5e0ff */
[----:B------:R-:W-:Y:S01]  /*68240*/  IMAD.MOV.U32 R59, RZ, RZ, R27 ;  /* 0x000000ffff3b7224 */ /* 0x000fe200078e001b */
[----:B------:R1:W-:Y:S02]  /*68250*/  LDGSTS.E [R12+0xcf80], [R68.64], P0 ;  /* 0x0cf80000440c7fae */ /* 0x0003e40008121848 */
[----:B------:R-:W-:-:S02]  /*68260*/  IADD3.X R33, R37, UR6, RZ, P2, !PT ;  /* 0x0000000625217c10 */ /* 0x000fc400097fe4ff */
[----:B--2---:R-:W-:Y:S01]  /*68270*/  IADD3 R36, P2, R38, UR7, RZ ;  /* 0x0000000726247c10 */ /* 0x004fe2000ff5e0ff */
[----:B------:R1:W-:Y:S03]  /*68280*/  STL.64 [R1+0xce8], R68 ;  /* 0x000ce84401007387 */ /* 0x0003e60000100a00 */
[----:B------:R-:W-:Y:S01]  /*68290*/  IADD3.X R35, R39, UR6, RZ, P2, !PT ;  /* 0x0000000627237c10 */ /* 0x000fe200097fe4ff */
[----:B------:R-:W-:Y:S01]  /*682a0*/  IMAD.MOV.U32 R57, RZ, RZ, R29 ;  /* 0x000000ffff397224 */ /* 0x000fe200078e001d */
[----:B------:R-:W-:Y:S01]  /*682b0*/  IADD3 R38, P2, R40, UR7, RZ ;  /* 0x0000000728267c10 */ /* 0x000fe2000ff5e0ff */
[----:B------:R1:W-:Y:S03]  /*682c0*/  LDGSTS.E [R12+0xd700], [R66.64], P1 ;  /* 0x0d700000420c7fae */ /* 0x0003e60008921848 */
[----:B------:R-:W-:Y:S01]  /*682d0*/  IADD3.X R37, R41, UR6, RZ, P2, !PT ;  /* 0x0000000629257c10 */ /* 0x000fe200097fe4ff */
[----:B------:R1:W-:Y:S01]  /*682e0*/  STL.64 [R1+0xc70], R66 ;  /* 0x000c704201007387 */ /* 0x0003e20000100a00 */
[----:B------:R-:W-:Y:S01]  /*682f0*/  MOV R56, R30 ;  /* 0x0000001e00387202 */ /* 0x000fe20000000f00 */
[----:B------:R-:W-:Y:S01]  /*68300*/  IMAD.MOV.U32 R54, RZ, RZ, R32 ;  /* 0x000000ffff367224 */ /* 0x000fe200078e0020 */
[----:B------:R-:W-:Y:S01]  /*68310*/  MOV R55, R31 ;  /* 0x0000001f00377202 */ /* 0x000fe20000000f00 */
[----:B------:R1:W-:Y:S01]  /*68320*/  STL.64 [R1+0xc68], R64 ;  /* 0x000c684001007387 */ /* 0x0003e20000100a00 */
[----:B------:R-:W-:Y:S01]  /*68330*/  IMAD.MOV.U32 R52, RZ, RZ, R34 ;  /* 0x000000ffff347224 */ /* 0x000fe200078e0022 */
[----:B------:R-:W-:Y:S01]  /*68340*/  MOV R50, R36 ;  /* 0x0000002400327202 */ /* 0x000fe20000000f00 */
[----:B------:R-:W-:Y:S01]  /*68350*/  IMAD.MOV.U32 R53, RZ, RZ, R33 ;  /* 0x000000ffff357224 */ /* 0x000fe200078e0021 */
[----:B------:R1:W-:Y:S01]  /*68360*/  LDGSTS.E [R12+0xd780], [R64.64], P0 ;  /* 0x0d780000400c7fae */ /* 0x0003e20008121848 */
[----:B------:R-:W-:Y:S01]  /*68370*/  IMAD.MOV.U32 R51, RZ, RZ, R35 ;  /* 0x000000ffff337224 */ /* 0x000fe200078e0023 */
[----:B------:R-:W-:-:S02]  /*68380*/  MOV R47, R37 ;  /* 0x00000025002f7202 */ /* 0x000fc40000000f00 */
[----:B------:R1:W-:Y:S01]  /*68390*/  STL.64 [R1+0xbf0], R62 ;  /* 0x000bf03e01007387 */ /* 0x0003e20000100a00 */
[----:B------:R-:W-:-:S03]  /*683a0*/  IMAD.MOV.U32 R46, RZ, RZ, R38 ;  /* 0x000000ffff2e7224 */ /* 0x000fc600078e0026 */
[----:B------:R1:W-:Y:S01]  /*683b0*/  LDGSTS.E [R12+0xdf00], [R62.64], P1 ;  /* 0x0df000003e0c7fae */ /* 0x0003e20008921848 */
[----:B------:R-:W-:-:S03]  /*683c0*/  IADD3 R40, P2, R42, UR7, RZ ;  /* 0x000000072a287c10 */ /* 0x000fc6000ff5e0ff */
[----:B------:R1:W-:Y:S01]  /*683d0*/  STL.64 [R1+0xbe8], R60 ;  /* 0x000be83c01007387 */ /* 0x0003e20000100a00 */
[----:B------:R-:W-:-:S03]  /*683e0*/  IADD3.X R39, R43, UR6, RZ, P2, !PT ;  /* 0x000000062b277c10 */ /* 0x000fc600097fe4ff */
[----:B------:R1:W-:Y:S01]  /*683f0*/  LDGSTS.E [R12+0xdf80], [R60.64], P0 ;  /* 0x0df800003c0c7fae */ /* 0x0003e20008121848 */
[----:B------:R-:W-:Y:S01]  /*68400*/  IADD3 R42, P2, R44, UR7, RZ ;  /* 0x000000072c2a7c10 */ /* 0x000fe2000ff5e0ff */
[----:B------:R-:W-:Y:S02]  /*68410*/  IMAD.MOV.U32 R44, RZ, RZ, R40 ;  /* 0x000000ffff2c7224 */ /* 0x000fe400078e0028 */
[----:B------:R1:W-:Y:S01]  /*68420*/  STL.64 [R1+0xb70], R58 ;  /* 0x000b703a01007387 */ /* 0x0003e20000100a00 */
[----:B------:R-:W-:Y:S01]  /*68430*/  IADD3.X R41, R45, UR6, RZ, P2, !PT ;  /* 0x000000062d297c10 */ /* 0x000fe200097fe4ff */
[----:B------:R-:W-:Y:S02]  /*68440*/  IMAD.MOV.U32 R45, RZ, RZ, R39 ;  /* 0x000000ffff2d7224 */ /* 0x000fe400078e0027 */
[----:B------:R1:W-:Y:S01]  /*68450*/  LDGSTS.E [R12+0xe700], [R58.64], P1 ;  /* 0x0e7000003a0c7fae */ /* 0x0003e20008921848 */
[----:B------:R-:W-:-:S03]  /*68460*/  MOV R43, R41 ;  /* 0x00000029002b7202 */ /* 0x000fc60000000f00 */
[----:B------:R1:W-:Y:S04]  /*68470*/  STL.64 [R1+0xb68], R56 ;  /* 0x000b683801007387 */ /* 0x0003e80000100a00 */
[----:B------:R1:W-:Y:S04]  /*68480*/  LDGSTS.E [R12+0xe780], [R56.64], P0 ;  /* 0x0e780000380c7fae */ /* 0x0003e80008121848 */
        /* <DEDUP_REMOVED lines=11> */
[----:B------:R1:W-:Y:S02]  /*68540*/  LDGSTS.E [R12+0xff80], [R42.64], P0 ;  /* 0x0ff800002a0c7fae */ /* 0x0003e40008121848 */
[----:B------:R-:W-:Y:S01]  /*68550*/  IMAD.MOV.U32 R252, RZ, RZ, 0x3f ;  /* 0x0000003ffffc7424 */ /* 0x000fe200078e00ff */
[----:B------:R-:W-:Y:S01]  /*68560*/  IADD3 R48, R48, 0x1, RZ ;  /* 0x0000000130307810 */ /* 0x000fe20007ffe0ff */
[----:B------:R-:W0:Y:S03]  /*68570*/  LDGDEPBAR ;  /* 0x00000000000079af */ /* 0x000e260000000000 */
[----:B------:R-:W-:Y:S01]  /*68580*/  IADD3 R252, R252, c[0x0][0x180], RZ ;  /* 0x00006000fcfc7a10 */ /* 0x000fe20007ffe0ff */
[----:B------:R2:W-:Y:S03]  /*68590*/  STL [R1+0x9e0], R48 ;  /* 0x0009e03001007387 */ /* 0x0005e60000100800 */
[----:B-1----:R-:W-:-:S04]  /*685a0*/  SHF.R.S32.HI R43, RZ, 0x1f, R252 ;  /* 0x0000001fff2b7819 */ /* 0x002fc800000114fc */
[----:B------:R-:W-:-:S04]  /*685b0*/  LEA.HI R43, R43, R252, RZ, 0x6 ;  /* 0x000000fc2b2b7211 */ /* 0x000fc800078f30ff */
[----:B------:R-:W-:-:S04]  /*685c0*/  SHF.R.S32.HI R43, RZ, 0x6, R43 ;  /* 0x00000006ff2b7819 */ /* 0x000fc8000001142b */
[----:B------:R-:W-:-:S13]  /*685d0*/  ISETP.NE.U32.AND P0, PT, R48, R43, PT ;  /* 0x0000002b3000720c */ /* 0x000fda0003f05070 */
[----:B--2---:R-:W-:Y:S01]  /*685e0*/  @!P0 CALL.REL.NOINC `(.L_x_0) ;  /* 0x0000001000008944 */ /* 0x004fe20003c00000 */
[----:B------:R-:W-:Y:S05]  /*685f0*/  BRA `(.L_x_1) ;  /* 0xfffce6c000007947 */ /* 0x000fea000383ffff */
.L_x_0:
[----:B------:R-:W2:Y:S01]  /*68600*/  LDL.LU R4, [R1+0x7c0] ;  /* 0x0007c00001047983 */ /* 0x000ea20000300800 */
[----:B------:R-:W-:-:S04]  /*68610*/  DEPBAR.LE SB0, 0x0 ;  /* 0x000080000000791a */ /* 0x000fc80000000000 */
[----:B------:R-:W2:Y:S04]  /*68620*/  LDL.LU R5, [R1+0x7c4] ;  /* 0x0007c40001057983 */ /* 0x000ea80000300800 */
[----:B------:R-:W2:Y:S04]  /*68630*/  LDL.LU R6, [R1+0x740] ;  /* 0x0007400001067983 */ /* 0x000ea80000300800 */
[----:B------:R-:W2:Y:S04]  /*68640*/  LDL.LU R7, [R1+0x744] ;  /* 0x0007440001077983 */ /* 0x000ea80000300800 */
[----:B------:R-:W1:Y:S04]  /*68650*/  S2R R13, SR_TID.X ;  /* 0x00000000000d7919 */ /* 0x000e680000002100 */
[----:B------:R-:W3:Y:S04]  /*68660*/  LDL.LU R8, [R1+0x7c8] ;  /* 0x0007c80001087983 */ /* 0x000ee80000300800 */
[----:B------:R-:W3:Y:S04]  /*68670*/  LDL.LU R9, [R1+0x7cc] ;  /* 0x0007cc0001097983 */ /* 0x000ee80000300800 */
[----:B------:R-:W3:Y:S04]  /*68680*/  LDL.LU R10, [R1+0x748] ;  /* 0x00074800010a7983 */ /* 0x000ee80000300800 */
[----:B------:R-:W3:Y:S01]  /*68690*/  LDL.LU R11, [R1+0x74c] ;  /* 0x00074c00010b7983 */ /* 0x000ee20000300800 */
[C---:B-1----:R-:W-:Y:S01]  /*686a0*/  IMAD.SHL.U32 R0, R13.reuse, 0x40, RZ ;  /* 0x000000400d007824 */ /* 0x042fe200078e00ff */
[----:B------:R-:W-:-:S04]  /*686b0*/  SHF.L.U32 R2, R13, 0x5, RZ ;  /* 0x000000050d027819 */ /* 0x000fc800000006ff */
[----:B------:R-:W-:-:S04]  /*686c0*/  LOP3.LUT R0, R0, 0x600, RZ, 0xc0, !PT ;  /* 0x0000060000007812 */ /* 0x000fc800078ec0ff */
[----:B------:R-:W-:Y:S01]  /*686d0*/  LOP3.LUT R0, R0, 0x60, R2, 0xf8, !PT ;  /* 0x0000006000007812 */ /* 0x000fe200078ef802 */
[----:B------:R-:W-:-:S05]  /*686e0*/  IMAD.SHL.U32 R2, R13, 0x4, RZ ;  /* 0x000000040d027824 */ /* 0x000fca00078e00ff */
[----:B------:R-:W-:Y:S01]  /*686f0*/  LOP3.LUT R0, R0, 0x70, R2, 0x78, !PT ;  /* 0x0000007000007812 */ /* 0x000fe200078e7802 */
[----:B------:R-:W-:Y:S06]  /*68700*/  BAR.SYNC.DEFER_BLOCKING 0x0 ;  /* 0x0000000000007b1d */ /* 0x000fec0000010000 */
[----:B--2---:R1:W-:Y:S04]  /*68710*/  STS.128 [R0], R4 ;  /* 0x0000000400007388 */ /* 0x0043e80000000c00 */
[----:B-1----:R-:W2:Y:S04]  /*68720*/  LDL.LU R4, [R1+0x7b0] ;  /* 0x0007b00001047983 */ /* 0x002ea80000300800 */
[----:B------:R-:W2:Y:S04]  /*68730*/  LDL.LU R5, [R1+0x7b4] ;  /* 0x0007b40001057983 */ /* 0x000ea80000300800 */
[----:B------:R-:W2:Y:S04]  /*68740*/  LDL.LU R6, [R1+0x730] ;  /* 0x0007300001067983 */ /* 0x000ea80000300800 */
[----:B------:R-:W2:Y:S01]  /*68750*/  LDL.LU R7, [R1+0x734] ;  /* 0x0007340001077983 */ /* 0x000ea20000300800 */
[C---:B------:R-:W-:Y:S01]  /*68760*/  IMAD.SHL.U32 R2, R13.reuse, 0x100, RZ ;  /* 0x000001000d027824 */ /* 0x040fe200078e00ff */
[----:B------:R-:W-:-:S02]  /*68770*/  LOP3.LUT R12, R13, 0x1f, RZ, 0xc0, !PT ;  /* 0x0000001f0d0c7812 */ /* 0x000fc400078ec0ff */
[----:B--2---:R1:W-:Y:S04]  /*68780*/  STS.128 [R0+0x100], R4 ;  /* 0x0001000400007388 */ /* 0x0043e80000000c00 */
[----:B-1----:R-:W2:Y:S04]  /*68790*/  LDL.LU R4, [R1+0x7b8] ;  /* 0x0007b80001047983 */ /* 0x002ea80000300800 */
[----:B------:R-:W2:Y:S04]  /*687a0*/  LDL.LU R5, [R1+0x7bc] ;  /* 0x0007bc0001057983 */ /* 0x000ea80000300800 */
[----:B------:R-:W2:Y:S04]  /*687b0*/  LDL.LU R6, [R1+0x738] ;  /* 0x0007380001067983 */ /* 0x000ea80000300800 */
[----:B------:R-:W2:Y:S01]  /*687c0*/  LDL.LU R7, [R1+0x73c] ;  /* 0x00073c0001077983 */ /* 0x000ea20000300800 */
[----:B------:R-:W-:-:S04]  /*687d0*/  LOP3.LUT R2, R2, 0x600, RZ, 0xc0, !PT ;  /* 0x0000060002027812 */ /* 0x000fc800078ec0ff */
[----:B------:R-:W-:Y:S01]  /*687e0*/  LEA R2, R12, R2, 0x4 ;  /* 0x000000020c027211 */ /* 0x000fe200078e20ff */
[----:B---3--:R-:W-:Y:S03]  /*687f0*/  STS.128 [R0+0x80], R8 ;  /* 0x0000800800007388 */ /* 0x008fe60000000c00 */
[C---:B-----5:R-:W-:Y:S01]  /*68800*/  LOP3.LUT R204, R2.reuse, 0x20, RZ, 0x3c, !PT ;  /* 0x0000002002cc7812 */ /* 0x060fe200078e3cff */
[----:B------:R-:W3:Y:S01]  /*68810*/  LDL.LU R12, [R1+0x7e0] ;  /* 0x0007e000010c7983 */ /* 0x000ee20000300800 */
[C---:B------:R-:W-:Y:S02]  /*68820*/  LOP3.LUT R3, R2.reuse, 0x40, RZ, 0x3c, !PT ;  /* 0x0000004002037812 */ /* 0x040fe400078e3cff */
[----:B------:R-:W-:Y:S01]  /*68830*/  LOP3.LUT R252, R2, 0x60, RZ, 0x3c, !PT ;  /* 0x0000006002fc7812 */ /* 0x000fe200078e3cff */
[----:B------:R-:W3:Y:S04]  /*68840*/  LDL.LU R13, [R1+0x7e4] ;  /* 0x0007e400010d7983 */ /* 0x000ee80000300800 */
[----:B------:R-:W3:Y:S04]  /*68850*/  LDL.LU R14, [R1+0x750] ;  /* 0x00075000010e7983 */ /* 0x000ee80000300800 */
[----:B------:R-:W3:Y:S04]  /*68860*/  LDL.LU R15, [R1+0x754] ;  /* 0x00075400010f7983 */ /* 0x000ee80000300800 */
[----:B--2---:R-:W-:Y:S01]  /*68870*/  STS.128 [R0+0x180], R4 ;  /* 0x0001800400007388 */ /* 0x004fe20000000c00 */
[----:B------:R-:W-:-:S06]  /*68880*/  NOP ;  /* 0x0000000000007918 */ /* 0x000fcc0000000000 */
[----:B------:R-:W1:Y:S04]  /*68890*/  LDS.128 R4, [R2] ;  /* 0x0000000002047984 */ /* 0x000e680000000c00 */
[----:B------:R-:W2:Y:S04]  /*688a0*/  LDS.128 R16, [R204] ;  /* 0x00000000cc107984 */ /* 0x000ea80000000c00 */
[----:B------:R-:W4:Y:S04]  /*688b0*/  LDS.128 R8, [R3] ;  /* 0x0000000003087984 */ /* 0x000f280000000c00 */
[----:B-1----:R-:W-:Y:S04]  /*688c0*/  STL.64 [R1+0xd0], R4 ;  /* 0x0000d00401007387 */ /* 0x002fe80000100a00 */
[----:B------:R-:W-:Y:S04]  /*688d0*/  STL.64 [R1+0xd8], R6 ;  /* 0x0000d80601007387 */ /* 0x000fe80000100a00 */
[----:B------:R-:W1:Y:S01]  /*688e0*/  LDS.128 R4, [R252] ;  /* 0x00000000fc047984 */ /* 0x000e620000000c00 */
[----:B------:R-:W-:-:S06]  /*688f0*/  NOP ;  /* 0x0000000000007918 */ /* 0x000fcc0000000000 */
[----:B--2---:R-:W-:Y:S04]  /*68900*/  STL.64 [R1+0xf0], R16 ;  /* 0x0000f01001007387 */ /* 0x004fe80000100a00 */
[----:B------:R-:W-:Y:S04]  /*68910*/  STL.64 [R1+0xf8], R18 ;  /* 0x0000f81201007387 */ /* 0x000fe80000100a00 */
[----:B----4-:R-:W-:Y:S04]  /*68920*/  STL.64 [R1+0x190], R8 ;  /* 0x0001900801007387 */ /* 0x010fe80000100a00 */
[----:B------:R-:W-:Y:S04]  /*68930*/  STL.64 [R1+0x198], R10 ;  /* 0x0001980a01007387 */ /* 0x000fe80000100a00 */
[----:B-1----:R1:W-:Y:S04]  /*68940*/  STL.64 [R1+0x1a0], R4 ;  /* 0x0001a00401007387 */ /* 0x0023e80000100a00 */
[----:B------:R2:W-:Y:S04]  /*68950*/  STL.64 [R1+0x1a8], R6 ;  /* 0x0001a80601007387 */ /* 0x0005e80000100a00 */
[----:B-1----:R-:W4:Y:S04]  /*68960*/  LDL.LU R4, [R1+0x7e8] ;  /* 0x0007e80001047983 */ /* 0x002f280000300800 */
[----:B------:R-:W4:Y:S04]  /*68970*/  LDL.LU R5, [R1+0x7ec] ;  /* 0x0007ec0001057983 */ /* 0x000f280000300800 */
[----:B--2---:R-:W4:Y:S04]  /*68980*/  LDL.LU R6, [R1+0x758] ;  /* 0x0007580001067983 */ /* 0x004f280000300800 */
[----:B------:R-:W4:Y:S04]  /*68990*/  LDL.LU R7, [R1+0x75c] ;  /* 0x00075c0001077983 */ /* 0x000f280000300800 */
[----:B------:R-:W2:Y:S04]  /*689a0*/  LDL.LU R8, [R1+0x790] ;  /* 0x0007900001087983 */ /* 0x000ea80000300800 */
[----:B------:R-:W2:Y:S04]  /*689b0*/  LDL.LU R9, [R1+0x794] ;  /* 0x0007940001097983 */ /* 0x000ea80000300800 */
[----:B------:R-:W2:Y:S04]  /*689c0*/  LDL.LU R10, [R1+0x6f0] ;  /* 0x0006f000010a7983 */ /* 0x000ea80000300800 */
[----:B------:R-:W2:Y:S04]  /*689d0*/  LDL.LU R11, [R1+0x6f4] ;  /* 0x0006f400010b7983 */ /* 0x000ea80000300800 */
[----:B----4-:R1:W-:Y:S04]  /*689e0*/  STS.128 [R0+0x80], R4 ;  /* 0x0000800400007388 */ /* 0x0103e80000000c00 */
[----:B-1----:R-:W4:Y:S04]  /*689f0*/  LDL.LU R4, [R1+0x798] ;  /* 0x0007980001047983 */ /* 0x002f280000300800 */
[----:B------:R-:W4:Y:S04]  /*68a00*/  LDL.LU R5, [R1+0x79c] ;  /* 0x00079c0001057983 */ /* 0x000f280000300800 */
[----:B------:R-:W4:Y:S04]  /*68a10*/  LDL.LU R6, [R1+0x6f8] ;  /* 0x0006f80001067983 */ /* 0x000f280000300800 */
[----:B------:R-:W4:Y:S04]  /*68a20*/  LDL.LU R7, [R1+0x6fc] ;  /* 0x0006fc0001077983 */ /* 0x000f280000300800 */
[----:B---3--:R-:W-:Y:S04]  /*68a30*/  STS.128 [R0], R12 ;  /* 0x0000000c00007388 */ /* 0x008fe80000000c00 */
[----:B--2---:R-:W-:Y:S04]  /*68a40*/  STS.128 [R0+0x100], R8 ;  /* 0x0001000800007388 */ /* 0x004fe80000000c00 */
[----:B----4-:R1:W-:Y:S01]  /*68a50*/  STS.128 [R0+0x180], R4 ;  /* 0x0001800400007388 */ /* 0x0103e20000000c00 */
[----:B------:R-:W-:-:S06]  /*68a60*/  NOP ;  /* 0x0000000000007918 */ /* 0x000fcc0000000000 */
[----:B------:R-:W2:Y:S04]  /*68a70*/  LDS.128 R244, [R204] ;  /* 0x00000000ccf47984 */ /* 0x000ea80000000c00 */
[----:B------:R-:W3:Y:S04]  /*68a80*/  LDS.128 R8, [R2] ;  /* 0x0000000002087984 */ /* 0x000ee80000000c00 */
[----:B------:R-:W3:Y:S04]  /*68a90*/  LDS.128 R12, [R3] ;  /* 0x00000000030c7984 */ /* 0x000ee80000000c00 */
[----:B-1----:R-:W4:Y:S04]  /*68aa0*/  LDL.LU R4, [R1+0x6d0] ;  /* 0x0006d00001047983 */ /* 0x002f280000300800 */
[----:B------:R-:W4:Y:S04]  /*68ab0*/  LDL.LU R5, [R1+0x6d4] ;  /* 0x0006d40001057983 */ /* 0x000f280000300800 */
[----:B------:R-:W4:Y:S04]  /*68ac0*/  LDL.LU R6, [R1+0x660] ;  /* 0x0006600001067983 */ /* 0x000f280000300800 */
[----:B------:R-:W4:Y:S04]  /*68ad0*/  LDL.LU R7, [R1+0x664] ;  /* 0x0006640001077983 */ /* 0x000f280000300800 */
[----:B--2---:R-:W-:Y:S04]  /*68ae0*/  STL [R1+0x2564], R246 ;  /* 0x002564f601007387 */ /* 0x004fe80000100800 */
[----:B---3--:R-:W-:Y:S04]  /*68af0*/  STL.64 [R1+0xc0], R8 ;  /* 0x0000c00801007387 */ /* 0x008fe80000100a00 */
[----:B------:R-:W-:Y:S04]  /*68b00*/  STL.64 [R1+0xc8], R10 ;  /* 0x0000c80a01007387 */ /* 0x000fe80000100a00 */
[----:B------:R-:W1:Y:S01]  /*68b10*/  LDS.128 R8, [R252] ;  /* 0x00000000fc087984 */ /* 0x000e620000000c00 */
[----:B------:R-:W-:-:S06]  /*68b20*/  NOP ;  /* 0x0000000000007918 */ /* 0x000fcc0000000000 */
[----:B------:R-:W-:Y:S04]  /*68b30*/  STL [R1+0x2560], R247 ;  /* 0x002560f701007387 */ /* 0x000fe80000100800 */
[----:B------:R-:W-:Y:S04]  /*68b40*/  STL.64 [R1+0xe0], R12 ;  /* 0x0000e00c01007387 */ /* 0x000fe80000100a00 */
[----:B------:R-:W-:Y:S04]  /*68b50*/  STL.64 [R1+0xe8], R14 ;  /* 0x0000e80e01007387 */ /* 0x000fe80000100a00 */
[----:B-1----:R-:W-:Y:S04]  /*68b60*/  STL.64 [R1+0x128], R10 ;  /* 0x0001280a01007387 */ /* 0x002fe80000100a00 */
[----:B----4-:R1:W-:Y:S04]  /*68b70*/  STS.128 [R0], R4 ;  /* 0x0000000400007388 */ /* 0x0103e80000000c00 */
[----:B-1----:R-:W2:Y:S04]  /*68b80*/  LDL.LU R4, [R1+0x6d8] ;  /* 0x0006d80001047983 */ /* 0x002ea80000300800 */
[----:B------:R-:W2:Y:S04]  /*68b90*/  LDL.LU R5, [R1+0x6dc] ;  /* 0x0006dc0001057983 */ /* 0x000ea80000300800 */
[----:B------:R-:W2:Y:S04]  /*68ba0*/  LDL.LU R6, [R1+0x668] ;  /* 0x0006680001067983 */ /* 0x000ea80000300800 */
[----:B------:R-:W2:Y:S01]  /*68bb0*/  LDL.LU R7, [R1+0x66c] ;  /* 0x00066c0001077983 */ /* 0x000ea20000300800 */
[----:B------:R-:W-:-:S02]  /*68bc0*/  IMAD.MOV.U32 R246, RZ, RZ, R8 ;  /* 0x000000fffff67224 */ /* 0x000fc400078e0008 */
[----:B------:R-:W-:Y:S01]  /*68bd0*/  IMAD.MOV.U32 R247, RZ, RZ, R9 ;  /* 0x000000fffff77224 */ /* 0x000fe200078e0009 */
[----:B------:R-:W3:Y:S04]  /*68be0*/  LDL.LU R8, [R1+0x6b0] ;  /* 0x0006b00001087983 */ /* 0x000ee80000300800 */
[----:B------:R-:W3:Y:S04]  /*68bf0*/  LDL.LU R9, [R1+0x6b4] ;  /* 0x0006b40001097983 */ /* 0x000ee80000300800 */
[----:B------:R-:W3:Y:S04]  /*68c00*/  LDL.LU R10, [R1+0x650] ;  /* 0x00065000010a7983 */ /* 0x000ee80000300800 */
[----:B------:R-:W3:Y:S04]  /*68c10*/  LDL.LU R11, [R1+0x654] ;  /* 0x00065400010b7983 */ /* 0x000ee80000300800 */
[----:B--2---:R1:W-:Y:S04]  /*68c20*/  STS.128 [R0+0x80], R4 ;  /* 0x0000800400007388 */ /* 0x0043e80000000c00 */
[----:B-1----:R-:W2:Y:S04]  /*68c30*/  LDL.LU R4, [R1+0x6b8] ;  /* 0x0006b80001047983 */ /* 0x002ea80000300800 */
[----:B------:R-:W2:Y:S04]  /*68c40*/  LDL.LU R5, [R1+0x6bc] ;  /* 0x0006bc0001057983 */ /* 0x000ea80000300800 */
[----:B------:R-:W2:Y:S04]  /*68c50*/  LDL.LU R6, [R1+0x658] ;  /* 0x0006580001067983 */ /* 0x000ea80000300800 */
[----:B------:R-:W2:Y:S04]  /*68c60*/  LDL.LU R7, [R1+0x65c] ;  /* 0x00065c0001077983 */ /* 0x000ea80000300800 */
[----:B---3--:R-:W-:Y:S04]  /*68c70*/  STS.128 [R0+0x100], R8 ;  /* 0x0001000800007388 */ /* 0x008fe80000000c00 */
[----:B--2---:R1:W-:Y:S01]  /*68c80*/  STS.128 [R0+0x180], R4 ;  /* 0x0001800400007388 */ /* 0x0043e20000000c00 */
        /* <DEDUP_REMOVED lines=8> */
[----:B--2---:R-:W-:Y:S04]  /*68d10*/  STL.64 [R1+0x1f0], R8 ;  /* 0x0001f00801007387 */ /* 0x004fe80000100a00 */
[----:B------:R-:W-:Y:S04]  /*68d20*/  STL.64 [R1+0x1f8], R10 ;  /* 0x0001f80a01007387 */ /* 0x000fe80000100a00 */
[----:B------:R-:W1:Y:S01]  /*68d30*/  LDS.128 R8, [R252] ;  /* 0x00000000fc087984 */ /* 0x000e620000000c00 */
[----:B------:R-:W-:-:S06]  /*68d40*/  NOP ;  /* 0x0000000000007918 */ /* 0x000fcc0000000000 */
[----:B---3--:R-:W-:Y:S04]  /*68d50*/  STL.64 [R1+0x310], R16 ;  /* 0x0003101001007387 */ /* 0x008fe80000100a00 */
[----:B------:R-:W-:Y:S04]  /*68d60*/  STL.64 [R1+0x318], R18 ;  /* 0x0003181201007387 */ /* 0x000fe80000100a00 */
[----:B------:R-:W-:Y:S04]  /*68d70*/  STL.64 [R1+0x380], R12 ;  /* 0x0003800c01007387 */ /* 0x000fe80000100a00 */
[----:B------:R-:W-:Y:S04]  /*68d80*/  STL.64 [R1+0x388], R14 ;  /* 0x0003880e01007387 */ /* 0x000fe80000100a00 */
[----:B-1----:R-:W-:Y:S04]  /*68d90*/  STL.64 [R1+0x3a0], R8 ;  /* 0x0003a00801007387 */ /* 0x002fe80000100a00 */
[----:B------:R-:W-:Y:S04]  /*68da0*/  STL.64 [R1+0x3a8], R10 ;  /* 0x0003a80a01007387 */ /* 0x000fe80000100a00 */
[----:B----4-:R1:W-:Y:S04]  /*68db0*/  STS.128 [R0], R4 ;  /* 0x0000000400007388 */ /* 0x0103e80000000c00 */
[----:B-1----:R-:W2:Y:S04]  /*68dc0*/  LDL.LU R4, [R1+0x688] ;  /* 0x0006880001047983 */ /* 0x002ea80000300800 */
[----:B------:R-:W2:Y:S04]  /*68dd0*/  LDL.LU R5, [R1+0x68c] ;  /* 0x00068c0001057983 */ /* 0x000ea80000300800 */
[----:B------:R-:W2:Y:S04]  /*68de0*/  LDL.LU R6, [R1+0x648] ;  /* 0x0006480001067983 */ /* 0x000ea80000300800 */
[----:B------:R-:W2:Y:S04]  /*68df0*/  LDL.LU R7, [R1+0x64c] ;  /* 0x00064c0001077983 */ /* 0x000ea80000300800 */
        /* <DEDUP_REMOVED lines=104> */
[----:B------:R-:W3:Y:S04]  /*69480*/  LDL.LU R10, [R1] ;  /* 0x00000000010a7983 */ /* 0x000ee80000300800 */
        /* <DEDUP_REMOVED lines=50> */
[----:B--2---:R-:W-:Y:S04]  /*697b0*/  STL.64 [R1], R8 ;  /* 0x0000000801007387 */ /* 0x004fe80000100a00 */
        /* <DEDUP_REMOVED lines=143> */
[----:B-1----:R1:W-:Y:S04]  /*6a0b0*/  STL.64 [R1+0x300], R8 ;  /* 0x0003000801007387 */ /* 0x0023e80000100a00 */
[----:B------:R2:W-:Y:S04]  /*6a0c0*/  STL.64 [R1+0x308], R10 ;  /* 0x0003080a01007387 */ /* 0x0005e80000100a00 */
[----:B-1----:R-:W3:Y:S04]  /*6a0d0*/  LDL.LU R8, [R1+0x2c8] ;  /* 0x0002c80001087983 */ /* 0x002ee80000300800 */
[----:B------:R-:W3:Y:S04]  /*6a0e0*/  LDL.LU R9, [R1+0x2cc] ;  /* 0x0002cc0001097983 */ /* 0x000ee80000300800 */
[----:B--2---:R-:W3:Y:S04]  /*6a0f0*/  LDL.LU R10, [R1+0x338] ;  /* 0x00033800010a7983 */ /* 0x004ee80000300800 */
[----:B------:R-:W3:Y:S04]  /*6a100*/  LDL.LU R11, [R1+0x33c] ;  /* 0x00033c00010b7983 */ /* 0x000ee80000300800 */
[----:B----4-:R1:W-:Y:S04]  /*6a110*/  STS.128 [R0], R4 ;  /* 0x0000000400007388 */ /* 0x0103e80000000c00 */
[----:B-1----:R-:W2:Y:S04]  /*6a120*/  LDL.LU R4, [R1+0x70] ;  /* 0x0000700001047983 */ /* 0x002ea80000300800 */
[----:B------:R-:W2:Y:S04]  /*6a130*/  LDL.LU R5, [R1+0x74] ;  /* 0x0000740001057983 */ /* 0x000ea80000300800 */
[----:B------:R-:W2:Y:S04]  /*6a140*/  LDL.LU R6, [R1+0x60] ;  /* 0x0000600001067983 */ /* 0x000ea80000300800 */
[----:B------:R-:W2:Y:S04]  /*6a150*/  LDL.LU R7, [R1+0x64] ;  /* 0x0000640001077983 */ /* 0x000ea80000300800 */
[----:B--2---:R1:W-:Y:S04]  /*6a160*/  STS.128 [R0+0x100], R4 ;  /* 0x0001000400007388 */ /* 0x0043e80000000c00 */
[----:B-1----:R-:W2:Y:S04]  /*6a170*/  LDL.LU R4, [R1+0x78] ;  /* 0x0000780001047983 */ /* 0x002ea80000300800 */
[----:B------:R-:W2:Y:S04]  /*6a180*/  LDL.LU R5, [R1+0x7c] ;  /* 0x00007c0001057983 */ /* 0x000ea80000300800 */
[----:B------:R-:W2:Y:S04]  /*6a190*/  LDL.LU R6, [R1+0x68] ;  /* 0x0000680001067983 */ /* 0x000ea80000300800 */
[----:B------:R-:W2:Y:S04]  /*6a1a0*/  LDL.LU R7, [R1+0x6c] ;  /* 0x00006c0001077983 */ /* 0x000ea80000300800 */
[----:B---3--:R1:W-:Y:S04]  /*6a1b0*/  STS.128 [R0+0x80], R8 ;  /* 0x0000800800007388 */ /* 0x0083e80000000c00 */
[----:B-1----:R-:W3:Y:S04]  /*6a1c0*/  LDL.LU R8, [R1+0x170] ;  /* 0x0001700001087983 */ /* 0x002ee80000300800 */
        /* <DEDUP_REMOVED lines=22> */
[----:B---3--:R-:W-:Y:S04]  /*6a330*/  STS.128 [R0], R8 ;  /* 0x0000000800007388 */ /* 0x008fe80000000c00 */
[----:B----4-:R1:W-:Y:S02]  /*6a340*/  STS.128 [R0+0x80], R4 ;  /* 0x0000800400007388 */ /* 0x0103e40000000c00 */
[----:B-1----:R-:W-:Y:S01]  /*6a350*/  MOV R4, R232 ;  /* 0x000000e800047202 */ /* 0x002fe20000000f00 */
[----:B------:R-:W-:Y:S01]  /*6a360*/  IMAD.MOV.U32 R5, RZ, RZ, R233 ;  /* 0x000000ffff057224 */ /* 0x000fe200078e00e9 */
[----:B------:R-:W-:Y:S01]  /*6a370*/  MOV R7, R237 ;  /* 0x000000ed00077202 */ /* 0x000fe20000000f00 */
[----:B------:R-:W-:-:S05]  /*6a380*/  IMAD.MOV.U32 R6, RZ, RZ, R236 ;  /* 0x000000ffff067224 */ /* 0x000fca00078e00ec */
[----:B------:R1:W-:Y:S04]  /*6a390*/  STS.128 [R0+0x100], R4 ;  /* 0x0001000400007388 */ /* 0x0003e80000000c00 */
[----:B-1----:R-:W2:Y:S04]  /*6a3a0*/  LDL.LU R4, [R1+0x390] ;  /* 0x0003900001047983 */ /* 0x002ea80000300800 */
[----:B------:R-:W2:Y:S04]  /*6a3b0*/  LDL.LU R5, [R1+0x394] ;  /* 0x0003940001057983 */ /* 0x000ea80000300800 */
[----:B------:R-:W2:Y:S04]  /*6a3c0*/  LDL.LU R6, [R1+0x3c0] ;  /* 0x0003c00001067983 */ /* 0x000ea80000300800 */
[----:B------:R-:W2:Y:S01]  /*6a3d0*/  LDL.LU R7, [R1+0x3c4] ;  /* 0x0003c40001077983 */ /* 0x000ea20000300800 */
[----:B------:R-:W-:-:S02]  /*6a3e0*/  IMAD.MOV.U32 R236, RZ, RZ, R234 ;  /* 0x000000ffffec7224 */ /* 0x000fc400078e00ea */
[----:B------:R-:W-:-:S05]  /*6a3f0*/  IMAD.MOV.U32 R237, RZ, RZ, R235 ;  /* 0x000000ffffed7224 */ /* 0x000fca00078e00eb */
[----:B------:R-:W-:Y:S01]  /*6a400*/  STS.128 [R0+0x180], R236 ;  /* 0x000180ec00007388 */ /* 0x000fe20000000c00 */
[----:B------:R-:W-:-:S06]  /*6a410*/  NOP ;  /* 0x0000000000007918 */ /* 0x000fcc0000000000 */
[----:B------:R-:W1:Y:S04]  /*6a420*/  LDS.128 R8, [R2] ;  /* 0x0000000002087984 */ /* 0x000e680000000c00 */
[----:B------:R-:W3:Y:S04]  /*6a430*/  LDS.128 R16, [R204] ;  /* 0x00000000cc107984 */ /* 0x000ee80000000c00 */
[----:B------:R-:W4:Y:S04]  /*6a440*/  LDS.128 R12, [R3] ;  /* 0x00000000030c7984 */ /* 0x000f280000000c00 */
[----:B-1----:R-:W-:Y:S04]  /*6a450*/  STL.64 [R1+0x60], R8 ;  /* 0x0000600801007387 */ /* 0x002fe80000100a00 */
[----:B------:R-:W-:Y:S04]  /*6a460*/  STL.64 [R1+0x68], R10 ;  /* 0x0000680a01007387 */ /* 0x000fe80000100a00 */
[----:B------:R-:W1:Y:S01]  /*6a470*/  LDS.128 R8, [R252] ;  /* 0x00000000fc087984 */ /* 0x000e620000000c00 */
[----:B------:R-:W-:-:S06]  /*6a480*/  NOP ;  /* 0x0000000000007918 */ /* 0x000fcc0000000000 */
[----:B---3--:R-:W-:Y:S04]  /*6a490*/  STL.64 [R1+0x70], R16 ;  /* 0x0000701001007387 */ /* 0x008fe80000100a00 */
[----:B------:R-:W-:Y:S04]  /*6a4a0*/  STL.64 [R1+0x78], R18 ;  /* 0x0000781201007387 */ /* 0x000fe80000100a00 */
[----:B----4-:R-:W-:Y:S04]  /*6a4b0*/  STL.64 [R1+0x160], R12 ;  /* 0x0001600c01007387 */ /* 0x010fe80000100a00 */
[----:B------:R-:W-:Y:S04]  /*6a4c0*/  STL.64 [R1+0x168], R14 ;  /* 0x0001680e01007387 */ /* 0x000fe80000100a00 */
[----:B-1----:R-:W-:Y:S04]  /*6a4d0*/  STL.64 [R1+0x170], R8 ;  /* 0x0001700801007387 */ /* 0x002fe80000100a00 */
[----:B------:R-:W-:Y:S04]  /*6a4e0*/  STL.64 [R1+0x178], R10 ;  /* 0x0001780a01007387 */ /* 0x000fe80000100a00 */
[----:B--2---:R1:W-:Y:S04]  /*6a4f0*/  STS.128 [R0], R4 ;  /* 0x0000000400007388 */ /* 0x0043e80000000c00 */
        /* <DEDUP_REMOVED lines=37> */
[----:B------:R-:W2:Y:S01]  /*6a750*/  LDL.LU R7, [R1+0x14c] ;  /* 0x00014c0001077983 */ /* 0x000ea20000300800 */
[----:B------:R-:W-:Y:S01]  /*6a760*/  IMAD.MOV.U32 R10, RZ, RZ, R228 ;  /* 0x000000ffff0a7224 */ /* 0x000fe200078e00e4 */
[----:B------:R-:W-:Y:S01]  /*6a770*/  MOV R11, R229 ;  /* 0x000000e5000b7202 */ /* 0x000fe20000000f00 */
[----:B------:R-:W-:Y:S01]  /*6a780*/  IMAD.MOV.U32 R9, RZ, RZ, R241 ;  /* 0x000000ffff097224 */ /* 0x000fe200078e00f1 */
[----:B------:R-:W-:Y:S01]  /*6a790*/  MOV R8, R240 ;  /* 0x000000f000087202 */ /* 0x000fe20000000f00 */
[----:B------:R-:W-:-:S02]  /*6a7a0*/  IMAD.MOV.U32 R228, RZ, RZ, R242 ;  /* 0x000000ffffe47224 */ /* 0x000fc400078e00f2 */
[----:B------:R-:W-:Y:S02]  /*6a7b0*/  IMAD.MOV.U32 R229, RZ, RZ, R243 ;  /* 0x000000ffffe57224 */ /* 0x000fe400078e00f3 */
[----:B------:R-:W-:Y:S04]  /*6a7c0*/  STS.128 [R0+0x100], R8 ;  /* 0x0001000800007388 */ /* 0x000fe80000000c00 */
[----:B------:R-:W-:Y:S04]  /*6a7d0*/  STS.128 [R0+0x180], R228 ;  /* 0x000180e400007388 */ /* 0x000fe80000000c00 */
        /* <DEDUP_REMOVED lines=43> */
[----:B------:R-:W-:Y:S01]  /*6aa90*/  LDS.128 R236, [R252] ;  /* 0x00000000fcec7984 */ /* 0x000fe20000000c00 */
[----:B------:R-:W-:-:S06]  /*6aaa0*/  NOP ;  /* 0x0000000000007918 */ /* 0x000fcc0000000000 */
[----:B--2---:R-:W-:Y:S04]  /*6aab0*/  STL [R1+0x2554], R248 ;  /* 0x002554f801007387 */ /* 0x004fe80000100800 */
[----:B---3--:R-:W-:Y:S04]  /*6aac0*/  STL.64 [R1+0x30], R8 ;  /* 0x0000300801007387 */ /* 0x008fe80000100a00 */
[----:B------:R-:W-:Y:S04]  /*6aad0*/  STL.64 [R1+0x38], R10 ;  /* 0x0000380a01007387 */ /* 0x000fe80000100a00 */
[----:B------:R-:W-:Y:S04]  /*6aae0*/  STL [R1+0x2550], R249 ;  /* 0x002550f901007387 */ /* 0x000fe80000100800 */
[----:B------:R-:W-:Y:S04]  /*6aaf0*/  STL [R1+0x254c], R250 ;  /* 0x00254cfa01007387 */ /* 0x000fe80000100800 */
[----:B------:R-:W-:Y:S04]  /*6ab00*/  STL [R1+0x2548], R251 ;  /* 0x002548fb01007387 */ /* 0x000fe80000100800 */
[----:B------:R-:W-:Y:S04]  /*6ab10*/  STL [R1+0x255c], R242 ;  /* 0x00255cf201007387 */ /* 0x000fe80000100800 */
[----:B------:R-:W-:Y:S04]  /*6ab20*/  STL [R1+0x2558], R243 ;  /* 0x002558f301007387 */ /* 0x000fe80000100800 */
        /* <DEDUP_REMOVED lines=9> */
[----:B------:R-:W-:Y:S01]  /*6abc0*/  IMAD.MOV.U32 R184, RZ, RZ, R226 ;  /* 0x000000ffffb87224 */ /* 0x000fe200078e00e2 */
[----:B--2---:R1:W-:Y:S04]  /*6abd0*/  STS.128 [R0+0x80], R4 ;  /* 0x0000800400007388 */ /* 0x0043e80000000c00 */
[----:B-1----:R-:W2:Y:S04]  /*6abe0*/  LDL.LU R4, [R1+0x570] ;  /* 0x0005700001047983 */ /* 0x002ea80000300800 */
[----:B------:R-:W2:Y:S04]  /*6abf0*/  LDL.LU R5, [R1+0x574] ;  /* 0x0005740001057983 */ /* 0x000ea80000300800 */
[----:B------:R-:W2:Y:S04]  /*6ac00*/  LDL.LU R6, [R1+0x5a0] ;  /* 0x0005a00001067983 */ /* 0x000ea80000300800 */
[----:B------:R-:W2:Y:S01]  /*6ac10*/  LDL.LU R7, [R1+0x5a4] ;  /* 0x0005a40001077983 */ /* 0x000ea20000300800 */
[----:B------:R-:W-:-:S03]  /*6ac20*/  IMAD.MOV.U32 R185, RZ, RZ, R227 ;  /* 0x000000ffffb97224 */ /* 0x000fc600078e00e3 */
[----:B------:R-:W-:Y:S04]  /*6ac30*/  STS.128 [R0+0x100], R8 ;  /* 0x0001000800007388 */ /* 0x000fe80000000c00 */
[----:B------:R-:W-:Y:S01]  /*6ac40*/  STS.128 [R0+0x180], R184 ;  /* 0x000180b800007388 */ /* 0x000fe20000000c00 */
[----:B------:R-:W-:-:S06]  /*6ac50*/  NOP ;  /* 0x0000000000007918 */ /* 0x000fcc0000000000 */
[----:B------:R-:W-:Y:S04]  /*6ac60*/  LDS.128 R232, [R2] ;  /* 0x0000000002e87984 */ /* 0x000fe80000000c00 */
[----:B------:R-:W-:Y:S04]  /*6ac70*/  LDS.128 R228, [R204] ;  /* 0x00000000cce47984 */ /* 0x000fe80000000c00 */
[----:B------:R-:W-:Y:S04]  /*6ac80*/  LDS.128 R220, [R3] ;  /* 0x0000000003dc7984 */ /* 0x000fe80000000c00 */
[----:B------:R-:W-:Y:S01]  /*6ac90*/  LDS.128 R216, [R252] ;  /* 0x00000000fcd87984 */ /* 0x000fe20000000c00 */
[----:B------:R-:W-:-:S06]  /*6aca0*/  NOP ;  /* 0x0000000000007918 */ /* 0x000fcc0000000000 */
        /* <DEDUP_REMOVED lines=17> */
[----:B--2---:R-:W-:Y:S04]  /*6adc0*/  STS.128 [R0+0x80], R4 ;  /* 0x0000800400007388 */ /* 0x004fe80000000c00 */
[----:B---3--:R-:W-:Y:S04]  /*6add0*/  STS.128 [R0+0x100], R8 ;  /* 0x0001000800007388 */ /* 0x008fe80000000c00 */
[----:B----4-:R-:W-:Y:S01]  /*6ade0*/  STS.128 [R0+0x180], R24 ;  /* 0x0001801800007388 */ /* 0x010fe20000000c00 */
[----:B------:R-:W-:-:S06]  /*6adf0*/  NOP ;  /* 0x0000000000007918 */ /* 0x000fcc0000000000 */
[----:B------:R-:W-:Y:S04]  /*6ae00*/  LDS.128 R16, [R2] ;  /* 0x0000000002107984 */ /* 0x000fe80000000c00 */
[----:B------:R-:W-:Y:S04]  /*6ae10*/  LDS.128 R12, [R204] ;  /* 0x00000000cc0c7984 */ /* 0x000fe80000000c00 */
[----:B------:R-:W-:Y:S04]  /*6ae20*/  LDS.128 R8, [R3] ;  /* 0x0000000003087984 */ /* 0x000fe80000000c00 */
[----:B------:R-:W-:Y:S01]  /*6ae30*/  LDS.128 R4, [R252] ;  /* 0x00000000fc047984 */ /* 0x000fe20000000c00 */
[----:B------:R-:W-:-:S06]  /*6ae40*/  NOP ;  /* 0x0000000000007918 */ /* 0x000fcc0000000000 */
[----:B------:R1:W-:Y:S04]  /*6ae50*/  STS.128 [R0], R20 ;  /* 0x0000001400007388 */ /* 0x0003e80000000c00 */
[----:B-1----:R-:W2:Y:S04]  /*6ae60*/  LDL.LU R20, [R1+0x3b8] ;  /* 0x0003b80001147983 */ /* 0x002ea80000300800 */
[----:B------:R-:W2:Y:S04]  /*6ae70*/  LDL.LU R21, [R1+0x3bc] ;  /* 0x0003bc0001157983 */ /* 0x000ea80000300800 */
        /* <DEDUP_REMOVED lines=14> */
[----:B--2---:R-:W-:Y:S01]  /*6af60*/  STS.128 [R0+0x80], R20 ;  /* 0x0000801400007388 */ /* 0x004fe20000000c00 */
[----:B------:R-:W-:-:S06]  /*6af70*/  NOP ;  /* 0x0000000000007918 */ /* 0x000fcc0000000000 */
[----:B------:R-:W-:Y:S04]  /*6af80*/  LDS.128 R32, [R2] ;  /* 0x0000000002207984 */ /* 0x000fe80000000c00 */
[----:B------:R-:W-:Y:S04]  /*6af90*/  LDS.128 R28, [R204] ;  /* 0x00000000cc1c7984 */ /* 0x000fe80000000c00 */
[----:B------:R-:W-:Y:S04]  /*6afa0*/  LDS.128 R24, [R3] ;  /* 0x0000000003187984 */ /* 0x000fe80000000c00 */
[----:B------:R-:W-:Y:S01]  /*6afb0*/  LDS.128 R20, [R252] ;  /* 0x00000000fc147984 */ /* 0x000fe20000000c00 */
[----:B------:R-:W-:-:S06]  /*6afc0*/  NOP ;  /* 0x0000000000007918 */ /* 0x000fcc0000000000 */
[----:B---3--:R1:W-:Y:S04]  /*6afd0*/  STS.128 [R0], R36 ;  /* 0x0000002400007388 */ /* 0x0083e80000000c00 */
        /* <DEDUP_REMOVED lines=86> */
[----:B------:R-:W4:Y:S04]  /*6b540*/  LDL.LU R102, [R1+0x870] ;  /* 0x0008700001667983 */ /* 0x000f280000300800 */
[----:B------:R-:W4:Y:S01]  /*6b550*/  LDL.LU R103, [R1+0x874] ;  /* 0x0008740001677983 */ /* 0x000f220000300800 */
[----:B------:R-:W-:Y:S01]  /*6b560*/  MOV R88, R176 ;  /* 0x000000b000587202 */ /* 0x000fe20000000f00 */
[----:B------:R-:W-:Y:S01]  /*6b570*/  IMAD.MOV.U32 R89, RZ, RZ, R177 ;  /* 0x000000ffff597224 */ /* 0x000fe200078e00b1 */
[----:B------:R-:W-:Y:S01]  /*6b580*/  MOV R105, R179 ;  /* 0x000000b300697202 */ /* 0x000fe20000000f00 */
[----:B------:R-:W-:Y:S01]  /*6b590*/  IMAD.MOV.U32 R104, RZ, RZ, R178 ;  /* 0x000000ffff687224 */ /* 0x000fe200078e00b2 */
        /* <DEDUP_REMOVED lines=178> */
[----:B--2---:R1:W-:Y:S04]  /*6c0c0*/  STS.128 [R0+0x80], R196 ;  /* 0x000080c400007388 */ /* 0x0043e80000000c00 */
[----:B-1----:R-:W2:Y:S04]  /*6c0d0*/  LDL.LU R196, [R1+0x8d0] ;  /* 0x0008d00001c47983 */ /* 0x002ea80000300800 */
[----:B------:R-:W2:Y:S04]  /*6c0e0*/  LDL.LU R197, [R1+0x8d4] ;  /* 0x0008d40001c57983 */ /* 0x000ea80000300800 */
[----:B------:R-:W2:Y:S04]  /*6c0f0*/  LDL.LU R198, [R1+0x8f0] ;  /* 0x0008f00001c67983 */ /* 0x000ea80000300800 */
[----:B------:R-:W2:Y:S04]  /*6c100*/  LDL.LU R199, [R1+0x8f4] ;  /* 0x0008f40001c77983 */ /* 0x000ea80000300800 */
[----:B---3--:R-:W-:Y:S04]  /*6c110*/  STS.128 [R0+0x100], R200 ;  /* 0x000100c800007388 */ /* 0x008fe80000000c00 */
[----:B----4-:R-:W-:Y:S01]  /*6c120*/  STS.128 [R0+0x180], R224 ;  /* 0x000180e000007388 */ /* 0x010fe20000000c00 */
[----:B------:R-:W-:-:S06]  /*6c130*/  NOP ;  /* 0x0000000000007918 */ /* 0x000fcc0000000000 */
[----:B------:R-:W1:Y:S04]  /*6c140*/  LDS.128 R208, [R3] ;  /* 0x0000000003d07984 */ /* 0x000e680000000c00 */
[----:B------:R-:W3:Y:S04]  /*6c150*/  LDS.128 R212, [R252] ;  /* 0x00000000fcd47984 */ /* 0x000ee80000000c00 */
[----:B------:R-:W4:Y:S04]  /*6c160*/  LDL.LU R248, [R1+0xd0] ;  /* 0x0000d00001f87983 */ /* 0x000f280000300800 */
[----:B------:R-:W2:Y:S04]  /*6c170*/  LDS.128 R200, [R2] ;  /* 0x0000000002c87984 */ /* 0x000ea80000000c00 */
[----:B------:R-:W-:Y:S01]  /*6c180*/  LDS.128 R204, [R204] ;  /* 0x00000000cccc7984 */ /* 0x000fe20000000c00 */
[----:B------:R-:W-:-:S06]  /*6c190*/  NOP ;  /* 0x0000000000007918 */ /* 0x000fcc0000000000 */
[----:B-1----:R1:W-:Y:S04]  /*6c1a0*/  STL [R1+0x2544], R211 ;  /* 0x002544d301007387 */ /* 0x0023e80000100800 */
[----:B-1----:R-:W4:Y:S04]  /*6c1b0*/  LDL.LU R211, [R1+0x9d0] ;  /* 0x0009d00001d37983 */ /* 0x002f280000300800 */
[----:B---3--:R-:W-:Y:S04]  /*6c1c0*/  STL [R1+0x2540], R215 ;  /* 0x002540d701007387 */ /* 0x008fe80000100800 */
        /* <DEDUP_REMOVED lines=22> */
[----:B------:R-:W3:Y:S01]  /*6c330*/  LDL.LU R227, [R1+0x2148] ;  /* 0x0021480001e37983 */ /* 0x000ee20000300800 */
[----:B----4-:R-:W-:-:S04]  /*6c340*/  ISETP.GE.AND P0, PT, R211, c[0x0][0x178], PT ;  /* 0x00005e00d3007a0c */ /* 0x010fc80003f06270 */
[C---:B------:R-:W-:Y:S01]  /*6c350*/  ISETP.LT.AND P0, PT, R243.reuse, c[0x0][0x17c], !P0 ;  /* 0x00005f00f3007a0c */ /* 0x040fe20004701270 */
[----:B------:R-:W-:Y:S01]  /*6c360*/  IMAD R3, R243, c[0x0][0x198], RZ ;  /* 0x00006600f3037a24 */ /* 0x000fe200078e02ff */
[----:B--2---:R1:W-:Y:S02]  /*6c370*/  STS.128 [R0+0x180], R196 ;  /* 0x000180c400007388 */ /* 0x0043e40000000c00 */
[----:B-1----:R-:W-:-:S05]  /*6c380*/  IMAD R0, R211, c[0x0][0x194], RZ ;  /* 0x00006500d3007a24 */ /* 0x002fca00078e02ff */
[----:B------:R-:W-:-:S04]  /*6c390*/  LEA R196, P1, R0, c[0x0][0x170], 0x2 ;  /* 0x00005c0000c47a11 */ /* 0x000fc800078210ff */
[----:B------:R-:W-:Y:S01]  /*6c3a0*/  LEA.HI.X.SX32 R197, R0, c[0x0][0x174], 0x2, P1 ;  /* 0x00005d0000c57a11 */ /* 0x000fe200008f16ff */
[----:B------:R-:W-:-:S04]  /*6c3b0*/  IMAD R0, R215, c[0x0][0x194], RZ ;  /* 0x00006500d7007a24 */ /* 0x000fc800078e02ff */
[----:B------:R-:W-:Y:S01]  /*6c3c0*/  IMAD.WIDE R198, R3, 0x4, R196 ;  /* 0x0000000403c67825 */ /* 0x000fe200078e02c4 */
[----:B------:R-:W-:-:S06]  /*6c3d0*/  NOP ;  /* 0x0000000000007918 */ /* 0x000fcc0000000000 */
[----:B------:R1:W-:Y:S01]  /*6c3e0*/  @P0 STG.E [R198.64], R248 ;  /* 0x000000f8c6000986 */ /* 0x0003e2000c101908 */
[----:B------:R-:W-:-:S04]  /*6c3f0*/  ISETP.GE.AND P0, PT, R215, c[0x0][0x178], PT ;  /* 0x00005e00d7007a0c */ /* 0x000fc80003f06270 */
[----:B------:R-:W-:Y:S02]  /*6c400*/  ISETP.LT.AND P0, PT, R243, c[0x0][0x17c], !P0 ;  /* 0x00005f00f3007a0c */ /* 0x000fe40004701270 */
[C---:B-1----:R-:W-:Y:S01]  /*6c410*/  LEA R198, P1, R0.reuse, c[0x0][0x170], 0x2 ;  /* 0x00005c0000c67a11 */ /* 0x042fe200078210ff */
[----:B------:R-:W2:Y:S03]  /*6c420*/  LDL.LU R248, [R1+0xf4] ;  /* 0x0000f40001f87983 */ /* 0x000ea60000300800 */
[----:B------:R-:W-:-:S05]  /*6c430*/  LEA.HI.X.SX32 R199, R0, c[0x0][0x174], 0x2, P1 ;  /* 0x00005d0000c77a11 */ /* 0x000fca00008f16ff */
[----:B------:R-:W-:-:S05]  /*6c440*/  IMAD.WIDE R224, R3, 0x4, R198 ;  /* 0x0000000403e07825 */ /* 0x000fca00078e02c6 */
[----:B------:R1:W-:Y:S01]  /*6c450*/  @P0 STG.E [R224.64], R242 ;  /* 0x000000f2e0000986 */ /* 0x0003e2000c101908 */
[----:B---3--:R-:W-:-:S03]  /*6c460*/  ISETP.GE.AND P0, PT, R226, c[0x0][0x17c], PT ;  /* 0x00005f00e2007a0c */ /* 0x008fc60003f06270 */
[----:B------:R-:W3:Y:S01]  /*6c470*/  LDL.LU R226, [R1+0x214c] ;  /* 0x00214c0001e27983 */ /* 0x000ee20000300800 */
[----:B------:R-:W-:Y:S02]  /*6c480*/  ISETP.LT.AND P1, PT, R211, c[0x0][0x178], !P0 ;  /* 0x00005e00d3007a0c */ /* 0x000fe40004721270 */
[----:B------:R-:W-:Y:S01]  /*6c490*/  IADD3 R0, R3, c[0x0][0x198], RZ ;  /* 0x0000660003007a10 */ /* 0x000fe20007ffe0ff */
[----:B------:R-:W4:Y:S01]  /*6c4a0*/  LDL.LU R243, [R1+0x190] ;  /* 0x0001900001f37983 */ /* 0x000f220000300800 */
[----:B------:R-:W-:-:S03]  /*6c4b0*/  ISETP.LT.AND P0, PT, R215, c[0x0][0x178], !P0 ;  /* 0x00005e00d7007a0c */ /* 0x000fc60004701270 */
[C---:B-1----:R-:W-:Y:S01]  /*6c4c0*/  IMAD.WIDE R224, R0.reuse, 0x4, R196 ;  /* 0x0000000400e07825 */ /* 0x042fe200078e02c4 */
[----:B------:R-:W2:Y:S05]  /*6c4d0*/  LDL.LU R242, [R1+0xe0] ;  /* 0x0000e00001f27983 */ /* 0x000eaa0000300800 */
[----:B------:R1:W-:Y:S02]  /*6c4e0*/  @P1 STG.E [R224.64], R251 ;  /* 0x000000fbe0001986 */ /* 0x0003e4000c101908 */
[----:B-1----:R-:W-:-:S05]  /*6c4f0*/  IMAD.WIDE R224, R0, 0x4, R198 ;  /* 0x0000000400e07825 */ /* 0x002fca00078e02c6 */
[----:B------:R1:W-:Y:S01]  /*6c500*/  @P0 STG.E [R224.64], R250 ;  /* 0x000000fae0000986 */ /* 0x0003e2000c101908 */
[----:B------:R-:W-:-:S03]  /*6c510*/  ISETP.GE.AND P0, PT, R227, c[0x0][0x17c], PT ;  /* 0x00005f00e3007a0c */ /* 0x000fc60003f06270 */
[----:B------:R-:W4:Y:S04]  /*6c520*/  LDL.LU R227, [R1+0x2150] ;  /* 0x0021500001e37983 */ /* 0x000f280000300800 */
[----:B------:R-:W4:Y:S04]  /*6c530*/  LDL.LU R251, [R1+0x194] ;  /* 0x0001940001fb7983 */ /* 0x000f280000300800 */
[----:B-1----:R-:W4:Y:S04]  /*6c540*/  LDL.LU R250, [R1+0xe4] ;  /* 0x0000e40001fa7983 */ /* 0x002f280000300800 */
[----:B------:R-:W4:Y:S01]  /*6c550*/  LDL.LU R3, [R1+0x2154] ;  /* 0x0021540001037983 */ /* 0x000f220000300800 */
[----:B------:R-:W-:-:S02]  /*6c560*/  ISETP.LT.AND P1, PT, R211, c[0x0][0x178], !P0 ;  /* 0x00005e00d3007a0c */ /* 0x000fc40004721270 */
[----:B------:R-:W-:Y:S02]  /*6c570*/  IADD3 R0, R0, c[0x0][0x198], RZ ;  /* 0x0000660000007a10 */ /* 0x000fe40007ffe0ff */
[----:B------:R-:W-:-:S03]  /*6c580*/  ISETP.LT.AND P0, PT, R215, c[0x0][0x178], !P0 ;  /* 0x00005e00d7007a0c */ /* 0x000fc60004701270 */
[----:B------:R-:W-:-:S06]  /*6c590*/  IMAD.WIDE R224, R0, 0x4, R196 ;  /* 0x0000000400e07825 */ /* 0x000fcc00078e02c4 */
[----:B------:R1:W-:Y:S02]  /*6c5a0*/  @P1 STG.E [R224.64], R249 ;  /* 0x000000f9e0001986 */ /* 0x0003e4000c101908 */
[----:B-1----:R-:W-:-:S05]  /*6c5b0*/  IMAD.WIDE R224, R0, 0x4, R198 ;  /* 0x0000000400e07825 */ /* 0x002fca00078e02c6 */
[----:B------:R1:W-:Y:S01]  /*6c5c0*/  @P0 STG.E [R224.64], R244 ;  /* 0x000000f4e0000986 */ /* 0x0003e2000c101908 */
[----:B------:R-:W-:-:S05]  /*6c5d0*/  IADD3 R0, R0, c[0x0][0x198], RZ ;  /* 0x0000660000007a10 */ /* 0x000fca0007ffe0ff */
[----:B-1----:R-:W-:Y:S01]  /*6c5e0*/  IMAD.WIDE R224, R0, 0x4, R196 ;  /* 0x0000000400e07825 */ /* 0x002fe200078e02c4 */
[----:B---3--:R-:W-:Y:S02]  /*6c5f0*/  ISETP.GE.AND P0, PT, R226, c[0x0][0x17c], PT ;  /* 0x00005f00e2007a0c */ /* 0x008fe40003f06270 */
[----:B------:R-:W3:Y:S02]  /*6c600*/  LDL.LU R226, [R1+0x2158] ;  /* 0x0021580001e27983 */ /* 0x000ee40000300800 */
[----:B------:R-:W-:Y:S02]  /*6c610*/  ISETP.LT.AND P1, PT, R211, c[0x0][0x178], !P0 ;  /* 0x00005e00d3007a0c */ /* 0x000fe40004721270 */
[----:B------:R-:W-:Y:S01]  /*6c620*/  ISETP.LT.AND P0, PT, R215, c[0x0][0x178], !P0 ;  /* 0x00005e00d7007a0c */ /* 0x000fe20004701270 */
[----:B------:R-:W3:Y:S10]  /*6c630*/  LDL.LU R249, [R1+0x1a0] ;  /* 0x0001a00001f97983 */ /* 0x000ef40000300800 */
[----:B--2---:R1:W-:Y:S02]  /*6c640*/  @P1 STG.E [R224.64], R248 ;  /* 0x000000f8e0001986 */ /* 0x0043e4000c101908 */
[----:B-1----:R-:W-:-:S02]  /*6c650*/  IMAD.WIDE R224, R0, 0x4, R198 ;  /* 0x0000000400e07825 */ /* 0x002fc400078e02c6 */
[----:B------:R-:W2:Y:S04]  /*6c660*/  LDL.LU R248, [R1+0x1a4] ;  /* 0x0001a40001f87983 */ /* 0x000ea80000300800 */
[----:B------:R1:W-:Y:S01]  /*6c670*/  @P0 STG.E [R224.64], R245 ;  /* 0x000000f5e0000986 */ /* 0x0003e2000c101908 */
[----:B----4-:R-:W-:-:S04]  /*6c680*/  ISETP.GE.AND P0, PT, R227, c[0x0][0x17c], PT ;  /* 0x00005f00e3007a0c */ /* 0x010fc80003f06270 */
[----:B------:R-:W-:Y:S02]  /*6c690*/  ISETP.LT.AND P1, PT, R211, c[0x0][0x178], !P0 ;  /* 0x00005e00d3007a0c */ /* 0x000fe40004721270 */
[----:B------:R-:W-:Y:S02]  /*6c6a0*/  IADD3 R0, R0, c[0x0][0x198], RZ ;  /* 0x0000660000007a10 */ /* 0x000fe40007ffe0ff */
[----:B------:R-:W-:-:S03]  /*6c6b0*/  ISETP.LT.AND P0, PT, R215, c[0x0][0x178], !P0 ;  /* 0x00005e00d7007a0c */ /* 0x000fc60004701270 */
[----:B-1----:R-:W-:-:S06]  /*6c6c0*/  IMAD.WIDE R224, R0, 0x4, R196 ;  /* 0x0000000400e07825 */ /* 0x002fcc00078e02c4 */
[----:B------:R1:W-:Y:S02]  /*6c6d0*/  @P1 STG.E [R224.64], R243 ;  /* 0x000000f3e0001986 */ /* 0x0003e4000c101908 */
[----:B-1----:R-:W-:-:S05]  /*6c6e0*/  IMAD.WIDE R224, R0, 0x4, R198 ;  /* 0x0000000400e07825 */ /* 0x002fca00078e02c6 */
[----:B------:R1:W-:Y:S01]  /*6c6f0*/  @P0 STG.E [R224.64], R242 ;  /* 0x000000f2e0000986 */ /* 0x0003e2000c101908 */
[----:B------:R-:W-:-:S03]  /*6c700*/  ISETP.GE.AND P0, PT, R3, c[0x0][0x17c], PT ;  /* 0x00005f0003007a0c */ /* 0x000fc60003f06270 */
[----:B------:R-:W4:Y:S01]  /*6c710*/  LDL.LU R3, [R1+0x215c] ;  /* 0x00215c0001037983 */ /* 0x000f220000300800 */
[----:B------:R-:W-:Y:S02]  /*6c720*/  ISETP.LT.AND P1, PT, R211, c[0x0][0x178], !P0 ;  /* 0x00005e00d3007a0c */ /* 0x000fe40004721270 */
[----:B------:R-:W-:Y:S01]  /*6c730*/  IADD3 R0, R0, c[0x0][0x198], RZ ;  /* 0x0000660000007a10 */ /* 0x000fe20007ffe0ff */
[----:B------:R-:W2:Y:S01]  /*6c740*/  LDL.LU R243, [R1+0xd8] ;  /* 0x0000d80001f37983 */ /* 0x000ea20000300800 */
[----:B------:R-:W-:-:S03]  /*6c750*/  ISETP.LT.AND P0, PT, R215, c[0x0][0x178], !P0 ;  /* 0x00005e00d7007a0c */ /* 0x000fc60004701270 */
[C---:B-1----:R-:W-:Y:S01]  /*6c760*/  IMAD.WIDE R224, R0.reuse, 0x4, R196 ;  /* 0x0000000400e07825 */ /* 0x042fe200078e02c4 */
[----:B------:R-:W2:Y:S05]  /*6c770*/  LDL.LU R242, [R1+0xc8] ;  /* 0x0000c80001f27983 */ /* 0x000eaa0000300800 */
        /* <DEDUP_REMOVED lines=9> */
[----:B------:R-:W3:Y:S04]  /*6c810*/  LDL.LU R251, [R1+0xdc] ;  /* 0x0000dc0001fb7983 */ /* 0x000ee80000300800 */
[----:B------:R-:W3:Y:S06]  /*6c820*/  LDL.LU R250, [R1+0xcc] ;  /* 0x0000cc0001fa7983 */ /* 0x000eec0000300800 */
[----:B------:R1:W-:Y:S02]  /*6c830*/  @P1 STG.E [R224.64], R249 ;  /* 0x000000f9e0001986 */ /* 0x0003e4000c101908 */
[----:B-1----:R-:W-:-:S05]  /*6c840*/  IMAD.WIDE R224, R0, 0x4, R198 ;  /* 0x0000000400e07825 */ /* 0x002fca00078e02c6 */
[----:B------:R1:W-:Y:S04]  /*6c850*/  @P0 STG.E [R224.64], R246 ;  /* 0x000000f6e0000986 */ /* 0x0003e8000c101908 */
[----:B-1----:R-:W3:Y:S01]  /*6c860*/  LDL.LU R246, [R1+0x2564] ;  /* 0x0025640001f67983 */ /* 0x002ee20000300800 */
[----:B----4-:R-:W-:-:S03]  /*6c870*/  ISETP.GE.AND P0, PT, R3, c[0x0][0x17c], PT ;  /* 0x00005f0003007a0c */ /* 0x010fc60003f06270 */
[----:B------:R-:W4:Y:S01]  /*6c880*/  LDL.LU R3, [R1+0x2164] ;  /* 0x0021640001037983 */ /* 0x000f220000300800 */
[----:B------:R-:W-:-:S03]  /*6c890*/  ISETP.LT.AND P1, PT, R211, c[0x0][0x178], !P0 ;  /* 0x00005e00d3007a0c */ /* 0x000fc60004721270 */
[----:B------:R-:W4:Y:S01]  /*6c8a0*/  LDL.LU R227, [R1+0x2168] ;  /* 0x0021680001e37983 */ /* 0x000f220000300800 */
[----:B------:R-:W-:Y:S02]  /*6c8b0*/  IADD3 R0, R0, c[0x0][0x198], RZ ;  /* 0x0000660000007a10 */ /* 0x000fe40007ffe0ff */
[----:B------:R-:W-:Y:S01]  /*6c8c0*/  ISETP.LT.AND P0, PT, R215, c[0x0][0x178], !P0 ;  /* 0x00005e00d7007a0c */ /* 0x000fe20004701270 */
[----:B------:R-:W4:Y:S02]  /*6c8d0*/  LDL.LU R249, [R1+0xf8] ;  /* 0x0000f80001f97983 */ /* 0x000f240000300800 */
[----:B------:R-:W-:-:S05]  /*6c8e0*/  IMAD.WIDE R224, R0, 0x4, R196 ;  /* 0x0000000400e07825 */ /* 0x000fca00078e02c4 */
[----:B--2---:R1:W-:Y:S02]  /*6c8f0*/  @P1 STG.E [R224.64], R248 ;  /* 0x000000f8e0001986 */ /* 0x0043e4000c101908 */
[----:B-1----:R-:W-:-:S05]  /*6c900*/  IMAD.WIDE R224, R0, 0x4, R198 ;  /* 0x0000000400e07825 */ /* 0x002fca00078e02c6 */
[----:B------:R1:W-:Y:S04]  /*6c910*/  @P0 STG.E [R224.64], R247 ;  /* 0x000000f7e0000986 */ /* 0x0003e8000c101908 */
[----:B-1----:R-:W2:Y:S04]  /*6c920*/  LDL.LU R247, [R1+0x2560] ;  /* 0x0025600001f77983 */ /* 0x002ea80000300800 */
[----:B------:R-:W2:Y:S01]  /*6c930*/  LDL.LU R248, [R1+0xfc] ;  /* 0x0000fc0001f87983 */ /* 0x000ea20000300800 */
[----:B------:R-:W-:-:S05]  /*6c940*/  IADD3 R0, R0, c[0x0][0x198], RZ ;  /* 0x0000660000007a10 */ /* 0x000fca0007ffe0ff */
[----:B------:R-:W-:Y:S01]  /*6c950*/  IMAD.WIDE R224, R0, 0x4, R196 ;  /* 0x0000000400e07825 */ /* 0x000fe200078e02c4 */
[----:B---3--:R-:W-:Y:S02]  /*6c960*/  ISETP.GE.AND P0, PT, R226, c[0x0][0x17c], PT ;  /* 0x00005f00e2007a0c */ /* 0x008fe40003f06270 */
[----:B------:R-:W3:Y:S02]  /*6c970*/  LDL.LU R226, [R1+0x216c] ;  /* 0x00216c0001e27983 */ /* 0x000ee40000300800 */
[----:B------:R-:W-:Y:S02]  /*6c980*/  ISETP.LT.AND P1, PT, R211, c[0x0][0x178], !P0 ;  /* 0x00005e00d3007a0c */ /* 0x000fe40004721270 */
[----:B------:R-:W-:Y:S01]  /*6c990*/  ISETP.LT.AND P0, PT, R215, c[0x0][0x178], !P0 ;  /* 0x00005e00d7007a0c */ /* 0x000fe20004701270 */
[----:B------:R-:W2:Y:S10]  /*6c9a0*/  LDL.LU R244, [R1+0x2174] ;  /* 0x0021740001f47983 */ /* 0x000eb40000300800 */
[----:B------:R1:W-:Y:S02]  /*6c9b0*/  @P1 STG.E [R224.64], R243 ;  /* 0x000000f3e0001986 */ /* 0x0003e4000c101908 */
[----:B-1----:R-:W-:-:S05]  /*6c9c0*/  IMAD.WIDE R224, R0, 0x4, R198 ;  /* 0x0000000400e07825 */ /* 0x002fca00078e02c6 */
[----:B------:R1:W-:Y:S01]  /*6c9d0*/  @P0 STG.E [R224.64], R242 ;  /* 0x000000f2e0000986 */ /* 0x0003e2000c101908 */
[----:B----4-:R-:W-:-:S03]  /*6c9e0*/  ISETP.GE.AND P0, PT, R3, c[0x0][0x17c], PT ;  /* 0x00005f0003007a0c */ /* 0x010fc60003f06270 */
[----:B------:R-:W4:Y:S04]  /*6c9f0*/  LDL.LU R3, [R1+0x2170] ;  /* 0x0021700001037983 */ /* 0x000f280000300800 */
[----:B------:R-:W4:Y:S01]  /*6ca00*/  LDL.LU R243, [R1+0x217c] ;  /* 0x00217c0001f37983 */ /* 0x000f220000300800 */
[----:B------:R-:W-:Y:S02]  /*6ca10*/  ISETP.LT.AND P1, PT, R211, c[0x0][0x178], !P0 ;  /* 0x00005e00d3007a0c */ /* 0x000fe40004721270 */
[----:B------:R-:W-:Y:S01]  /*6ca20*/  IADD3 R0, R0, c[0x0][0x198], RZ ;  /* 0x0000660000007a10 */ /* 0x000fe20007ffe0ff */
[----:B-1----:R-:W4:Y:S01]  /*6ca30*/  LDL.LU R242, [R1+0x2178] ;  /* 0x0021780001f27983 */ /* 0x002f220000300800 */
[----:B------:R-:W-:-:S03]  /*6ca40*/  ISETP.LT.AND P0, PT, R215, c[0x0][0x178], !P0 ;  /* 0x00005e00d7007a0c */ /* 0x000fc60004701270 */
[----:B------:R-:W-:-:S06]  /*6ca50*/  IMAD.WIDE R224, R0, 0x4, R196 ;  /* 0x0000000400e07825 */ /* 0x000fcc00078e02c4 */
[----:B------:R1:W-:Y:S02]  /*6ca60*/  @P1 STG.E [R224.64], R251 ;  /* 0x000000fbe0001986 */ /* 0x0003e4000c101908 */
[----:B-1----:R-:W-:-:S05]  /*6ca70*/  IMAD.WIDE R224, R0, 0x4, R198 ;  /* 0x0000000400e07825 */ /* 0x002fca00078e02c6 */
[----:B------:R1:W-:Y:S01]  /*6ca80*/  @P0 STG.E [R224.64], R250 ;  /* 0x000000fae0000986 */ /* 0x0003e2000c101908 */
[----:B------:R-:W-:Y:S02]  /*6ca90*/  ISETP.GE.AND P0, PT, R227, c[0x0][0x17c], PT ;  /* 0x00005f00e3007a0c */ /* 0x000fe40003f06270 */
[----:B------:R-:W-:Y:S01]  /*6caa0*/  IADD3 R0, R0, c[0x0][0x198], RZ ;  /* 0x0000660000007a10 */ /* 0x000fe20007ffe0ff */
[----:B------:R-:W4:Y:S01]  /*6cab0*/  LDL.LU R227, [R1+0x198] ;  /* 0x0001980001e37983 */ /* 0x000f220000300800 */
[----:B------:R-:W-:Y:S02]  /*6cac0*/  ISETP.LT.AND P1, PT, R211, c[0x0][0x178], !P0 ;  /* 0x00005e00d3007a0c */ /* 0x000fe40004721270 */
[----:B------:R-:W-:Y:S01]  /*6cad0*/  ISETP.LT.AND P0, PT, R215, c[0x0][0x178], !P0 ;  /* 0x00005e00d7007a0c */ /* 0x000fe20004701270 */
[----:B-1----:R-:W-:-:S10]  /*6cae0*/  IMAD.WIDE R224, R0, 0x4, R196 ;  /* 0x0000000400e07825 */ /* 0x002fd400078e02c4 */
        /* <DEDUP_REMOVED lines=8> */
[----:B------:R-:W3:Y:S04]  /*6cb70*/  LDL.LU R250, [R1+0x19c] ;  /* 0x00019c0001fa7983 */ /* 0x000ee80000300800 */
[----:B------:R-:W3:Y:S07]  /*6cb80*/  LDL.LU R249, [R1+0xec] ;  /* 0x0000ec0001f97983 */ /* 0x000eee0000300800 */
[----:B--2---:R1:W-:Y:S01]  /*6cb90*/  @P1 STG.E [R224.64], R248 ;  /* 0x000000f8e0001986 */ /* 0x0043e2000c101908 */
[----:B------:R-:W-:Y:S01]  /*6cba0*/  ISETP.LT.AND P1, PT, R215, c[0x0][0x178], !P0 ;  /* 0x00005e00d7007a0c */ /* 0x000fe20004721270 */
[----:B-1----:R-:W-:-:S12]  /*6cbb0*/  IMAD.WIDE R224, R0, 0x4, R198 ;  /* 0x0000000400e07825 */ /* 0x002fd800078e02c6 */
[----:B------:R1:W-:Y:S01]  /*6cbc0*/  @P1 STG.E [R224.64], R247 ;  /* 0x000000f7e0001986 */ /* 0x0003e2000c101908 */
[----:B----4-:R-:W-:-:S03]  /*6cbd0*/  ISETP.GE.AND P4, PT, R243, c[0x0][0x17c], PT ;  /* 0x00005f00f3007a0c */ /* 0x010fc60003f86270 */
[----:B------:R-:W2:Y:S04]  /*6cbe0*/  LDL.LU R243, [R1+0x2184] ;  /* 0x0021840001f37983 */ /* 0x000ea80000300800 */
[----:B------:R-:W4:Y:S04]  /*6cbf0*/  LDL.LU R246, [R1+0x128] ;  /* 0x0001280001f67983 */ /* 0x000f280000300800 */
[----:B-1----:R-:W2:Y:S01]  /*6cc00*/  LDL.LU R247, [R1+0xe8] ;  /* 0x0000e80001f77983 */ /* 0x002ea20000300800 */
[----:B------:R-:W-:Y:S02]  /*6cc10*/  ISETP.GE.AND P3, PT, R244, c[0x0][0x17c], PT ;  /* 0x00005f00f4007a0c */ /* 0x000fe40003f66270 */
[----:B------:R-:W-:-:S02]  /*6cc20*/  ISETP.GE.AND P2, PT, R3, c[0x0][0x17c], PT ;  /* 0x00005f0003007a0c */ /* 0x000fc40003f46270 */
[----:B------:R-:W-:Y:S02]  /*6cc30*/  ISETP.LT.AND P6, PT, R211, c[0x0][0x178], !P3 ;  /* 0x00005e00d3007a0c */ /* 0x000fe40005fc1270 */
[----:B------:R-:W-:Y:S02]  /*6cc40*/  IADD3 R3, R0, c[0x0][0x198], RZ ;  /* 0x0000660000037a10 */ /* 0x000fe40007ffe0ff */
[----:B------:R-:W-:Y:S02]  /*6cc50*/  ISETP.LT.AND P3, PT, R215, c[0x0][0x178], !P3 ;  /* 0x00005e00d7007a0c */ /* 0x000fe40005f61270 */
[----:B------:R-:W-:Y:S01]  /*6cc60*/  ISETP.LT.AND P5, PT, R211, c[0x0][0x178], !P2 ;  /* 0x00005e00d3007a0c */ /* 0x000fe200057a1270 */
[----:B------:R-:W-:Y:S01]  /*6cc70*/  IMAD.WIDE R224, R3, 0x4, R196 ;  /* 0x0000000403e07825 */ /* 0x000fe200078e02c4 */
[----:B------:R-:W-:Y:S02]  /*6cc80*/  ISETP.LT.AND P2, PT, R215, c[0x0][0x178], !P2 ;  /* 0x00005e00d7007a0c */ /* 0x000fe40005741270 */
[----:B------:R-:W-:-:S02]  /*6cc90*/  IADD3 R0, R3, c[0x0][0x198], RZ ;  /* 0x0000660003007a10 */ /* 0x000fc40007ffe0ff */
[----:B------:R-:W-:Y:S02]  /*6cca0*/  ISETP.GE.AND P0, PT, R242, c[0x0][0x17c], PT ;  /* 0x00005f00f2007a0c */ /* 0x000fe40003f06270 */
[----:B------:R-:W4:Y:S01]  /*6ccb0*/  LDL.LU R242, [R1+0x2188] ;  /* 0x0021880001f27983 */ /* 0x000f220000300800 */
[----:B------:R-:W-:-:S03]  /*6ccc0*/  IMAD.WIDE R244, R0, 0x4, R198 ;  /* 0x0000000400f47825 */ /* 0x000fc600078e02c6 */
[----:B------:R-:W4:Y:S04]  /*6ccd0*/  LDL.LU R251, [R1+0x1ac] ;  /* 0x0001ac0001fb7983 */ /* 0x000f280000300800 */
[----:B------:R1:W-:Y:S04]  /*6cce0*/  @P6 STG.E [R224.64], R227 ;  /* 0x000000e3e0006986 */ /* 0x0003e8000c101908 */
[----:B------:R-:W4:Y:S01]  /*6ccf0*/  LDL.LU R248, [R1+0x12c] ;  /* 0x00012c0001f87983 */ /* 0x000f220000300800 */
[----:B-1----:R-:W-:Y:S01]  /*6cd00*/  IMAD.WIDE R224, R3, 0x4, R198 ;  /* 0x0000000403e07825 */ /* 0x002fe200078e02c6 */
[----:B---3--:R-:W-:-:S03]  /*6cd10*/  ISETP.GE.AND P1, PT, R226, c[0x0][0x17c], PT ;  /* 0x00005f00e2007a0c */ /* 0x008fc60003f26270 */
[----:B------:R-:W-:Y:S01]  /*6cd20*/  IMAD.WIDE R226, R0, 0x4, R196 ;  /* 0x0000000400e27825 */ /* 0x000fe200078e02c4 */
[----:B--2---:R-:W-:Y:S01]  /*6cd30*/  @P3 STG.E [R224.64], R247 ;  /* 0x000000f7e0003986 */ /* 0x004fe2000c101908 */
[----:B------:R-:W-:-:S03]  /*6cd40*/  ISETP.GE.AND P3, PT, R243, c[0x0][0x17c], PT ;  /* 0x00005f00f3007a0c */ /* 0x000fc60003f66270 */
[----:B------:R-:W-:Y:S04]  /*6cd50*/  @P5 STG.E [R226.64], R250 ;  /* 0x000000fae2005986 */ /* 0x000fe8000c101908 */
[----:B------:R1:W-:Y:S04]  /*6cd60*/  @P2 STG.E [R244.64], R249 ;  /* 0x000000f9f4002986 */ /* 0x0003e8000c101908 */
[----:B-1----:R-:W2:Y:S04]  /*6cd70*/  LDL.LU R244, [R1+0x1a8] ;  /* 0x0001a80001f47983 */ /* 0x002ea80000300800 */
[----:B------:R-:W3:Y:S01]  /*6cd80*/  LDL.LU R243, [R1+0x218c] ;  /* 0x00218c0001f37983 */ /* 0x000ee20000300800 */
[----:B------:R-:W-:-:S02]  /*6cd90*/  ISETP.LT.AND P6, PT, R211, c[0x0][0x178], !P4 ;  /* 0x00005e00d3007a0c */ /* 0x000fc400067c1270 */
[----:B------:R-:W-:Y:S01]  /*6cda0*/  ISETP.LT.AND P4, PT, R215, c[0x0][0x178], !P4 ;  /* 0x00005e00d7007a0c */ /* 0x000fe20006781270 */
[----:B------:R-:W3:Y:S01]  /*6cdb0*/  LDL.LU R245, [R1+0x1f0] ;  /* 0x0001f00001f57983 */ /* 0x000ee20000300800 */
[----:B------:R-:W-:Y:S02]  /*6cdc0*/  IADD3 R0, R0, c[0x0][0x198], RZ ;  /* 0x0000660000007a10 */ /* 0x000fe40007ffe0ff */
[----:B----4-:R-:W-:Y:S01]  /*6cdd0*/  ISETP.GE.AND P2, PT, R242, c[0x0][0x17c], PT ;  /* 0x00005f00f2007a0c */ /* 0x010fe20003f46270 */
[----:B------:R-:W4:Y:S02]  /*6cde0*/  LDL.LU R247, [R1+0x1b0] ;  /* 0x0001b00001f77983 */ /* 0x000f240000300800 */
[C---:B------:R-:W-:Y:S02]  /*6cdf0*/  IMAD.WIDE R224, R0.reuse, 0x4, R196 ;  /* 0x0000000400e07825 */ /* 0x040fe400078e02c4 */
[----:B------:R-:W4:Y:S02]  /*6ce00*/  LDL.LU R250, [R1+0x1f4] ;  /* 0x0001f40001fa7983 */ /* 0x000f240000300800 */
[----:B------:R-:W-:-:S02]  /*6ce10*/  IMAD.WIDE R226, R0, 0x4, R198 ;  /* 0x0000000400e27825 */ /* 0x000fc400078e02c6 */
[----:B------:R-:W4:Y:S04]  /*6ce20*/  LDL.LU R242, [R1+0x2190] ;  /* 0x0021900001f27983 */ /* 0x000f280000300800 */
[----:B------:R-:W4:Y:S04]  /*6ce30*/  LDL.LU R249, [R1+0x1b4] ;  /* 0x0001b40001f97983 */ /* 0x000f280000300800 */
[----:B--2---:R-:W-:Y:S04]  /*6ce40*/  @P6 STG.E [R224.64], R244 ;  /* 0x000000f4e0006986 */ /* 0x004fe8000c101908 */
[----:B------:R1:W-:Y:S01]  /*6ce50*/  @P4 STG.E [R226.64], R246 ;  /* 0x000000f6e2004986 */ /* 0x0003e2000c101908 */
[----:B---3--:R-:W-:-:S03]  /*6ce60*/  ISETP.GE.AND P4, PT, R243, c[0x0][0x17c], PT ;  /* 0x00005f00f3007a0c */ /* 0x008fc60003f86270 */
[----:B------:R-:W2:Y:S01]  /*6ce70*/  LDL.LU R243, [R1+0x2194] ;  /* 0x0021940001f37983 */ /* 0x000ea20000300800 */
[----:B------:R-:W-:Y:S02]  /*6ce80*/  ISETP.LT.AND P5, PT, R211, c[0x0][0x178], !P0 ;  /* 0x00005e00d3007a0c */ /* 0x000fe400047a1270 */
[----:B------:R-:W-:Y:S02]  /*6ce90*/  ISETP.LT.AND P0, PT, R215, c[0x0][0x178], !P0 ;  /* 0x00005e00d7007a0c */ /* 0x000fe40004701270 */
[----:B------:R-:W-:Y:S02]  /*6cea0*/  IADD3 R3, R0, c[0x0][0x198], RZ ;  /* 0x0000660000037a10 */ /* 0x000fe40007ffe0ff */
[----:B------:R-:W-:Y:S01]  /*6ceb0*/  ISETP.LT.AND P6, PT, R211, c[0x0][0x178], !P1 ;  /* 0x00005e00d3007a0c */ /* 0x000fe20004fc1270 */
[----:B-1----:R-:W3:Y:S01]  /*6cec0*/  LDL.LU R246, [R1+0x1d0] ;  /* 0x0001d00001f67983 */ /* 0x002ee20000300800 */
[----:B------:R-:W-:Y:S01]  /*6ced0*/  ISETP.LT.AND P1, PT, R215, c[0x0][0x178], !P1 ;  /* 0x00005e00d7007a0c */ /* 0x000fe20004f21270 */
[C---:B------:R-:W-:Y:S01]  /*6cee0*/  IMAD.WIDE R226, R3.reuse, 0x4, R196 ;  /* 0x0000000403e27825 */ /* 0x040fe200078e02c4 */
[----:B------:R-:W-:-:S03]  /*6cef0*/  IADD3 R0, R3, c[0x0][0x198], RZ ;  /* 0x0000660003007a10 */ /* 0x000fc60007ffe0ff */
[----:B------:R-:W-:Y:S01]  /*6cf00*/  IMAD.WIDE R224, R3, 0x4, R198 ;  /* 0x0000000403e07825 */ /* 0x000fe200078e02c6 */
[----:B------:R1:W-:Y:S01]  /*6cf10*/  @P5 STG.E [R226.64], R251 ;  /* 0x000000fbe2005986 */ /* 0x0003e2000c101908 */
[----:B------:R-:W-:-:S03]  /*6cf20*/  ISETP.LT.AND P5, PT, R211, c[0x0][0x178], !P3 ;  /* 0x00005e00d3007a0c */ /* 0x000fc60005fa1270 */
[----:B------:R4:W-:Y:S01]  /*6cf30*/  @P0 STG.E [R224.64], R248 ;  /* 0x000000f8e0000986 */ /* 0x0009e2000c101908 */
[C---:B------:R-:W-:Y:S01]  /*6cf40*/  IADD3 R3, R0.reuse, c[0x0][0x198], RZ ;  /* 0x0000660000037a10 */ /* 0x040fe20007ffe0ff */
[----:B-1----:R-:W-:-:S04]  /*6cf50*/  IMAD.WIDE R226, R0, 0x4, R196 ;  /* 0x0000000400e27825 */ /* 0x002fc800078e02c4 */
[----:B----4-:R-:W-:Y:S01]  /*6cf60*/  IMAD.WIDE R224, R0, 0x4, R198 ;  /* 0x0000000400e07825 */ /* 0x010fe200078e02c6 */
[----:B------:R-:W-:Y:S01]  /*6cf70*/  @P6 STG.E [R226.64], R245 ;  /* 0x000000f5e2006986 */ /* 0x000fe2000c101908 */
[----:B------:R-:W-:-:S03]  /*6cf80*/  ISETP.GE.AND P0, PT, R242, c[0x0][0x17c], PT ;  /* 0x00005f00f2007a0c */ /* 0x000fc60003f06270 */
[----:B------:R1:W-:Y:S04]  /*6cf90*/  @P1 STG.E [R224.64], R247 ;  /* 0x000000f7e0001986 */ /* 0x0003e8000c101908 */
[----:B------:R-:W4:Y:S04]  /*6cfa0*/  LDL.LU R248, [R1+0x2198] ;  /* 0x0021980001f87983 */ /* 0x000f280000300800 */
[----:B------:R-:W3:Y:S01]  /*6cfb0*/  LDL.LU R242, [R1+0x314] ;  /* 0x0003140001f27983 */ /* 0x000ee20000300800 */
[----:B-1----:R-:W-:-:S03]  /*6cfc0*/  IMAD.WIDE R224, R3, 0x4, R196 ;  /* 0x0000000403e07825 */ /* 0x002fc600078e02c4 */
[----:B------:R-:W3:Y:S01]  /*6cfd0*/  LDL.LU R251, [R1+0x1d4] ;  /* 0x0001d40001fb7983 */ /* 0x000ee20000300800 */
[----:B------:R-:W-:-:S03]  /*6cfe0*/  IADD3 R0, R3, c[0x0][0x198], RZ ;  /* 0x0000660003007a10 */ /* 0x000fc60007ffe0ff */
[----:B------:R1:W-:Y:S02]  /*6cff0*/  @P5 STG.E [R224.64], R250 ;  /* 0x000000fae0005986 */ /* 0x0003e4000c101908 */
[----:B-1----:R-:W-:Y:S01]  /*6d000*/  IMAD.WIDE R224, R3, 0x4, R198 ;  /* 0x0000000403e07825 */ /* 0x002fe200078e02c6 */
[----:B--2---:R-:W-:Y:S02]  /*6d010*/  ISETP.GE.AND P1, PT, R243, c[0x0][0x17c], PT ;  /* 0x00005f00f3007a0c */ /* 0x004fe40003f26270 */
[----:B------:R-:W2:Y:S04]  /*6d020*/  LDL.LU R243, [R1+0x219c] ;  /* 0x00219c0001f37983 */ /* 0x000ea80000300800 */
[----:B------:R-:W2:Y:S04]  /*6d030*/  LDL.LU R247, [R1+0x380] ;  /* 0x0003800001f77983 */ /* 0x000ea80000300800 */
[----:B------:R-:W2:Y:S04]  /*6d040*/  LDL.LU R250, [R1+0x210] ;  /* 0x0002100001fa7983 */ /* 0x000ea80000300800 */
[----:B------:R-:W2:Y:S01]  /*6d050*/  LDL.LU R3, [R1+0x310] ;  /* 0x0003100001037983 */ /* 0x000ea20000300800 */
[----:B------:R-:W-:-:S02]  /*6d060*/  ISETP.LT.AND P3, PT, R215, c[0x0][0x178], !P3 ;  /* 0x00005e00d7007a0c */ /* 0x000fc40005f61270 */
[----:B------:R-:W-:Y:S02]  /*6d070*/  ISETP.LT.AND P6, PT, R211, c[0x0][0x178], !P2 ;  /* 0x00005e00d3007a0c */ /* 0x000fe400057c1270 */
[----:B------:R-:W-:Y:S01]  /*6d080*/  ISETP.LT.AND P2, PT, R215, c[0x0][0x178], !P2 ;  /* 0x00005e00d7007a0c */ /* 0x000fe20005741270 */
[----:B------:R-:W-:-:S04]  /*6d090*/  IMAD.WIDE R226, R0, 0x4, R196 ;  /* 0x0000000400e27825 */ /* 0x000fc800078e02c4 */
[----:B------:R-:W-:-:S04]  /*6d0a0*/  IMAD.WIDE R244, R0, 0x4, R198 ;  /* 0x0000000400f47825 */ /* 0x000fc800078e02c6 */
[----:B------:R1:W-:Y:S04]  /*6d0b0*/  @P3 STG.E [R224.64], R249 ;  /* 0x000000f9e0003986 */ /* 0x0003e8000c101908 */
[----:B-1----:R-:W3:Y:S01]  /*6d0c0*/  LDL.LU R249, [R1+0x384] ;  /* 0x0003840001f97983 */ /* 0x002ee20000300800 */
[----:B----4-:R-:W-:-:S03]  /*6d0d0*/  ISETP.GE.AND P3, PT, R248, c[0x0][0x17c], PT ;  /* 0x00005f00f8007a0c */ /* 0x010fc60003f66270 */
[----:B------:R-:W4:Y:S01]  /*6d0e0*/  LDL.LU R248, [R1+0x214] ;  /* 0x0002140001f87983 */ /* 0x000f220000300800 */
[----:B------:R-:W-:Y:S02]  /*6d0f0*/  ISETP.LT.AND P5, PT, R211, c[0x0][0x178], !P4 ;  /* 0x00005e00d3007a0c */ /* 0x000fe400067a1270 */
[----:B------:R-:W-:Y:S01]  /*6d100*/  ISETP.LT.AND P4, PT, R215, c[0x0][0x178], !P4 ;  /* 0x00005e00d7007a0c */ /* 0x000fe20006781270 */
[----:B--2---:R-:W-:Y:S04]  /*6d110*/  @P6 STG.E [R226.64], R3 ;  /* 0x00000003e2006986 */ /* 0x004fe8000c101908 */
[----:B---3--:R1:W-:Y:S01]  /*6d120*/  @P2 STG.E [R244.64], R246 ;  /* 0x000000f6f4002986 */ /* 0x0083e2000c101908 */
[----:B------:R-:W-:-:S03]  /*6d130*/  ISETP.GE.AND P2, PT, R243, c[0x0][0x17c], PT ;  /* 0x00005f00f3007a0c */ /* 0x000fc60003f46270 */
[----:B-1----:R-:W2:Y:S04]  /*6d140*/  LDL.LU R245, [R1+0x3a0] ;  /* 0x0003a00001f57983 */ /* 0x002ea80000300800 */
[----:B------:R-:W3:Y:S01]  /*6d150*/  LDL.LU R243, [R1+0x21a4] ;  /* 0x0021a40001f37983 */ /* 0x000ee20000300800 */
[----:B------:R-:W-:-:S03]  /*6d160*/  IADD3 R0, R0, c[0x0][0x198], RZ ;  /* 0x0000660000007a10 */ /* 0x000fc60007ffe0ff */
[----:B------:R-:W2:Y:S02]  /*6d170*/  LDL.LU R244, [R1+0x21a8] ;  /* 0x0021a80001f47983 */ /* 0x000ea40000300800 */
[C---:B------:R-:W-:Y:S01]  /*6d180*/  IMAD.WIDE R224, R0.reuse, 0x4, R196 ;  /* 0x0000000400e07825 */ /* 0x040fe200078e02c4 */
[C---:B------:R-:W-:Y:S01]  /*6d190*/  IADD3 R3, R0.reuse, c[0x0][0x198], RZ ;  /* 0x0000660000037a10 */ /* 0x040fe20007ffe0ff */
[----:B------:R-:W2:Y:S02]  /*6d1a0*/  LDL.LU R246, [R1+0x360] ;  /* 0x0003600001f67983 */ /* 0x000ea40000300800 */
[----:B------:R-:W-:Y:S02]  /*6d1b0*/  IMAD.WIDE R226, R0, 0x4, R198 ;  /* 0x0000000400e27825 */ /* 0x000fe400078e02c6 */
[----:B------:R1:W-:Y:S01]  /*6d1c0*/  @P5 STG.E [R224.64], R242 ;  /* 0x000000f2e0005986 */ /* 0x0003e2000c101908 */
[----:B------:R-:W-:-:S03]  /*6d1d0*/  IADD3 R0, R3, c[0x0][0x198], RZ ;  /* 0x0000660003007a10 */ /* 0x000fc60007ffe0ff */
[----:B------:R4:W-:Y:S04]  /*6d1e0*/  @P4 STG.E [R226.64], R251 ;  /* 0x000000fbe2004986 */ /* 0x0009e8000c101908 */
[----:B-1----:R-:W2:Y:S01]  /*6d1f0*/  LDL.LU R242, [R1+0x3a4] ;  /* 0x0003a40001f27983 */ /* 0x002ea20000300800 */
[----:B------:R-:W-:-:S03]  /*6d200*/  IMAD.WIDE R224, R3, 0x4, R198 ;  /* 0x0000000403e07825 */ /* 0x000fc600078e02c6 */
[----:B----4-:R-:W4:Y:S01]  /*6d210*/  LDL.LU R251, [R1+0x364] ;  /* 0x0003640001fb7983 */ /* 0x010f220000300800 */
[----:B------:R-:W-:-:S03]  /*6d220*/  IMAD.WIDE R226, R3, 0x4, R196 ;  /* 0x0000000403e27825 */ /* 0x000fc600078e02c4 */
[----:B------:R-:W4:Y:S01]  /*6d230*/  LDL.LU R3, [R1+0x21a0] ;  /* 0x0021a00001037983 */ /* 0x000f220000300800 */
[----:B------:R-:W-:Y:S02]  /*6d240*/  ISETP.LT.AND P6, PT, R211, c[0x0][0x178], !P0 ;  /* 0x00005e00d3007a0c */ /* 0x000fe400047c1270 */
[----:B------:R-:W-:Y:S02]  /*6d250*/  ISETP.LT.AND P0, PT, R215, c[0x0][0x178], !P0 ;  /* 0x00005e00d7007a0c */ /* 0x000fe40004701270 */
[----:B------:R-:W-:Y:S02]  /*6d260*/  ISETP.LT.AND P5, PT, R211, c[0x0][0x178], !P1 ;  /* 0x00005e00d3007a0c */ /* 0x000fe40004fa1270 */
[----:B------:R-:W-:-:S07]  /*6d270*/  ISETP.LT.AND P1, PT, R215, c[0x0][0x178], !P1 ;  /* 0x00005e00d7007a0c */ /* 0x000fce0004f21270 */
[----:B------:R1:W-:Y:S04]  /*6d280*/  @P6 STG.E [R226.64], R247 ;  /* 0x000000f7e2006986 */ /* 0x0003e8000c101908 */
[----:B------:R1:W-:Y:S02]  /*6d290*/  @P0 STG.E [R224.64], R250 ;  /* 0x000000fae0000986 */ /* 0x0003e4000c101908 */
[----:B-1----:R-:W-:-:S04]  /*6d2a0*/  IMAD.WIDE R226, R0, 0x4, R196 ;  /* 0x0000000400e27825 */ /* 0x002fc800078e02c4 */
[----:B------:R-:W-:Y:S01]  /*6d2b0*/  IMAD.WIDE R224, R0, 0x4, R198 ;  /* 0x0000000400e07825 */ /* 0x000fe200078e02c6 */
[----:B------:R-:W-:Y:S04]  /*6d2c0*/  @P5 STG.E [R226.64], R249 ;  /* 0x000000f9e2005986 */ /* 0x000fe8000c101908 */
[----:B------:R1:W-:Y:S01]  /*6d2d0*/  @P1 STG.E [R224.64], R248 ;  /* 0x000000f8e0001986 */ /* 0x0003e2000c101908 */
[----:B---3--:R-:W-:-:S03]  /*6d2e0*/  ISETP.GE.AND P0, PT, R243, c[0x0][0x17c], PT ;  /* 0x00005f00f3007a0c */ /* 0x008fc60003f06270 */
[----:B------:R-:W3:Y:S04]  /*6d2f0*/  LDL.LU R243, [R1+0x21ac] ;  /* 0x0021ac0001f37983 */ /* 0x000ee80000300800 */
[----:B------:R-:W3:Y:S04]  /*6d300*/  LDL.LU R247, [R1+0x1b8] ;  /* 0x0001b80001f77983 */ /* 0x000ee80000300800 */
[----:B-1----:R-:W3:Y:S01]  /*6d310*/  LDL.LU R248, [R1+0x21b0] ;  /* 0x0021b00001f87983 */ /* 0x002ee20000300800 */
[----:B------:R-:W-:Y:S02]  /*6d320*/  ISETP.LT.AND P6, PT, R211, c[0x0][0x178], !P3 ;  /* 0x00005e00d3007a0c */ /* 0x000fe40005fc1270 */
[----:B------:R-:W-:Y:S01]  /*6d330*/  ISETP.LT.AND P3, PT, R215, c[0x0][0x178], !P3 ;  /* 0x00005e00d7007a0c */ /* 0x000fe20005f61270 */
[----:B------:R-:W3:Y:S01]  /*6d340*/  LDL.LU R250, [R1+0x1fc] ;  /* 0x0001fc0001fa7983 */ /* 0x000ee20000300800 */
[----:B------:R-:W-:-:S02]  /*6d350*/  ISETP.LT.AND P5, PT, R211, c[0x0][0x178], !P2 ;  /* 0x00005e00d3007a0c */ /* 0x000fc400057a1270 */
[----:B------:R-:W-:Y:S01]  /*6d360*/  ISETP.LT.AND P2, PT, R215, c[0x0][0x178], !P2 ;  /* 0x00005e00d7007a0c */ /* 0x000fe20005741270 */
[----:B------:R-:W3:Y:S01]  /*6d370*/  LDL.LU R249, [R1+0x1bc] ;  /* 0x0001bc0001f97983 */ /* 0x000ee20000300800 */
[----:B--2---:R-:W-:Y:S02]  /*6d380*/  ISETP.GE.AND P1, PT, R244, c[0x0][0x17c], PT ;  /* 0x00005f00f4007a0c */ /* 0x004fe40003f26270 */
[----:B----4-:R-:W-:Y:S02]  /*6d390*/  ISETP.GE.AND P4, PT, R3, c[0x0][0x17c], PT ;  /* 0x00005f0003007a0c */ /* 0x010fe40003f86270 */
[----:B------:R-:W-:-:S05]  /*6d3a0*/  IADD3 R3, R0, c[0x0][0x198], RZ ;  /* 0x0000660000037a10 */ /* 0x000fca0007ffe0ff */
[C---:B------:R-:W-:Y:S01]  /*6d3b0*/  IMAD.WIDE R224, R3.reuse, 0x4, R196 ;  /* 0x0000000403e07825 */ /* 0x040fe200078e02c4 */
[----:B------:R-:W-:-:S04]  /*6d3c0*/  IADD3 R0, R3, c[0x0][0x198], RZ ;  /* 0x0000660003007a10 */ /* 0x000fc80007ffe0ff */
[----:B------:R1:W-:Y:S01]  /*6d3d0*/  @P6 STG.E [R224.64], R245 ;  /* 0x000000f5e0006986 */ /* 0x0003e2000c101908 */
[----:B------:R-:W-:-:S04]  /*6d3e0*/  IMAD.WIDE R226, R0, 0x4, R196 ;  /* 0x0000000400e27825 */ /* 0x000fc800078e02c4 */
[----:B-1----:R-:W-:-:S04]  /*6d3f0*/  IMAD.WIDE R224, R3, 0x4, R198 ;  /* 0x0000000403e07825 */ /* 0x002fc800078e02c6 */
[----:B------:R-:W-:Y:S01]  /*6d400*/  IMAD.WIDE R244, R0, 0x4, R198 ;  /* 0x0000000400f47825 */ /* 0x000fe200078e02c6 */
[----:B------:R-:W-:Y:S04]  /*6d410*/  @P3 STG.E [R224.64], R246 ;  /* 0x000000f6e0003986 */ /* 0x000fe8000c101908 */
[----:B------:R-:W-:Y:S04]  /*6d420*/  @P5 STG.E [R226.64], R242 ;  /* 0x000000f2e2005986 */ /* 0x000fe8000c101908 */
[----:B------:R1:W-:Y:S04]  /*6d430*/  @P2 STG.E [R244.64], R251 ;  /* 0x000000fbf4002986 */ /* 0x0003e8000c101908 */
[----:B-1----:R-:W2:Y:S01]  /*6d440*/  LDL.LU R244, [R1+0x1f8] ;  /* 0x0001f80001f47983 */ /* 0x002ea20000300800 */
[----:B---3--:R-:W-:-:S03]  /*6d450*/  ISETP.GE.AND P3, PT, R243, c[0x0][0x17c], PT ;  /* 0x00005f00f3007a0c */ /* 0x008fc60003f66270 */
[----:B------:R-:W3:Y:S04]  /*6d460*/  LDL.LU R243, [R1+0x21b4] ;  /* 0x0021b40001f37983 */ /* 0x000ee80000300800 */
[----:B------:R-:W4:Y:S01]  /*6d470*/  LDL.LU R245, [R1+0x318] ;  /* 0x0003180001f57983 */ /* 0x000f220000300800 */
[----:B------:R-:W-:-:S03]  /*6d480*/  ISETP.GE.AND P2, PT, R248, c[0x0][0x17c], PT ;  /* 0x00005f00f8007a0c */ /* 0x000fc60003f46270 */
[----:B------:R-:W4:Y:S04]  /*6d490*/  LDL.LU R246, [R1+0x1d8] ;  /* 0x0001d80001f67983 */ /* 0x000f280000300800 */
[----:B------:R-:W4:Y:S04]  /*6d4a0*/  LDL.LU R242, [R1+0x31c] ;  /* 0x00031c0001f27983 */ /* 0x000f280000300800 */
[----:B------:R-:W4:Y:S01]  /*6d4b0*/  LDL.LU R248, [R1+0x21b8] ;  /* 0x0021b80001f87983 */ /* 0x000f220000300800 */
[----:B------:R-:W-:Y:S02]  /*6d4c0*/  ISETP.LT.AND P6, PT, R211, c[0x0][0x178], !P4 ;  /* 0x00005e00d3007a0c */ /* 0x000fe400067c1270 */
[----:B------:R-:W-:Y:S01]  /*6d4d0*/  ISETP.LT.AND P4, PT, R215, c[0x0][0x178], !P4 ;  /* 0x00005e00d7007a0c */ /* 0x000fe20006781270 */
[----:B------:R-:W4:Y:S01]  /*6d4e0*/  LDL.LU R251, [R1+0x1dc] ;  /* 0x0001dc0001fb7983 */ /* 0x000f220000300800 */
[----:B------:R-:W-:-:S02]  /*6d4f0*/  IADD3 R0, R0, c[0x0][0x198], RZ ;  /* 0x0000660000007a10 */ /* 0x000fc40007ffe0ff */
[----:B------:R-:W-:Y:S02]  /*6d500*/  ISETP.LT.AND P5, PT, R211, c[0x0][0x178], !P0 ;  /* 0x00005e00d3007a0c */ /* 0x000fe400047a1270 */
[----:B------:R-:W-:Y:S01]  /*6d510*/  ISETP.LT.AND P0, PT, R215, c[0x0][0x178], !P0 ;  /* 0x00005e00d7007a0c */ /* 0x000fe20004701270 */
[C---:B------:R-:W-:Y:S01]  /*6d520*/  IMAD.WIDE R224, R0.reuse, 0x4, R196 ;  /* 0x0000000400e07825 */ /* 0x040fe200078e02c4 */
[----:B------:R-:W-:-:S03]  /*6d530*/  IADD3 R3, R0, c[0x0][0x198], RZ ;  /* 0x0000660000037a10 */ /* 0x000fc60007ffe0ff */
[--C-:B------:R-:W-:Y:S01]  /*6d540*/  IMAD.WIDE R226, R0, 0x4, R198.reuse ;  /* 0x0000000400e27825 */ /* 0x100fe200078e02c6 */
[----:B--2---:R1:W-:Y:S04]  /*6d550*/  @P6 STG.E [R224.64], R244 ;  /* 0x000000f4e0006986 */ /* 0x0043e8000c101908 */
[----:B------:R2:W-:Y:S01]  /*6d560*/  @P4 STG.E [R226.64], R247 ;  /* 0x000000f7e2004986 */ /* 0x0005e2000c101908 */
[----:B-1----:R-:W-:-:S03]  /*6d570*/  IMAD.WIDE R224, R3, 0x4, R198 ;  /* 0x0000000403e07825 */ /* 0x002fc600078e02c6 */
[----:B------:R-:W4:Y:S01]  /*6d580*/  LDL.LU R244, [R1+0x21bc] ;  /* 0x0021bc0001f47983 */ /* 0x000f220000300800 */
[----:B--2---:R-:W-:-:S03]  /*6d590*/  IMAD.WIDE R226, R3, 0x4, R196 ;  /* 0x0000000403e27825 */ /* 0x004fc600078e02c4 */
[----:B------:R-:W2:Y:S04]  /*6d5a0*/  LDL.LU R247, [R1+0x388] ;  /* 0x0003880001f77983 */ /* 0x000ea80000300800 */
[----:B------:R1:W-:Y:S04]  /*6d5b0*/  @P5 STG.E [R226.64], R250 ;  /* 0x000000fae2005986 */ /* 0x0003e8000c101908 */
[----:B------:R1:W-:Y:S01]  /*6d5c0*/  @P0 STG.E [R224.64], R249 ;  /* 0x000000f9e0000986 */ /* 0x0003e2000c101908 */
[----:B---3--:R-:W-:-:S03]  /*6d5d0*/  ISETP.GE.AND P4, PT, R243, c[0x0][0x17c], PT ;  /* 0x00005f00f3007a0c */ /* 0x008fc60003f86270 */
[----:B------:R-:W3:Y:S01]  /*6d5e0*/  LDL.LU R243, [R1+0x218] ;  /* 0x0002180001f37983 */ /* 0x000ee20000300800 */
[----:B----4-:R-:W-:-:S03]  /*6d5f0*/  ISETP.GE.AND P0, PT, R248, c[0x0][0x17c], PT ;  /* 0x00005f00f8007a0c */ /* 0x010fc60003f06270 */
[----:B------:R-:W4:Y:S01]  /*6d600*/  LDL.LU R248, [R1+0x21c0] ;  /* 0x0021c00001f87983 */ /* 0x000f220000300800 */
[----:B------:R-:W-:Y:S02]  /*6d610*/  ISETP.LT.AND P6, PT, R211, c[0x0][0x178], !P1 ;  /* 0x00005e00d3007a0c */ /* 0x000fe40004fc1270 */
[----:B------:R-:W-:Y:S01]  /*6d620*/  ISETP.LT.AND P1, PT, R215, c[0x0][0x178], !P1 ;  /* 0x00005e00d7007a0c */ /* 0x000fe20004f21270 */
[----:B-1----:R-:W4:Y:S01]  /*6d630*/  LDL.LU R250, [R1+0x38c] ;  /* 0x00038c0001fa7983 */ /* 0x002f220000300800 */
[----:B------:R-:W-:Y:S02]  /*6d640*/  IADD3 R0, R3, c[0x0][0x198], RZ ;  /* 0x0000660003007a10 */ /* 0x000fe40007ffe0ff */
[----:B------:R-:W-:Y:S01]  /*6d650*/  ISETP.LT.AND P5, PT, R211, c[0x0][0x178], !P3 ;  /* 0x00005e00d3007a0c */ /* 0x000fe20005fa1270 */
[----:B------:R-:W4:Y:S02]  /*6d660*/  LDL.LU R249, [R1+0x21c] ;  /* 0x00021c0001f97983 */ /* 0x000f240000300800 */
[C---:B------:R-:W-:Y:S01]  /*6d670*/  IMAD.WIDE R226, R0.reuse, 0x4, R196 ;  /* 0x0000000400e27825 */ /* 0x040fe200078e02c4 */
[----:B------:R-:W-:-:S03]  /*6d680*/  IADD3 R3, R0, c[0x0][0x198], RZ ;  /* 0x0000660000037a10 */ /* 0x000fc60007ffe0ff */
[----:B------:R-:W-:Y:S01]  /*6d690*/  IMAD.WIDE R224, R0, 0x4, R198 ;  /* 0x0000000400e07825 */ /* 0x000fe200078e02c6 */
[----:B------:R-:W-:Y:S04]  /*6d6a0*/  @P6 STG.E [R226.64], R245 ;  /* 0x000000f5e2006986 */ /* 0x000fe8000c101908 */
[----:B------:R1:W-:Y:S02]  /*6d6b0*/  @P1 STG.E [R224.64], R246 ;  /* 0x000000f6e0001986 */ /* 0x0003e4000c101908 */
[----:B-1----:R-:W-:-:S05]  /*6d6c0*/  IMAD.WIDE R224, R3, 0x4, R196 ;  /* 0x0000000403e07825 */ /* 0x002fca00078e02c4 */
[----:B------:R1:W-:Y:S01]  /*6d6d0*/  @P5 STG.E [R224.64], R242 ;  /* 0x000000f2e0005986 */ /* 0x0003e2000c101908 */
[----:B------:R-:W-:Y:S02]  /*6d6e0*/  ISETP.LT.AND P3, PT, R215, c[0x0][0x178], !P3 ;  /* 0x00005e00d7007a0c */ /* 0x000fe40005f61270 */
[----:B------:R-:W-:Y:S01]  /*6d6f0*/  ISETP.LT.AND P6, PT, R211, c[0x0][0x178], !P2 ;  /* 0x00005e00d3007a0c */ /* 0x000fe200057c1270 */
[----:B-1----:R-:W4:Y:S01]  /*6d700*/  LDL.LU R242, [R1+0x21c4] ;  /* 0x0021c40001f27983 */ /* 0x002f220000300800 */
[----:B------:R-:W-:Y:S02]  /*6d710*/  ISETP.LT.AND P2, PT, R215, c[0x0][0x178], !P2 ;  /* 0x00005e00d7007a0c */ /* 0x000fe40005741270 */
[C---:B------:R-:W-:Y:S01]  /*6d720*/  IADD3 R0, R3.reuse, c[0x0][0x198], RZ ;  /* 0x0000660003007a10 */ /* 0x040fe20007ffe0ff */
[----:B------:R-:W-:Y:S01]  /*6d730*/  IMAD.WIDE R224, R3, 0x4, R198 ;  /* 0x0000000403e07825 */ /* 0x000fe200078e02c6 */
[----:B------:R-:W4:Y:S03]  /*6d740*/  LDL.LU R246, [R1+0x368] ;  /* 0x0003680001f67983 */ /* 0x000f260000300800 */
[----:B------:R-:W-:-:S02]  /*6d750*/  IMAD.WIDE R226, R0, 0x4, R196 ;  /* 0x0000000400e27825 */ /* 0x000fc400078e02c4 */
[----:B------:R1:W-:Y:S04]  /*6d760*/  @P3 STG.E [R224.64], R251 ;  /* 0x000000fbe0003986 */ /* 0x0003e8000c101908 */
[----:B-1----:R-:W4:Y:S01]  /*6d770*/  LDL.LU R251, [R1+0x3ac] ;  /* 0x0003ac0001fb7983 */ /* 0x002f220000300800 */
[----:B------:R-:W-:Y:S01]  /*6d780*/  ISETP.GE.AND P1, PT, R244, c[0x0][0x17c], PT ;  /* 0x00005f00f4007a0c */ /* 0x000fe20003f26270 */
[----:B------:R-:W-:Y:S02]  /*6d790*/  IMAD.WIDE R244, R0, 0x4, R198 ;  /* 0x0000000400f47825 */ /* 0x000fe400078e02c6 */
[----:B--2---:R-:W-:Y:S04]  /*6d7a0*/  @P6 STG.E [R226.64], R247 ;  /* 0x000000f7e2006986 */ /* 0x004fe8000c101908 */
[----:B---3--:R1:W-:Y:S01]  /*6d7b0*/  @P2 STG.E [R244.64], R243 ;  /* 0x000000f3f4002986 */ /* 0x0083e2000c101908 */
[----:B----4-:R-:W-:-:S03]  /*6d7c0*/  ISETP.GE.AND P3, PT, R248, c[0x0][0x17c], PT ;  /* 0x00005f00f8007a0c */ /* 0x010fc60003f66270 */
[----:B------:R-:W2:Y:S04]  /*6d7d0*/  LDL.LU R248, [R1+0x36c] ;  /* 0x00036c0001f87983 */ /* 0x000ea80000300800 */
[----:B-1----:R-:W3:Y:S04]  /*6d7e0*/  LDL.LU R244, [R1+0x3a8] ;  /* 0x0003a80001f47983 */ /* 0x002ee80000300800 */
[----:B------:R-:W4:Y:S04]  /*6d7f0*/  LDL.LU R245, [R1+0x490] ;  /* 0x0004900001f57983 */ /* 0x000f280000300800 */
[----:B------:R-:W2:Y:S01]  /*6d800*/  LDL.LU R243, [R1+0x21cc] ;  /* 0x0021cc0001f37983 */ /* 0x000ea20000300800 */
[----:B------:R-:W-:-:S02]  /*6d810*/  ISETP.LT.AND P5, PT, R211, c[0x0][0x178], !P4 ;  /* 0x00005e00d3007a0c */ /* 0x000fc400067a1270 */
[----:B------:R-:W-:Y:S02]  /*6d820*/  ISETP.LT.AND P4, PT, R215, c[0x0][0x178], !P4 ;  /* 0x00005e00d7007a0c */ /* 0x000fe40006781270 */
[----:B------:R-:W-:-:S05]  /*6d830*/  IADD3 R0, R0, c[0x0][0x198], RZ ;  /* 0x0000660000007a10 */ /* 0x000fca0007ffe0ff */
[C---:B------:R-:W-:Y:S01]  /*6d840*/  IMAD.WIDE R224, R0.reuse, 0x4, R196 ;  /* 0x0000000400e07825 */ /* 0x040fe200078e02c4 */
[----:B------:R-:W-:-:S03]  /*6d850*/  IADD3 R3, R0, c[0x0][0x198], RZ ;  /* 0x0000660000037a10 */ /* 0x000fc60007ffe0ff */
[----:B------:R-:W-:Y:S01]  /*6d860*/  IMAD.WIDE R226, R0, 0x4, R198 ;  /* 0x0000000400e27825 */ /* 0x000fe200078e02c6 */
[----:B------:R1:W-:Y:S01]  /*6d870*/  @P5 STG.E [R224.64], R250 ;  /* 0x000000fae0005986 */ /* 0x0003e2000c101908 */
[----:B------:R-:W-:-:S03]  /*6d880*/  IADD3 R0, R3, c[0x0][0x198], RZ ;  /* 0x0000660003007a10 */ /* 0x000fc60007ffe0ff */
[----:B------:R1:W-:Y:S01]  /*6d890*/  @P4 STG.E [R226.64], R249 ;  /* 0x000000f9e2004986 */ /* 0x0003e2000c101908 */
[----:B------:R-:W-:Y:S01]  /*6d8a0*/  ISETP.LT.AND P6, PT, R211, c[0x0][0x178], !P0 ;  /* 0x00005e00d3007a0c */ /* 0x000fe200047c1270 */
[C---:B-1----:R-:W-:Y:S01]  /*6d8b0*/  IMAD.WIDE R224, R3.reuse, 0x4, R198 ;  /* 0x0000000403e07825 */ /* 0x042fe200078e02c6 */
[----:B------:R-:W-:Y:S02]  /*6d8c0*/  ISETP.GE.AND P2, PT, R242, c[0x0][0x17c], PT ;  /* 0x00005f00f2007a0c */ /* 0x000fe40003f46270 */
[----:B------:R-:W4:Y:S01]  /*6d8d0*/  LDL.LU R242, [R1+0x21d0] ;  /* 0x0021d00001f27983 */ /* 0x000f220000300800 */
[----:B------:R-:W-:-:S03]  /*6d8e0*/  IMAD.WIDE R226, R3, 0x4, R196 ;  /* 0x0000000403e27825 */ /* 0x000fc600078e02c4 */
[----:B------:R-:W4:Y:S04]  /*6d8f0*/  LDL.LU R247, [R1+0x420] ;  /* 0x0004200001f77983 */ /* 0x000f280000300800 */
[----:B------:R-:W4:Y:S04]  /*6d900*/  LDL.LU R250, [R1+0x494] ;  /* 0x0004940001fa7983 */ /* 0x000f280000300800 */
[----:B------:R-:W4:Y:S04]  /*6d910*/  LDL.LU R249, [R1+0x424] ;  /* 0x0004240001f97983 */ /* 0x000f280000300800 */
[----:B------:R-:W4:Y:S01]  /*6d920*/  LDL.LU R3, [R1+0x21c8] ;  /* 0x0021c80001037983 */ /* 0x000f220000300800 */
[----:B------:R-:W-:-:S03]  /*6d930*/  ISETP.LT.AND P0, PT, R215, c[0x0][0x178], !P0 ;  /* 0x00005e00d7007a0c */ /* 0x000fc60004701270 */
[----:B---3--:R1:W-:Y:S10]  /*6d940*/  @P6 STG.E [R226.64], R244 ;  /* 0x000000f4e2006986 */ /* 0x0083f4000c101908 */
[----:B------:R3:W-:Y:S01]  /*6d950*/  @P0 STG.E [R224.64], R246 ;  /* 0x000000f6e0000986 */ /* 0x0007e2000c101908 */
[----:B--2---:R-:W-:-:S03]  /*6d960*/  ISETP.GE.AND P0, PT, R243, c[0x0][0x17c], PT ;  /* 0x00005f00f3007a0c */ /* 0x004fc60003f06270 */
[----:B------:R-:W2:Y:S01]  /*6d970*/  LDL.LU R243, [R1+0x21d4] ;  /* 0x0021d40001f37983 */ /* 0x000ea20000300800 */
[----:B------:R-:W-:Y:S02]  /*6d980*/  ISETP.LT.AND P5, PT, R211, c[0x0][0x178], !P1 ;  /* 0x00005e00d3007a0c */ /* 0x000fe40004fa1270 */
[----:B------:R-:W-:Y:S01]  /*6d990*/  ISETP.LT.AND P1, PT, R215, c[0x0][0x178], !P1 ;  /* 0x00005e00d7007a0c */ /* 0x000fe20004f21270 */
[C---:B-1----:R-:W-:Y:S01]  /*6d9a0*/  IMAD.WIDE R226, R0.reuse, 0x4, R196 ;  /* 0x0000000400e27825 */ /* 0x042fe200078e02c4 */
[----:B------:R-:W-:Y:S01]  /*6d9b0*/  ISETP.LT.AND P6, PT, R211, c[0x0][0x178], !P3 ;  /* 0x00005e00d3007a0c */ /* 0x000fe20005fc1270 */
[----:B---3--:R-:W3:Y:S02]  /*6d9c0*/  LDL.LU R246, [R1+0x460] ;  /* 0x0004600001f67983 */ /* 0x008ee40000300800 */
[----:B------:R-:W-:Y:S01]  /*6d9d0*/  IMAD.WIDE R224, R0, 0x4, R198 ;  /* 0x0000000400e07825 */ /* 0x000fe200078e02c6 */
[----:B------:R-:W-:-:S05]  /*6d9e0*/  ISETP.LT.AND P3, PT, R215, c[0x0][0x178], !P3 ;  /* 0x00005e00d7007a0c */ /* 0x000fca0005f61270 */
[----:B------:R1:W-:Y:S01]  /*6d9f0*/  @P5 STG.E [R226.64], R251 ;  /* 0x000000fbe2005986 */ /* 0x0003e2000c101908 */
[----:B------:R-:W-:Y:S02]  /*6da00*/  ISETP.LT.AND P5, PT, R211, c[0x0][0x178], !P2 ;  /* 0x00005e00d3007a0c */ /* 0x000fe400057a1270 */
[----:B------:R-:W-:Y:S01]  /*6da10*/  ISETP.LT.AND P2, PT, R215, c[0x0][0x178], !P2 ;  /* 0x00005e00d7007a0c */ /* 0x000fe20005741270 */
[----:B------:R1:W-:Y:S01]  /*6da20*/  @P1 STG.E [R224.64], R248 ;  /* 0x000000f8e0001986 */ /* 0x0003e2000c101908 */
[----:B----4-:R-:W-:-:S03]  /*6da30*/  ISETP.GE.AND P1, PT, R242, c[0x0][0x17c], PT ;  /* 0x00005f00f2007a0c */ /* 0x010fc60003f26270 */
[----:B------:R-:W4:Y:S04]  /*6da40*/  LDL.LU R242, [R1+0x21d8] ;  /* 0x0021d80001f27983 */ /* 0x000f280000300800 */
[----:B-1----:R-:W3:Y:S04]  /*6da50*/  LDL.LU R251, [R1+0x4b4] ;  /* 0x0004b40001fb7983 */ /* 0x002ee80000300800 */
[----:B------:R-:W3:Y:S01]  /*6da60*/  LDL.LU R248, [R1+0x464] ;  /* 0x0004640001f87983 */ /* 0x000ee20000300800 */
[----:B------:R-:W-:Y:S02]  /*6da70*/  ISETP.GE.AND P4, PT, R3, c[0x0][0x17c], PT ;  /* 0x00005f0003007a0c */ /* 0x000fe40003f86270 */
        /* <DEDUP_REMOVED lines=10> */
[----:B-1----:R-:W3:Y:S01]  /*6db20*/  LDL.LU R244, [R1+0x4b0] ;  /* 0x0004b00001f47983 */ /* 0x002ee20000300800 */
[----:B--2---:R-:W-:-:S03]  /*6db30*/  ISETP.GE.AND P3, PT, R243, c[0x0][0x17c], PT ;  /* 0x00005f00f3007a0c */ /* 0x004fc60003f66270 */
[----:B------:R-:W2:Y:S01]  /*6db40*/  LDL.LU R243, [R1+0x21dc] ;  /* 0x0021dc0001f37983 */ /* 0x000ea20000300800 */
[----:B------:R-:W-:Y:S02]  /*6db50*/  ISETP.LT.AND P6, PT, R211, c[0x0][0x178], !P4 ;  /* 0x00005e00d3007a0c */ /* 0x000fe400067c1270 */
[----:B------:R-:W-:Y:S01]  /*6db60*/  ISETP.LT.AND P4, PT, R215, c[0x0][0x178], !P4 ;  /* 0x00005e00d7007a0c */ /* 0x000fe20006781270 */
[----:B------:R-:W2:Y:S01]  /*6db70*/  LDL.LU R245, [R1+0x4d0] ;  /* 0x0004d00001f57983 */ /* 0x000ea20000300800 */
[----:B------:R-:W-:-:S03]  /*6db80*/  IADD3 R0, R0, c[0x0][0x198], RZ ;  /* 0x0000660000007a10 */ /* 0x000fc60007ffe0ff */
[----:B------:R-:W2:Y:S02]  /*6db90*/  LDL.LU R247, [R1+0x4a0] ;  /* 0x0004a00001f77983 */ /* 0x000ea40000300800 */
[C---:B------:R-:W-:Y:S02]  /*6dba0*/  IMAD.WIDE R224, R0.reuse, 0x4, R196 ;  /* 0x0000000400e07825 */ /* 0x040fe400078e02c4 */
[----:B------:R-:W2:Y:S02]  /*6dbb0*/  LDL.LU R250, [R1+0x4d4] ;  /* 0x0004d40001fa7983 */ /* 0x000ea40000300800 */
[----:B------:R-:W-:Y:S01]  /*6dbc0*/  IMAD.WIDE R226, R0, 0x4, R198 ;  /* 0x0000000400e27825 */ /* 0x000fe200078e02c6 */
[----:B----4-:R-:W-:Y:S02]  /*6dbd0*/  ISETP.GE.AND P2, PT, R242, c[0x0][0x17c], PT ;  /* 0x00005f00f2007a0c */ /* 0x010fe40003f46270 */
[----:B------:R-:W4:Y:S04]  /*6dbe0*/  LDL.LU R242, [R1+0x21e0] ;  /* 0x0021e00001f27983 */ /* 0x000f280000300800 */
[----:B------:R-:W4:Y:S04]  /*6dbf0*/  LDL.LU R249, [R1+0x4a4] ;  /* 0x0004a40001f97983 */ /* 0x000f280000300800 */
[----:B---3--:R-:W-:Y:S04]  /*6dc00*/  @P6 STG.E [R224.64], R244 ;  /* 0x000000f4e0006986 */ /* 0x008fe8000c101908 */
[----:B------:R1:W-:Y:S01]  /*6dc10*/  @P4 STG.E [R226.64], R246 ;  /* 0x000000f6e2004986 */ /* 0x0003e2000c101908 */
[----:B--2---:R-:W-:-:S03]  /*6dc20*/  ISETP.GE.AND P4, PT, R243, c[0x0][0x17c], PT ;  /* 0x00005f00f3007a0c */ /* 0x004fc60003f86270 */
[----:B------:R-:W2:Y:S01]  /*6dc30*/  LDL.LU R243, [R1+0x21e4] ;  /* 0x0021e40001f37983 */ /* 0x000ea20000300800 */
[----:B------:R-:W-:Y:S02]  /*6dc40*/  ISETP.LT.AND P5, PT, R211, c[0x0][0x178], !P0 ;  /* 0x00005e00d3007a0c */ /* 0x000fe400047a1270 */
[----:B------:R-:W-:Y:S01]  /*6dc50*/  ISETP.LT.AND P0, PT, R215, c[0x0][0x178], !P0 ;  /* 0x00005e00d7007a0c */ /* 0x000fe20004701270 */
[----:B-1----:R-:W3:Y:S01]  /*6dc60*/  LDL.LU R246, [R1+0x4c0] ;  /* 0x0004c00001f67983 */ /* 0x002ee20000300800 */
[----:B------:R-:W-:Y:S02]  /*6dc70*/  IADD3 R3, R0, c[0x0][0x198], RZ ;  /* 0x0000660000037a10 */ /* 0x000fe40007ffe0ff */
[----:B------:R-:W-:Y:S02]  /*6dc80*/  ISETP.LT.AND P6, PT, R211, c[0x0][0x178], !P1 ;  /* 0x00005e00d3007a0c */ /* 0x000fe40004fc1270 */
        /* <DEDUP_REMOVED lines=113> */
[----:B------:R-:W3:Y:S01]  /*6e3a0*/  LDL.LU R243, [R1] ;  /* 0x0000000001f37983 */ /* 0x000ee20000300800 */
        /* <DEDUP_REMOVED lines=581> */
[----:B------:R-:W-:Y:S02]  /*70800*/  ISETP.LT.AND P4, PT, R215, c[0x0][0x178], !P4 ;  /* 0x00005e00d7007a0c */ /* 0x000fe40006781270 */
[----:B------:R-:W-:Y:S01]  /*70810*/  IADD3 R0, R0, c[0x0][0x198], RZ ;  /* 0x0000660000007a10 */ /* 0x000fe20007ffe0ff */
[----:B--2---:R-:W-:Y:S04]  /*70820*/  @P6 STG.E [R226.64], R3 ;  /* 0x00000003e2006986 */ /* 0x004fe8000c101908 */
[----:B---3--:R1:W-:Y:S01]  /*70830*/  @P2 STG.E [R244.64], R246 ;  /* 0x000000f6f4002986 */ /* 0x0083e2000c101908 */
[----:B------:R-:W-:-:S03]  /*70840*/  ISETP.GE.AND P2, PT, R243, c[0x0][0x17c], PT ;  /* 0x00005f00f3007a0c */ /* 0x000fc60003f46270 */
[----:B-1----:R-:W2:Y:S04]  /*70850*/  LDL.LU R245, [R1+0x350] ;  /* 0x0003500001f57983 */ /* 0x002ea80000300800 */
[----:B------:R-:W3:Y:S01]  /*70860*/  LDL.LU R243, [R1+0x2374] ;  /* 0x0023740001f37983 */ /* 0x000ee20000300800 */
[C---:B------:R-:W-:Y:S01]  /*70870*/  IMAD.WIDE R224, R0.reuse, 0x4, R196 ;  /* 0x0000000400e07825 */ /* 0x040fe200078e02c4 */
[C---:B------:R-:W-:Y:S02]  /*70880*/  IADD3 R3, R0.reuse, c[0x0][0x198], RZ ;  /* 0x0000660000037a10 */ /* 0x040fe40007ffe0ff */
[----:B------:R-:W2:Y:S01]  /*70890*/  LDL.LU R244, [R1+0x2378] ;  /* 0x0023780001f47983 */ /* 0x000ea20000300800 */
[----:B------:R-:W-:Y:S01]  /*708a0*/  IMAD.WIDE R226, R0, 0x4, R198 ;  /* 0x0000000400e27825 */ /* 0x000fe200078e02c6 */
[----:B------:R-:W-:-:S02]  /*708b0*/  IADD3 R0, R3, c[0x0][0x198], RZ ;  /* 0x0000660003007a10 */ /* 0x000fc40007ffe0ff */
[----:B------:R1:W-:Y:S04]  /*708c0*/  @P5 STG.E [R224.64], R242 ;  /* 0x000000f2e0005986 */ /* 0x0003e8000c101908 */
[----:B------:R-:W2:Y:S04]  /*708d0*/  LDL.LU R246, [R1+0x170] ;  /* 0x0001700001f67983 */ /* 0x000ea80000300800 */
[----:B------:R4:W-:Y:S04]  /*708e0*/  @P4 STG.E [R226.64], R251 ;  /* 0x000000fbe2004986 */ /* 0x0009e8000c101908 */
[----:B-1----:R-:W2:Y:S01]  /*708f0*/  LDL.LU R242, [R1+0x354] ;  /* 0x0003540001f27983 */ /* 0x002ea20000300800 */
[----:B------:R-:W-:-:S03]  /*70900*/  IMAD.WIDE R224, R3, 0x4, R198 ;  /* 0x0000000403e07825 */ /* 0x000fc600078e02c6 */
[----:B----4-:R-:W4:Y:S01]  /*70910*/  LDL.LU R251, [R1+0x174] ;  /* 0x0001740001fb7983 */ /* 0x010f220000300800 */
[----:B------:R-:W-:-:S03]  /*70920*/  IMAD.WIDE R226, R3, 0x4, R196 ;  /* 0x0000000403e27825 */ /* 0x000fc600078e02c4 */
[----:B------:R-:W2:Y:S01]  /*70930*/  LDL.LU R3, [R1+0x2370] ;  /* 0x0023700001037983 */ /* 0x000ea20000300800 */
[----:B------:R-:W-:Y:S02]  /*70940*/  ISETP.LT.AND P6, PT, R211, c[0x0][0x178], !P0 ;  /* 0x00005e00d3007a0c */ /* 0x000fe400047c1270 */
[----:B------:R-:W-:-:S11]  /*70950*/  ISETP.LT.AND P0, PT, R215, c[0x0][0x178], !P0 ;  /* 0x00005e00d7007a0c */ /* 0x000fd60004701270 */
[----:B------:R1:W-:Y:S04]  /*70960*/  @P6 STG.E [R226.64], R247 ;  /* 0x000000f7e2006986 */ /* 0x0003e8000c101908 */
[----:B------:R1:W-:Y:S01]  /*70970*/  @P0 STG.E [R224.64], R250 ;  /* 0x000000fae0000986 */ /* 0x0003e2000c101908 */
[----:B---3--:R-:W-:-:S03]  /*70980*/  ISETP.GE.AND P0, PT, R243, c[0x0][0x17c], PT ;  /* 0x00005f00f3007a0c */ /* 0x008fc60003f06270 */
[----:B------:R-:W3:Y:S01]  /*70990*/  LDL.LU R243, [R1+0x2390] ;  /* 0x0023900001f37983 */ /* 0x000ee20000300800 */
[----:B------:R-:W-:Y:S02]  /*709a0*/  ISETP.LT.AND P5, PT, R211, c[0x0][0x178], !P1 ;  /* 0x00005e00d3007a0c */ /* 0x000fe40004fa1270 */
[----:B------:R-:W-:Y:S01]  /*709b0*/  ISETP.LT.AND P1, PT, R215, c[0x0][0x178], !P1 ;  /* 0x00005e00d7007a0c */ /* 0x000fe20004f21270 */
[C---:B-1----:R-:W-:Y:S01]  /*709c0*/  IMAD.WIDE R226, R0.reuse, 0x4, R196 ;  /* 0x0000000400e27825 */ /* 0x042fe200078e02c4 */
[----:B------:R-:W-:Y:S01]  /*709d0*/  ISETP.LT.AND P6, PT, R211, c[0x0][0x178], !P3 ;  /* 0x00005e00d3007a0c */ /* 0x000fe20005fc1270 */
[----:B------:R-:W3:Y:S02]  /*709e0*/  LDL.LU R247, [R1+0x68] ;  /* 0x0000680001f77983 */ /* 0x000ee40000300800 */
[----:B------:R-:W-:Y:S01]  /*709f0*/  IMAD.WIDE R224, R0, 0x4, R198 ;  /* 0x0000000400e07825 */ /* 0x000fe200078e02c6 */
[----:B------:R-:W-:-:S05]  /*70a00*/  ISETP.LT.AND P3, PT, R215, c[0x0][0x178], !P3 ;  /* 0x00005e00d7007a0c */ /* 0x000fca0005f61270 */
[----:B------:R-:W-:Y:S01]  /*70a10*/  @P5 STG.E [R226.64], R249 ;  /* 0x000000f9e2005986 */ /* 0x000fe2000c101908 */
[----:B------:R-:W-:-:S03]  /*70a20*/  ISETP.LT.AND P5, PT, R211, c[0x0][0x178], !P2 ;  /* 0x00005e00d3007a0c */ /* 0x000fc600057a1270 */
[----:B------:R1:W-:Y:S01]  /*70a30*/  @P1 STG.E [R224.64], R248 ;  /* 0x000000f8e0001986 */ /* 0x0003e2000c101908 */
[----:B------:R-:W-:Y:S02]  /*70a40*/  ISETP.LT.AND P2, PT, R215, c[0x0][0x178], !P2 ;  /* 0x00005e00d7007a0c */ /* 0x000fe40005741270 */
[----:B--2---:R-:W-:Y:S01]  /*70a50*/  ISETP.GE.AND P4, PT, R3, c[0x0][0x17c], PT ;  /* 0x00005f0003007a0c */ /* 0x004fe20003f86270 */
[----:B-1----:R-:W2:Y:S01]  /*70a60*/  LDL.LU R248, [R1+0x2394] ;  /* 0x0023940001f87983 */ /* 0x002ea20000300800 */
[----:B------:R-:W-:Y:S02]  /*70a70*/  IADD3 R3, R0, c[0x0][0x198], RZ ;  /* 0x0000660000037a10 */ /* 0x000fe40007ffe0ff */
[----:B------:R-:W-:Y:S01]  /*70a80*/  ISETP.GE.AND P1, PT, R244, c[0x0][0x17c], PT ;  /* 0x00005f00f4007a0c */ /* 0x000fe20003f26270 */
[----:B------:R-:W2:Y:S02]  /*70a90*/  LDL.LU R250, [R1+0x2cc] ;  /* 0x0002cc0001fa7983 */ /* 0x000ea40000300800 */
[C-C-:B------:R-:W-:Y:S01]  /*70aa0*/  IMAD.WIDE R224, R3.reuse, 0x4, R196.reuse ;  /* 0x0000000403e07825 */ /* 0x140fe200078e02c4 */
[----:B------:R-:W-:Y:S01]  /*70ab0*/  IADD3 R0, R3, c[0x0][0x198], RZ ;  /* 0x0000660003007a10 */ /* 0x000fe20007ffe0ff */
[----:B------:R-:W2:Y:S04]  /*70ac0*/  LDL.LU R249, [R1+0x6c] ;  /* 0x00006c0001f97983 */ /* 0x000ea80000300800 */
[----:B------:R1:W-:Y:S01]  /*70ad0*/  @P6 STG.E [R224.64], R245 ;  /* 0x000000f5e0006986 */ /* 0x0003e2000c101908 */
[----:B------:R-:W-:-:S04]  /*70ae0*/  IMAD.WIDE R226, R0, 0x4, R196 ;  /* 0x0000000400e27825 */ /* 0x000fc800078e02c4 */
[----:B-1----:R-:W-:-:S04]  /*70af0*/  IMAD.WIDE R224, R3, 0x4, R198 ;  /* 0x0000000403e07825 */ /* 0x002fc800078e02c6 */
[----:B------:R-:W-:Y:S01]  /*70b00*/  IMAD.WIDE R244, R0, 0x4, R198 ;  /* 0x0000000400f47825 */ /* 0x000fe200078e02c6 */
[----:B------:R-:W-:Y:S04]  /*70b10*/  @P3 STG.E [R224.64], R246 ;  /* 0x000000f6e0003986 */ /* 0x000fe8000c101908 */
[----:B------:R-:W-:Y:S04]  /*70b20*/  @P5 STG.E [R226.64], R242 ;  /* 0x000000f2e2005986 */ /* 0x000fe8000c101908 */
[----:B----4-:R1:W-:Y:S04]  /*70b30*/  @P2 STG.E [R244.64], R251 ;  /* 0x000000fbf4002986 */ /* 0x0103e8000c101908 */
[----:B-1----:R-:W4:Y:S01]  /*70b40*/  LDL.LU R244, [R1+0x2c8] ;  /* 0x0002c80001f47983 */ /* 0x002f220000300800 */
[----:B---3--:R-:W-:-:S03]  /*70b50*/  ISETP.GE.AND P3, PT, R243, c[0x0][0x17c], PT ;  /* 0x00005f00f3007a0c */ /* 0x008fc60003f66270 */
[----:B------:R-:W3:Y:S04]  /*70b60*/  LDL.LU R243, [R1+0x2398] ;  /* 0x0023980001f37983 */ /* 0x000ee80000300800 */
[----:B------:R-:W3:Y:S04]  /*70b70*/  LDL.LU R245, [R1+0x338] ;  /* 0x0003380001f57983 */ /* 0x000ee80000300800 */
[----:B------:R-:W3:Y:S01]  /*70b80*/  LDL.LU R246, [R1+0x78] ;  /* 0x0000780001f67983 */ /* 0x000ee20000300800 */
[----:B------:R-:W-:-:S03]  /*70b90*/  ISETP.LT.AND P6, PT, R211, c[0x0][0x178], !P4 ;  /* 0x00005e00d3007a0c */ /* 0x000fc600067c1270 */
[----:B------:R-:W3:Y:S01]  /*70ba0*/  LDL.LU R242, [R1+0x33c] ;  /* 0x00033c0001f27983 */ /* 0x000ee20000300800 */
[----:B------:R-:W-:Y:S02]  /*70bb0*/  ISETP.LT.AND P4, PT, R215, c[0x0][0x178], !P4 ;  /* 0x00005e00d7007a0c */ /* 0x000fe40006781270 */
[----:B------:R-:W-:Y:S02]  /*70bc0*/  IADD3 R0, R0, c[0x0][0x198], RZ ;  /* 0x0000660000007a10 */ /* 0x000fe40007ffe0ff */
[----:B------:R-:W-:Y:S02]  /*70bd0*/  ISETP.LT.AND P5, PT, R211, c[0x0][0x178], !P0 ;  /* 0x00005e00d3007a0c */ /* 0x000fe400047a1270 */
[----:B------:R-:W-:Y:S02]  /*70be0*/  ISETP.LT.AND P0, PT, R215, c[0x0][0x178], !P0 ;  /* 0x00005e00d7007a0c */ /* 0x000fe40004701270 */
[----:B--2---:R-:W-:Y:S02]  /*70bf0*/  ISETP.GE.AND P2, PT, R248, c[0x0][0x17c], PT ;  /* 0x00005f00f8007a0c */ /* 0x004fe40003f46270 */
[----:B------:R-:W2:Y:S01]  /*70c00*/  LDL.LU R248, [R1+0x239c] ;  /* 0x00239c0001f87983 */ /* 0x000ea20000300800 */
[C---:B------:R-:W-:Y:S01]  /*70c10*/  IMAD.WIDE R224, R0.reuse, 0x4, R196 ;  /* 0x0000000400e07825 */ /* 0x040fe200078e02c4 */
[----:B------:R-:W-:-:S02]  /*70c20*/  IADD3 R3, R0, c[0x0][0x198], RZ ;  /* 0x0000660000037a10 */ /* 0x000fc40007ffe0ff */
[----:B------:R-:W2:Y:S01]  /*70c30*/  LDL.LU R251, [R1+0x7c] ;  /* 0x00007c0001fb7983 */ /* 0x000ea20000300800 */
[----:B------:R-:W-:-:S03]  /*70c40*/  IMAD.WIDE R226, R0, 0x4, R198 ;  /* 0x0000000400e27825 */ /* 0x000fc600078e02c6 */
[----:B----4-:R1:W-:Y:S04]  /*70c50*/  @P6 STG.E [R224.64], R244 ;  /* 0x000000f4e0006986 */ /* 0x0103e8000c101908 */
[----:B------:R4:W-:Y:S01]  /*70c60*/  @P4 STG.E [R226.64], R247 ;  /* 0x000000f7e2004986 */ /* 0x0009e2000c101908 */
[----:B-1----:R-:W-:-:S03]  /*70c70*/  IMAD.WIDE R224, R3, 0x4, R198 ;  /* 0x0000000403e07825 */ /* 0x002fc600078e02c6 */
[----:B------:R-:W2:Y:S01]  /*70c80*/  LDL.LU R244, [R1+0x23a0] ;  /* 0x0023a00001f47983 */ /* 0x000ea20000300800 */
[----:B----4-:R-:W-:-:S03]  /*70c90*/  IMAD.WIDE R226, R3, 0x4, R196 ;  /* 0x0000000403e27825 */ /* 0x010fc600078e02c4 */
[----:B------:R-:W4:Y:S04]  /*70ca0*/  LDL.LU R247, [R1+0x348] ;  /* 0x0003480001f77983 */ /* 0x000f280000300800 */
[----:B------:R-:W-:Y:S04]  /*70cb0*/  @P5 STG.E [R226.64], R250 ;  /* 0x000000fae2005986 */ /* 0x000fe8000c101908 */
[----:B------:R1:W-:Y:S01]  /*70cc0*/  @P0 STG.E [R224.64], R249 ;  /* 0x000000f9e0000986 */ /* 0x0003e2000c101908 */
[----:B---3--:R-:W-:-:S03]  /*70cd0*/  ISETP.GE.AND P4, PT, R243, c[0x0][0x17c], PT ;  /* 0x00005f00f3007a0c */ /* 0x008fc60003f86270 */
[----:B------:R-:W3:Y:S04]  /*70ce0*/  LDL.LU R243, [R1+0x168] ;  /* 0x0001680001f37983 */ /* 0x000ee80000300800 */
[----:B-1----:R-:W3:Y:S01]  /*70cf0*/  LDL.LU R249, [R1+0x23b8] ;  /* 0x0023b80001f97983 */ /* 0x002ee20000300800 */
[----:B------:R-:W-:Y:S02]  /*70d00*/  ISETP.LT.AND P6, PT, R211, c[0x0][0x178], !P1 ;  /* 0x00005e00d3007a0c */ /* 0x000fe40004fc1270 */
[----:B------:R-:W-:Y:S01]  /*70d10*/  ISETP.LT.AND P1, PT, R215, c[0x0][0x178], !P1 ;  /* 0x00005e00d7007a0c */ /* 0x000fe20004f21270 */
[----:B------:R-:W3:Y:S01]  /*70d20*/  LDL.LU R250, [R1+0x34c] ;  /* 0x00034c0001fa7983 */ /* 0x000ee20000300800 */
[----:B------:R-:W-:Y:S02]  /*70d30*/  IADD3 R0, R3, c[0x0][0x198], RZ ;  /* 0x0000660003007a10 */ /* 0x000fe40007ffe0ff */
[----:B------:R-:W-:-:S03]  /*70d40*/  ISETP.LT.AND P5, PT, R211, c[0x0][0x178], !P3 ;  /* 0x00005e00d3007a0c */ /* 0x000fc60005fa1270 */
[C---:B------:R-:W-:Y:S01]  /*70d50*/  IMAD.WIDE R226, R0.reuse, 0x4, R196 ;  /* 0x0000000400e27825 */ /* 0x040fe200078e02c4 */
[----:B------:R-:W-:-:S03]  /*70d60*/  IADD3 R3, R0, c[0x0][0x198], RZ ;  /* 0x0000660000037a10 */ /* 0x000fc60007ffe0ff */
[----:B------:R-:W-:Y:S01]  /*70d70*/  IMAD.WIDE R224, R0, 0x4, R198 ;  /* 0x0000000400e07825 */ /* 0x000fe200078e02c6 */
[----:B------:R-:W-:Y:S04]  /*70d80*/  @P6 STG.E [R226.64], R245 ;  /* 0x000000f5e2006986 */ /* 0x000fe8000c101908 */
[----:B------:R1:W-:Y:S01]  /*70d90*/  @P1 STG.E [R224.64], R246 ;  /* 0x000000f6e0001986 */ /* 0x0003e2000c101908 */
[----:B--2---:R-:W-:-:S03]  /*70da0*/  ISETP.GE.AND P0, PT, R248, c[0x0][0x17c], PT ;  /* 0x00005f00f8007a0c */ /* 0x004fc60003f06270 */
[----:B------:R-:W2:Y:S01]  /*70db0*/  LDL.LU R248, [R1+0x16c] ;  /* 0x00016c0001f87983 */ /* 0x000ea20000300800 */
[----:B-1----:R-:W-:-:S05]  /*70dc0*/  IMAD.WIDE R224, R3, 0x4, R196 ;  /* 0x0000000403e07825 */ /* 0x002fca00078e02c4 */
[----:B------:R1:W-:Y:S01]  /*70dd0*/  @P5 STG.E [R224.64], R242 ;  /* 0x000000f2e0005986 */ /* 0x0003e2000c101908 */
[----:B------:R-:W-:Y:S02]  /*70de0*/  ISETP.LT.AND P3, PT, R215, c[0x0][0x178], !P3 ;  /* 0x00005e00d7007a0c */ /* 0x000fe40005f61270 */
[----:B------:R-:W-:Y:S01]  /*70df0*/  ISETP.LT.AND P6, PT, R211, c[0x0][0x178], !P2 ;  /* 0x00005e00d3007a0c */ /* 0x000fe200057c1270 */
[----:B-1----:R-:W2:Y:S01]  /*70e00*/  LDL.LU R242, [R1+0x23bc] ;  /* 0x0023bc0001f27983 */ /* 0x002ea20000300800 */
[----:B------:R-:W-:Y:S02]  /*70e10*/  ISETP.LT.AND P2, PT, R215, c[0x0][0x178], !P2 ;  /* 0x00005e00d7007a0c */ /* 0x000fe40005741270 */
[C---:B------:R-:W-:Y:S01]  /*70e20*/  IADD3 R0, R3.reuse, c[0x0][0x198], RZ ;  /* 0x0000660003007a10 */ /* 0x040fe20007ffe0ff */
[----:B------:R-:W-:Y:S01]  /*70e30*/  IMAD.WIDE R224, R3, 0x4, R198 ;  /* 0x0000000403e07825 */ /* 0x000fe200078e02c6 */
[----:B------:R-:W2:Y:S03]  /*70e40*/  LDL.LU R246, [R1+0x178] ;  /* 0x0001780001f67983 */ /* 0x000ea60000300800 */
[----:B------:R-:W-:-:S02]  /*70e50*/  IMAD.WIDE R226, R0, 0x4, R196 ;  /* 0x0000000400e27825 */ /* 0x000fc400078e02c4 */
[----:B------:R1:W-:Y:S04]  /*70e60*/  @P3 STG.E [R224.64], R251 ;  /* 0x000000fbe0003986 */ /* 0x0003e8000c101908 */
[----:B-1----:R-:W2:Y:S01]  /*70e70*/  LDL.LU R251, [R1+0x35c] ;  /* 0x00035c0001fb7983 */ /* 0x002ea20000300800 */
[----:B------:R-:W-:Y:S01]  /*70e80*/  ISETP.GE.AND P1, PT, R244, c[0x0][0x17c], PT ;  /* 0x00005f00f4007a0c */ /* 0x000fe20003f26270 */
[----:B------:R-:W-:Y:S02]  /*70e90*/  IMAD.WIDE R244, R0, 0x4, R198 ;  /* 0x0000000400f47825 */ /* 0x000fe400078e02c6 */
[----:B----4-:R-:W-:Y:S04]  /*70ea0*/  @P6 STG.E [R226.64], R247 ;  /* 0x000000f7e2006986 */ /* 0x010fe8000c101908 */
[----:B---3--:R1:W-:Y:S01]  /*70eb0*/  @P2 STG.E [R244.64], R243 ;  /* 0x000000f3f4002986 */ /* 0x0083e2000c101908 */
[----:B------:R-:W-:-:S03]  /*70ec0*/  ISETP.GE.AND P3, PT, R249, c[0x0][0x17c], PT ;  /* 0x00005f00f9007a0c */ /* 0x000fc60003f66270 */
[----:B------:R-:W3:Y:S04]  /*70ed0*/  LDL.LU R249, [R1+0x17c] ;  /* 0x00017c0001f97983 */ /* 0x000ee80000300800 */
[----:B-1----:R-:W4:Y:S04]  /*70ee0*/  LDL.LU R244, [R1+0x358] ;  /* 0x0003580001f47983 */ /* 0x002f280000300800 */
[----:B------:R-:W3:Y:S04]  /*70ef0*/  LDL.LU R245, [R1+0x390] ;  /* 0x0003900001f57983 */ /* 0x000ee80000300800 */
[----:B------:R-:W3:Y:S01]  /*70f00*/  LDL.LU R243, [R1+0x23c4] ;  /* 0x0023c40001f37983 */ /* 0x000ee20000300800 */
        /* <DEDUP_REMOVED lines=8> */
[----:B--2---:R2:W-:Y:S01]  /*70f90*/  @P4 STG.E [R226.64], R248 ;  /* 0x000000f8e2004986 */ /* 0x0045e2000c101908 */
[----:B------:R-:W-:Y:S01]  /*70fa0*/  ISETP.LT.AND P6, PT, R211, c[0x0][0x178], !P0 ;  /* 0x00005e00d3007a0c */ /* 0x000fe200047c1270 */
[C---:B-1----:R-:W-:Y:S01]  /*70fb0*/  IMAD.WIDE R224, R3.reuse, 0x4, R198 ;  /* 0x0000000403e07825 */ /* 0x042fe200078e02c6 */
[----:B------:R-:W-:Y:S02]  /*70fc0*/  ISETP.GE.AND P2, PT, R242, c[0x0][0x17c], PT ;  /* 0x00005f00f2007a0c */ /* 0x000fe40003f46270 */
[----:B------:R-:W3:Y:S01]  /*70fd0*/  LDL.LU R242, [R1+0x23cc] ;  /* 0x0023cc0001f27983 */ /* 0x000ee20000300800 */
[----:B--2---:R-:W-:-:S03]  /*70fe0*/  IMAD.WIDE R226, R3, 0x4, R196 ;  /* 0x0000000403e27825 */ /* 0x004fc600078e02c4 */
[----:B------:R-:W2:Y:S04]  /*70ff0*/  LDL.LU R247, [R1+0x40] ;  /* 0x0000400001f77983 */ /* 0x000ea80000300800 */
[----:B------:R-:W2:Y:S04]  /*71000*/  LDL.LU R250, [R1+0x394] ;  /* 0x0003940001fa7983 */ /* 0x000ea80000300800 */
[----:B------:R-:W2:Y:S04]  /*71010*/  LDL.LU R248, [R1+0x44] ;  /* 0x0000440001f87983 */ /* 0x000ea80000300800 */
[----:B------:R-:W2:Y:S01]  /*71020*/  LDL.LU R3, [R1+0x23c0] ;  /* 0x0023c00001037983 */ /* 0x000ea20000300800 */
[----:B------:R-:W-:-:S03]  /*71030*/  ISETP.LT.AND P0, PT, R215, c[0x0][0x178], !P0 ;  /* 0x00005e00d7007a0c */ /* 0x000fc60004701270 */
[----:B----4-:R1:W-:Y:S10]  /*71040*/  @P6 STG.E [R226.64], R244 ;  /* 0x000000f4e2006986 */ /* 0x0103f4000c101908 */
[----:B------:R4:W-:Y:S01]  /*71050*/  @P0 STG.E [R224.64], R246 ;  /* 0x000000f6e0000986 */ /* 0x0009e2000c101908 */
[----:B---3--:R-:W-:-:S03]  /*71060*/  ISETP.GE.AND P0, PT, R243, c[0x0][0x17c], PT ;  /* 0x00005f00f3007a0c */ /* 0x008fc60003f06270 */
[----:B------:R-:W3:Y:S01]  /*71070*/  LDL.LU R243, [R1+0x23e0] ;  /* 0x0023e00001f37983 */ /* 0x000ee20000300800 */
[----:B------:R-:W-:Y:S02]  /*71080*/  ISETP.LT.AND P5, PT, R211, c[0x0][0x178], !P1 ;  /* 0x00005e00d3007a0c */ /* 0x000fe40004fa1270 */
[----:B------:R-:W-:Y:S01]  /*71090*/  ISETP.LT.AND P1, PT, R215, c[0x0][0x178], !P1 ;  /* 0x00005e00d7007a0c */ /* 0x000fe20004f21270 */
[C---:B-1----:R-:W-:Y:S01]  /*710a0*/  IMAD.WIDE R226, R0.reuse, 0x4, R196 ;  /* 0x0000000400e27825 */ /* 0x042fe200078e02c4 */
[----:B------:R-:W-:Y:S01]  /*710b0*/  ISETP.LT.AND P6, PT, R211, c[0x0][0x178], !P3 ;  /* 0x00005e00d3007a0c */ /* 0x000fe20005fc1270 */
[----:B----4-:R-:W4:Y:S02]  /*710c0*/  LDL.LU R246, [R1+0x50] ;  /* 0x0000500001f67983 */ /* 0x010f240000300800 */
[----:B------:R-:W-:Y:S01]  /*710d0*/  IMAD.WIDE R224, R0, 0x4, R198 ;  /* 0x0000000400e07825 */ /* 0x000fe200078e02c6 */
[----:B------:R-:W-:-:S05]  /*710e0*/  ISETP.LT.AND P3, PT, R215, c[0x0][0x178], !P3 ;  /* 0x00005e00d7007a0c */ /* 0x000fca0005f61270 */
[----:B------:R1:W-:Y:S01]  /*710f0*/  @P5 STG.E [R226.64], R251 ;  /* 0x000000fbe2005986 */ /* 0x0003e2000c101908 */
[----:B------:R-:W-:Y:S02]  /*71100*/  ISETP.LT.AND P5, PT, R211, c[0x0][0x178], !P2 ;  /* 0x00005e00d3007a0c */ /* 0x000fe400057a1270 */
[----:B------:R-:W-:Y:S01]  /*71110*/  ISETP.LT.AND P2, PT, R215, c[0x0][0x178], !P2 ;  /* 0x00005e00d7007a0c */ /* 0x000fe20005741270 */
[----:B------:R1:W-:Y:S01]  /*71120*/  @P1 STG.E [R224.64], R249 ;  /* 0x000000f9e0001986 */ /* 0x0003e2000c101908 */
[----:B------:R-:W-:-:S03]  /*71130*/  ISETP.GE.AND P1, PT, R242, c[0x0][0x17c], PT ;  /* 0x00005f00f2007a0c */ /* 0x000fc60003f26270 */
[----:B------:R-:W4:Y:S04]  /*71140*/  LDL.LU R242, [R1+0x23e4] ;  /* 0x0023e40001f27983 */ /* 0x000f280000300800 */
[----:B-1----:R-:W4:Y:S04]  /*71150*/  LDL.LU R251, [R1+0x3c4] ;  /* 0x0003c40001fb7983 */ /* 0x002f280000300800 */
[----:B------:R-:W4:Y:S01]  /*71160*/  LDL.LU R249, [R1+0x54] ;  /* 0x0000540001f97983 */ /* 0x000f220000300800 */
[----:B--2---:R-:W-:Y:S02]  /*71170*/  ISETP.GE.AND P4, PT, R3, c[0x0][0x17c], PT ;  /* 0x00005f0003007a0c */ /* 0x004fe40003f86270 */
        /* <DEDUP_REMOVED lines=12> */
[----:B------:R-:W3:Y:S01]  /*71240*/  LDL.LU R243, [R1+0x23e8] ;  /* 0x0023e80001f37983 */ /* 0x000ee20000300800 */
[----:B------:R-:W-:Y:S02]  /*71250*/  ISETP.LT.AND P6, PT, R211, c[0x0][0x178], !P4 ;  /* 0x00005e00d3007a0c */ /* 0x000fe400067c1270 */
[----:B------:R-:W-:Y:S01]  /*71260*/  ISETP.LT.AND P4, PT, R215, c[0x0][0x178], !P4 ;  /* 0x00005e00d7007a0c */ /* 0x000fe20006781270 */
[----:B------:R-:W3:Y:S01]  /*71270*/  LDL.LU R245, [R1+0x580] ;  /* 0x0005800001f57983 */ /* 0x000ee20000300800 */
[----:B------:R-:W-:-:S03]  /*71280*/  IADD3 R0, R0, c[0x0][0x198], RZ ;  /* 0x0000660000007a10 */ /* 0x000fc60007ffe0ff */
[----:B------:R-:W3:Y:S02]  /*71290*/  LDL.LU R247, [R1+0x140] ;  /* 0x0001400001f77983 */ /* 0x000ee40000300800 */
[C---:B------:R-:W-:Y:S02]  /*712a0*/  IMAD.WIDE R224, R0.reuse, 0x4, R196 ;  /* 0x0000000400e07825 */ /* 0x040fe400078e02c4 */
[----:B------:R-:W3:Y:S02]  /*712b0*/  LDL.LU R250, [R1+0x584] ;  /* 0x0005840001fa7983 */ /* 0x000ee40000300800 */
[----:B------:R-:W-:Y:S01]  /*712c0*/  IMAD.WIDE R226, R0, 0x4, R198 ;  /* 0x0000000400e27825 */ /* 0x000fe200078e02c6 */
[----:B----4-:R-:W-:Y:S02]  /*712d0*/  ISETP.GE.AND P2, PT, R242, c[0x0][0x17c], PT ;  /* 0x00005f00f2007a0c */ /* 0x010fe40003f46270 */
[----:B------:R-:W4:Y:S04]  /*712e0*/  LDL.LU R242, [R1+0x23ec] ;  /* 0x0023ec0001f27983 */ /* 0x000f280000300800 */
[----:B------:R-:W4:Y:S04]  /*712f0*/  LDL.LU R248, [R1+0x144] ;  /* 0x0001440001f87983 */ /* 0x000f280000300800 */
[----:B--2---:R-:W-:Y:S04]  /*71300*/  @P6 STG.E [R224.64], R244 ;  /* 0x000000f4e0006986 */ /* 0x004fe8000c101908 */
[----:B------:R1:W-:Y:S01]  /*71310*/  @P4 STG.E [R226.64], R246 ;  /* 0x000000f6e2004986 */ /* 0x0003e2000c101908 */
[----:B---3--:R-:W-:-:S03]  /*71320*/  ISETP.GE.AND P4, PT, R243, c[0x0][0x17c], PT ;  /* 0x00005f00f3007a0c */ /* 0x008fc60003f86270 */
        /* <DEDUP_REMOVED lines=19> */
[----:B------:R-:W4:Y:S01]  /*71460*/  LDL.LU R242, [R1+0x241c] ;  /* 0x00241c0001f27983 */ /* 0x000f220000300800 */
[----:B------:R-:W-:-:S03]  /*71470*/  IADD3 R0, R3, c[0x0][0x198], RZ ;  /* 0x0000660003007a10 */ /* 0x000fc60007ffe0ff */
[----:B------:R-:W3:Y:S01]  /*71480*/  LDL.LU R251, [R1+0x594] ;  /* 0x0005940001fb7983 */ /* 0x000ee20000300800 */
[----:B-1----:R-:W-:-:S03]  /*71490*/  IMAD.WIDE R224, R3, 0x4, R196 ;  /* 0x0000000403e07825 */ /* 0x002fc600078e02c4 */
[----:B------:R-:W3:Y:S04]  /*714a0*/  LDL.LU R249, [R1+0x154] ;  /* 0x0001540001f97983 */ /* 0x000ee80000300800 */
[----:B------:R1:W-:Y:S02]  /*714b0*/  @P5 STG.E [R224.64], R250 ;  /* 0x000000fae0005986 */ /* 0x0003e4000c101908 */
[----:B-1----:R-:W-:Y:S01]  /*714c0*/  IMAD.WIDE R224, R3, 0x4, R198 ;  /* 0x0000000403e07825 */ /* 0x002fe200078e02c6 */
[----:B--2---:R-:W-:Y:S02]  /*714d0*/  ISETP.GE.AND P1, PT, R243, c[0x0][0x17c], PT ;  /* 0x00005f00f3007a0c */ /* 0x004fe40003f26270 */
[----:B------:R-:W2:Y:S04]  /*714e0*/  LDL.LU R243, [R1+0x2434] ;  /* 0x0024340001f37983 */ /* 0x000ea80000300800 */
[----:B------:R-:W2:Y:S04]  /*714f0*/  LDL.LU R247, [R1+0x48] ;  /* 0x0000480001f77983 */ /* 0x000ea80000300800 */
[----:B------:R-:W2:Y:S01]  /*71500*/  LDL.LU R3, [R1+0x590] ;  /* 0x0005900001037983 */ /* 0x000ea20000300800 */
[----:B------:R-:W-:-:S02]  /*71510*/  ISETP.LT.AND P3, PT, R215, c[0x0][0x178], !P3 ;  /* 0x00005e00d7007a0c */ /* 0x000fc40005f61270 */
[----:B------:R-:W-:Y:S01]  /*71520*/  ISETP.LT.AND P6, PT, R211, c[0x0][0x178], !P2 ;  /* 0x00005e00d3007a0c */ /* 0x000fe200057c1270 */
[C---:B------:R-:W-:Y:S01]  /*71530*/  IMAD.WIDE R226, R0.reuse, 0x4, R196 ;  /* 0x0000000400e27825 */ /* 0x040fe200078e02c4 */
[----:B------:R-:W-:Y:S01]  /*71540*/  ISETP.LT.AND P2, PT, R215, c[0x0][0x178], !P2 ;  /* 0x00005e00d7007a0c */ /* 0x000fe20005741270 */
[----:B------:R-:W3:Y:S01]  /*71550*/  LDL.LU R250, [R1+0x39c] ;  /* 0x00039c0001fa7983 */ /* 0x000ee20000300800 */
[----:B------:R-:W-:Y:S01]  /*71560*/  ISETP.LT.AND P5, PT, R211, c[0x0][0x178], !P4 ;  /* 0x00005e00d3007a0c */ /* 0x000fe200067a1270 */
[C---:B------:R-:W-:Y:S01]  /*71570*/  IMAD.WIDE R244, R0.reuse, 0x4, R198 ;  /* 0x0000000400f47825 */ /* 0x040fe200078e02c6 */
[----:B------:R-:W-:Y:S02]  /*71580*/  ISETP.LT.AND P4, PT, R215, c[0x0][0x178], !P4 ;  /* 0x00005e00d7007a0c */ /* 0x000fe40006781270 */
[----:B------:R-:W-:-:S03]  /*71590*/  IADD3 R0, R0, c[0x0][0x198], RZ ;  /* 0x0000660000007a10 */ /* 0x000fc60007ffe0ff */
[----:B------:R1:W-:Y:S02]  /*715a0*/  @P3 STG.E [R224.64], R248 ;  /* 0x000000f8e0003986 */ /* 0x0003e4000c101908 */
[----:B-1----:R-:W-:Y:S01]  /*715b0*/  IMAD.WIDE R224, R0, 0x4, R196 ;  /* 0x0000000400e07825 */ /* 0x002fe200078e02c4 */
[----:B----4-:R-:W-:Y:S02]  /*715c0*/  ISETP.GE.AND P3, PT, R242, c[0x0][0x17c], PT ;  /* 0x00005f00f2007a0c */ /* 0x010fe40003f66270 */
[----:B------:R-:W4:Y:S04]  /*715d0*/  LDL.LU R242, [R1+0x23fc] ;  /* 0x0023fc0001f27983 */ /* 0x000f280000300800 */
[----:B------:R-:W4:Y:S04]  /*715e0*/  LDL.LU R248, [R1+0x4c] ;  /* 0x00004c0001f87983 */ /* 0x000f280000300800 */
[----:B--2---:R1:W-:Y:S04]  /*715f0*/  @P6 STG.E [R226.64], R3 ;  /* 0x00000003e2006986 */ /* 0x0043e8000c101908 */
[----:B---3--:R2:W-:Y:S01]  /*71600*/  @P2 STG.E [R244.64], R246 ;  /* 0x000000f6f4002986 */ /* 0x0085e2000c101908 */
[----:B------:R-:W-:-:S03]  /*71610*/  ISETP.GE.AND P2, PT, R243, c[0x0][0x17c], PT ;  /* 0x00005f00f3007a0c */ /* 0x000fc60003f46270 */
[----:B------:R3:W-:Y:S01]  /*71620*/  @P5 STG.E [R224.64], R251 ;  /* 0x000000fbe0005986 */ /* 0x0007e2000c101908 */
[C---:B-1----:R-:W-:Y:S01]  /*71630*/  IMAD.WIDE R226, R0.reuse, 0x4, R198 ;  /* 0x0000000400e27825 */ /* 0x042fe200078e02c6 */
[----:B------:R-:W-:Y:S02]  /*71640*/  IADD3 R3, R0, c[0x0][0x198], RZ ;  /* 0x0000660000037a10 */ /* 0x000fe40007ffe0ff */
[----:B--2---:R-:W2:Y:S04]  /*71650*/  LDL.LU R245, [R1+0x3c8] ;  /* 0x0003c80001f57983 */ /* 0x004ea80000300800 */
[----:B------:R-:W2:Y:S01]  /*71660*/  LDL.LU R246, [R1+0x2404] ;  /* 0x0024040001f67983 */ /* 0x000ea20000300800 */
[----:B------:R-:W-:-:S03]  /*71670*/  IADD3 R0, R3, c[0x0][0x198], RZ ;  /* 0x0000660003007a10 */ /* 0x000fc60007ffe0ff */
[----:B------:R-:W2:Y:S01]  /*71680*/  LDL.LU R244, [R1+0x2408] ;  /* 0x0024080001f47983 */ /* 0x000ea20000300800 */
[----:B---3--:R-:W-:-:S03]  /*71690*/  IMAD.WIDE R224, R3, 0x4, R198 ;  /* 0x0000000403e07825 */ /* 0x008fc600078e02c6 */
[----:B------:R-:W3:Y:S04]  /*716a0*/  LDL.LU R243, [R1+0x58] ;  /* 0x0000580001f37983 */ /* 0x000ee80000300800 */
[----:B------:R1:W-:Y:S04]  /*716b0*/  @P4 STG.E [R226.64], R249 ;  /* 0x000000f9e2004986 */ /* 0x0003e8000c101908 */
[----:B------:R-:W2:Y:S04]  /*716c0*/  LDL.LU R251, [R1+0x3cc] ;  /* 0x0003cc0001fb7983 */ /* 0x000ea80000300800 */
[----:B-1----:R-:W2:Y:S01]  /*716d0*/  LDL.LU R249, [R1+0x5c] ;  /* 0x00005c0001f97983 */ /* 0x002ea20000300800 */
[----:B------:R-:W-:-:S03]  /*716e0*/  IMAD.WIDE R226, R3, 0x4, R196 ;  /* 0x0000000403e27825 */ /* 0x000fc600078e02c4 */
[----:B------:R-:W2:Y:S01]  /*716f0*/  LDL.LU R3, [R1+0x398] ;  /* 0x0003980001037983 */ /* 0x000ea20000300800 */
[----:B------:R-:W-:Y:S02]  /*71700*/  ISETP.LT.AND P6, PT, R211, c[0x0][0x178], !P0 ;  /* 0x00005e00d3007a0c */ /* 0x000fe400047c1270 */
[----:B------:R-:W-:Y:S02]  /*71710*/  ISETP.LT.AND P0, PT, R215, c[0x0][0x178], !P0 ;  /* 0x00005e00d7007a0c */ /* 0x000fe40004701270 */
[----:B------:R-:W-:Y:S02]  /*71720*/  ISETP.LT.AND P5, PT, R211, c[0x0][0x178], !P1 ;  /* 0x00005e00d3007a0c */ /* 0x000fe40004fa1270 */
[----:B------:R-:W-:Y:S02]  /*71730*/  ISETP.LT.AND P1, PT, R215, c[0x0][0x178], !P1 ;  /* 0x00005e00d7007a0c */ /* 0x000fe40004f21270 */
[----:B----4-:R-:W-:Y:S02]  /*71740*/  ISETP.GE.AND P4, PT, R242, c[0x0][0x17c], PT ;  /* 0x00005f00f2007a0c */ /* 0x010fe40003f86270 */
[----:B------:R-:W4:Y:S04]  /*71750*/  LDL.LU R242, [R1+0x255c] ;  /* 0x00255c0001f27983 */ /* 0x000f280000300800 */
[----:B--2---:R1:W-:Y:S01]  /*71760*/  @P6 STG.E [R226.64], R3 ;  /* 0x00000003e2006986 */ /* 0x0043e2000c101908 */
[----:B------:R-:W-:-:S03]  /*71770*/  ISETP.LT.AND P6, PT, R211, c[0x0][0x178], !P3 ;  /* 0x00005e00d3007a0c */ /* 0x000fc60005fc1270 */
[----:B------:R2:W-:Y:S01]  /*71780*/  @P0 STG.E [R224.64], R247 ;  /* 0x000000f7e0000986 */ /* 0x0005e2000c101908 */
[C---:B-1----:R-:W-:Y:S01]  /*71790*/  IMAD.WIDE R226, R0.reuse, 0x4, R196 ;  /* 0x0000000400e27825 */ /* 0x042fe200078e02c4 */
[----:B------:R-:W-:-:S03]  /*717a0*/  IADD3 R3, R0, c[0x0][0x198], RZ ;  /* 0x0000660000037a10 */ /* 0x000fc60007ffe0ff */
[----:B--2---:R-:W-:Y:S01]  /*717b0*/  IMAD.WIDE R224, R0, 0x4, R198 ;  /* 0x0000000400e07825 */ /* 0x004fe200078e02c6 */
[----:B------:R-:W-:Y:S04]  /*717c0*/  @P5 STG.E [R226.64], R250 ;  /* 0x000000fae2005986 */ /* 0x000fe8000c101908 */
[----:B------:R1:W-:Y:S01]  /*717d0*/  @P1 STG.E [R224.64], R248 ;  /* 0x000000f8e0001986 */ /* 0x0003e2000c101908 */
[----:B------:R-:W-:Y:S02]  /*717e0*/  ISETP.GE.AND P0, PT, R246, c[0x0][0x17c], PT ;  /* 0x00005f00f6007a0c */ /* 0x000fe40003f06270 */
[C---:B------:R-:W-:Y:S01]  /*717f0*/  IADD3 R0, R3.reuse, c[0x0][0x198], RZ ;  /* 0x0000660003007a10 */ /* 0x040fe20007ffe0ff */
[C---:B-1----:R-:W-:Y:S01]  /*71800*/  IMAD.WIDE R224, R3.reuse, 0x4, R196 ;  /* 0x0000000403e07825 */ /* 0x042fe200078e02c4 */
[----:B------:R-:W2:Y:S04]  /*71810*/  LDL.LU R248, [R1+0x588] ;  /* 0x0005880001f87983 */ /* 0x000ea80000300800 */
[----:B------:R-:W2:Y:S04]  /*71820*/  LDL.LU R246, [R1+0x2448] ;  /* 0x0024480001f67983 */ /* 0x000ea80000300800 */
[----:B------:R-:W2:Y:S04]  /*71830*/  LDL.LU R247, [R1+0x14c] ;  /* 0x00014c0001f77983 */ /* 0x000ea80000300800 */
[----:B------:R1:W-:Y:S04]  /*71840*/  @P6 STG.E [R224.64], R245 ;  /* 0x000000f5e0006986 */ /* 0x0003e8000c101908 */
[----:B------:R-:W2:Y:S01]  /*71850*/  LDL.LU R250, [R1+0x598] ;  /* 0x0005980001fa7983 */ /* 0x000ea20000300800 */
[----:B-1----:R-:W-:-:S03]  /*71860*/  IMAD.WIDE R224, R3, 0x4, R198 ;  /* 0x0000000403e07825 */ /* 0x002fc600078e02c6 */
[----:B------:R-:W2:Y:S01]  /*71870*/  LDL.LU R3, [R1+0x2430] ;  /* 0x0024300001037983 */ /* 0x000ea20000300800 */
[----:B------:R-:W-:Y:S02]  /*71880*/  ISETP.LT.AND P3, PT, R215, c[0x0][0x178], !P3 ;  /* 0x00005e00d7007a0c */ /* 0x000fe40005f61270 */
[----:B------:R-:W-:Y:S02]  /*71890*/  ISETP.LT.AND P5, PT, R211, c[0x0][0x178], !P2 ;  /* 0x00005e00d3007a0c */ /* 0x000fe400057a1270 */
[----:B------:R-:W-:Y:S01]  /*718a0*/  ISETP.LT.AND P2, PT, R215, c[0x0][0x178], !P2 ;  /* 0x00005e00d7007a0c */ /* 0x000fe20005741270 */
[----:B------:R-:W-:Y:S01]  /*718b0*/  IMAD.WIDE R226, R0, 0x4, R196 ;  /* 0x0000000400e27825 */ /* 0x000fe200078e02c4 */
[----:B------:R-:W-:-:S03]  /*718c0*/  ISETP.GE.AND P1, PT, R244, c[0x0][0x17c], PT ;  /* 0x00005f00f4007a0c */ /* 0x000fc60003f26270 */
[C---:B------:R-:W-:Y:S01]  /*718d0*/  IMAD.WIDE R244, R0.reuse, 0x4, R198 ;  /* 0x0000000400f47825 */ /* 0x040fe200078e02c6 */
[----:B------:R-:W-:-:S03]  /*718e0*/  IADD3 R0, R0, c[0x0][0x198], RZ ;  /* 0x0000660000007a10 */ /* 0x000fc60007ffe0ff */
[----:B---3--:R1:W-:Y:S04]  /*718f0*/  @P3 STG.E [R224.64], R243 ;  /* 0x000000f3e0003986 */ /* 0x0083e8000c101908 */
[----:B------:R3:W-:Y:S04]  /*71900*/  @P5 STG.E [R226.64], R251 ;  /* 0x000000fbe2005986 */ /* 0x0007e8000c101908 */
[----:B------:R4:W-:Y:S04]  /*71910*/  @P2 STG.E [R244.64], R249 ;  /* 0x000000f9f4002986 */ /* 0x0009e8000c101908 */
[----:B-1----:R-:W2:Y:S01]  /*71920*/  LDL.LU R243, [R1+0x2558] ;  /* 0x0025580001f37983 */ /* 0x002ea20000300800 */
[----:B------:R-:W-:-:S04]  /*71930*/  IMAD.WIDE R224, R0, 0x4, R196 ;  /* 0x0000000400e07825 */ /* 0x000fc800078e02c4 */
[C---:B---3--:R-:W-:Y:S01]  /*71940*/  IMAD.WIDE R226, R0.reuse, 0x4, R198 ;  /* 0x0000000400e27825 */ /* 0x048fe200078e02c6 */
[----:B----4-:R-:W3:Y:S04]  /*71950*/  LDL.LU R249, [R1+0x2400] ;  /* 0x0024000001f97983 */ /* 0x010ee80000300800 */
[----:B------:R-:W4:Y:S01]  /*71960*/  LDL.LU R245, [R1+0x59c] ;  /* 0x00059c0001f57983 */ /* 0x000f220000300800 */
[----:B--2---:R-:W-:Y:S02]  /*71970*/  ISETP.GE.AND P3, PT, R3, c[0x0][0x17c], PT ;  /* 0x00005f0003007a0c */ /* 0x004fe40003f66270 */
[----:B------:R-:W-:Y:S02]  /*71980*/  IADD3 R3, R0, c[0x0][0x198], RZ ;  /* 0x0000660000037a10 */ /* 0x000fe40007ffe0ff */
[----:B------:R-:W2:Y:S01]  /*71990*/  LDL.LU R0, [R1+0x148] ;  /* 0x0001480001007983 */ /* 0x000ea20000300800 */
[----:B------:R-:W-:-:S02]  /*719a0*/  ISETP.LT.AND P6, PT, R211, c[0x0][0x178], !P4 ;  /* 0x00005e00d3007a0c */ /* 0x000fc400067c1270 */
[----:B------:R-:W-:Y:S02]  /*719b0*/  ISETP.LT.AND P4, PT, R215, c[0x0][0x178], !P4 ;  /* 0x00005e00d7007a0c */ /* 0x000fe40006781270 */
[----:B------:R-:W-:Y:S02]  /*719c0*/  ISETP.GE.AND P2, PT, R246, c[0x0][0x17c], PT ;  /* 0x00005f00f6007a0c */ /* 0x000fe40003f46270 */
[----:B------:R-:W3:Y:S04]  /*719d0*/  LDL.LU R246, [R1+0x2418] ;  /* 0x0024180001f67983 */ /* 0x000ee80000300800 */
[----:B------:R-:W3:Y:S04]  /*719e0*/  LDL.LU R244, [R1+0x2420] ;  /* 0x0024200001f47983 */ /* 0x000ee80000300800 */
[----:B------:R1:W-:Y:S04]  /*719f0*/  @P6 STG.E [R224.64], R248 ;  /* 0x000000f8e0006986 */ /* 0x0003e8000c101908 */
[----:B------:R-:W3:Y:S04]  /*71a00*/  LDL.LU R251, [R1+0x15c] ;  /* 0x00015c0001fb7983 */ /* 0x000ee80000300800 */
[----:B-1----:R-:W4:Y:S01]  /*71a10*/  LDL.LU R248, [R1+0x2554] ;  /* 0x0025540001f87983 */ /* 0x002f220000300800 */
[----:B------:R-:W-:-:S03]  /*71a20*/  IMAD.WIDE R224, R3, 0x4, R198 ;  /* 0x0000000403e07825 */ /* 0x000fc600078e02c6 */
[----:B--2---:R1:W-:Y:S02]  /*71a30*/  @P4 STG.E [R226.64], R0 ;  /* 0x00000000e2004986 */ /* 0x0043e4000c101908 */
[C---:B-1----:R-:W-:Y:S01]  /*71a40*/  IMAD.WIDE R226, R3.reuse, 0x4, R196 ;  /* 0x0000000403e27825 */ /* 0x042fe200078e02c4 */
[----:B------:R-:W-:Y:S02]  /*71a50*/  IADD3 R0, R3, c[0x0][0x198], RZ ;  /* 0x0000660003007a10 */ /* 0x000fe40007ffe0ff */
[----:B------:R-:W2:Y:S01]  /*71a60*/  LDL.LU R3, [R1+0x58c] ;  /* 0x00058c0001037983 */ /* 0x000ea20000300800 */
[----:B------:R-:W-:Y:S02]  /*71a70*/  ISETP.LT.AND P5, PT, R211, c[0x0][0x178], !P0 ;  /* 0x00005e00d3007a0c */ /* 0x000fe400047a1270 */
[----:B------:R-:W-:Y:S02]  /*71a80*/  ISETP.LT.AND P0, PT, R215, c[0x0][0x178], !P0 ;  /* 0x00005e00d7007a0c */ /* 0x000fe40004701270 */
[----:B---3--:R-:W-:-:S02]  /*71a90*/  ISETP.GE.AND P4, PT, R249, c[0x0][0x17c], PT ;  /* 0x00005f00f9007a0c */ /* 0x008fc40003f86270 */
[----:B------:R-:W3:Y:S01]  /*71aa0*/  LDL.LU R249, [R1+0x2550] ;  /* 0x0025500001f97983 */ /* 0x000ee20000300800 */
[----:B------:R-:W-:Y:S02]  /*71ab0*/  ISETP.LT.AND P6, PT, R211, c[0x0][0x178], !P1 ;  /* 0x00005e00d3007a0c */ /* 0x000fe40004fc1270 */
[----:B------:R-:W-:-:S04]  /*71ac0*/  ISETP.LT.AND P1, PT, R215, c[0x0][0x178], !P1 ;  /* 0x00005e00d7007a0c */ /* 0x000fc80004f21270 */
[----:B--2---:R1:W-:Y:S04]  /*71ad0*/  @P5 STG.E [R226.64], R3 ;  /* 0x00000003e2005986 */ /* 0x0043e8000c101908 */
[----:B------:R2:W-:Y:S01]  /*71ae0*/  @P0 STG.E [R224.64], R247 ;  /* 0x000000f7e0000986 */ /* 0x0005e2000c101908 */
[C---:B-1----:R-:W-:Y:S01]  /*71af0*/  IMAD.WIDE R226, R0.reuse, 0x4, R196 ;  /* 0x0000000400e27825 */ /* 0x042fe200078e02c4 */
[C---:B------:R-:W-:Y:S02]  /*71b00*/  IADD3 R3, R0.reuse, c[0x0][0x198], RZ ;  /* 0x0000660000037a10 */ /* 0x040fe40007ffe0ff */
[----:B--2---:R-:W2:Y:S01]  /*71b10*/  LDL.LU R247, [R1+0x34] ;  /* 0x0000340001f77983 */ /* 0x004ea20000300800 */
[----:B------:R-:W-:-:S03]  /*71b20*/  IMAD.WIDE R224, R0, 0x4, R198 ;  /* 0x0000000400e07825 */ /* 0x000fc600078e02c6 */
[----:B------:R-:W2:Y:S01]  /*71b30*/  LDL.LU R0, [R1+0x158] ;  /* 0x0001580001007983 */ /* 0x000ea20000300800 */
[----:B------:R-:W-:Y:S02]  /*71b40*/  ISETP.LT.AND P5, PT, R211, c[0x0][0x178], !P3 ;  /* 0x00005e00d3007a0c */ /* 0x000fe40005fa1270 */
[----:B------:R-:W-:Y:S01]  /*71b50*/  ISETP.LT.AND P3, PT, R215, c[0x0][0x178], !P3 ;  /* 0x00005e00d7007a0c */ /* 0x000fe20005f61270 */
[----:B------:R1:W-:Y:S01]  /*71b60*/  @P6 STG.E [R226.64], R250 ;  /* 0x000000fae2006986 */ /* 0x0003e2000c101908 */
[----:B------:R-:W-:-:S03]  /*71b70*/  ISETP.GE.AND P0, PT, R246, c[0x0][0x17c], PT ;  /* 0x00005f00f6007a0c */ /* 0x000fc60003f06270 */
[----:B------:R-:W3:Y:S04]  /*71b80*/  LDL.LU R246, [R1+0x2444] ;  /* 0x0024440001f67983 */ /* 0x000ee80000300800 */
[----:B-1----:R-:W3:Y:S04]  /*71b90*/  LDL.LU R250, [R1+0x254c] ;  /* 0x00254c0001fa7983 */ /* 0x002ee80000300800 */
[----:B--2---:R1:W-:Y:S02]  /*71ba0*/  @P1 STG.E [R224.64], R0 ;  /* 0x00000000e0001986 */ /* 0x0043e4000c101908 */
[----:B-1----:R-:W-:-:S05]  /*71bb0*/  IMAD.WIDE R224, R3, 0x4, R196 ;  /* 0x0000000403e07825 */ /* 0x002fca00078e02c4 */
[----:B----4-:R1:W-:Y:S01]  /*71bc0*/  @P5 STG.E [R224.64], R245 ;  /* 0x000000f5e0005986 */ /* 0x0103e2000c101908 */
[C---:B------:R-:W-:Y:S01]  /*71bd0*/  IADD3 R0, R3.reuse, c[0x0][0x198], RZ ;  /* 0x0000660003007a10 */ /* 0x040fe20007ffe0ff */
[----:B-1----:R-:W-:Y:S02]  /*71be0*/  IMAD.WIDE R224, R3, 0x4, R198 ;  /* 0x0000000403e07825 */ /* 0x002fe400078e02c6 */
[----:B------:R-:W2:Y:S04]  /*71bf0*/  LDL.LU R3, [R1+0x245c] ;  /* 0x00245c0001037983 */ /* 0x000ea80000300800 */
[----:B------:R1:W-:Y:S04]  /*71c00*/  @P3 STG.E [R224.64], R251 ;  /* 0x000000fbe0003986 */ /* 0x0003e8000c101908 */
[----:B-1----:R-:W4:Y:S04]  /*71c10*/  LDL.LU R251, [R1+0x2548] ;  /* 0x0025480001fb7983 */ /* 0x002f280000300800 */
[----:B------:R-:W2:Y:S01]  /*71c20*/  LDL.LU R225, [R1+0x30] ;  /* 0x0000300001e17983 */ /* 0x000ea20000300800 */
[----:B------:R-:W-:-:S02]  /*71c30*/  ISETP.LT.AND P6, PT, R211, c[0x0][0x178], !P2 ;  /* 0x00005e00d3007a0c */ /* 0x000fc400057c1270 */
[----:B------:R-:W-:Y:S01]  /*71c40*/  ISETP.LT.AND P2, PT, R215, c[0x0][0x178], !P2 ;  /* 0x00005e00d7007a0c */ /* 0x000fe20005741270 */
[----:B------:R-:W-:Y:S01]  /*71c50*/  IMAD.WIDE R226, R0, 0x4, R196 ;  /* 0x0000000400e27825 */ /* 0x000fe200078e02c4 */
[----:B------:R-:W-:-:S03]  /*71c60*/  ISETP.GE.AND P1, PT, R244, c[0x0][0x17c], PT ;  /* 0x00005f00f4007a0c */ /* 0x000fc60003f26270 */
[----:B------:R-:W-:Y:S01]  /*71c70*/  IMAD.WIDE R244, R0, 0x4, R198 ;  /* 0x0000000400f47825 */ /* 0x000fe200078e02c6 */
[----:B---3--:R-:W-:Y:S02]  /*71c80*/  ISETP.GE.AND P3, PT, R246, c[0x0][0x17c], PT ;  /* 0x00005f00f6007a0c */ /* 0x008fe40003f66270 */
[----:B------:R-:W3:Y:S01]  /*71c90*/  LDL.LU R246, [R1+0x2414] ;  /* 0x0024140001f67983 */ /* 0x000ee20000300800 */
[----:B------:R-:W-:Y:S02]  /*71ca0*/  ISETP.LT.AND P5, PT, R211, c[0x0][0x178], !P4 ;  /* 0x00005e00d3007a0c */ /* 0x000fe400067a1270 */
[----:B------:R-:W-:Y:S02]  /*71cb0*/  ISETP.LT.AND P4, PT, R215, c[0x0][0x178], !P4 ;  /* 0x00005e00d7007a0c */ /* 0x000fe40006781270 */
[----:B------:R-:W-:Y:S01]  /*71cc0*/  IADD3 R0, R0, c[0x0][0x198], RZ ;  /* 0x0000660000007a10 */ /* 0x000fe20007ffe0ff */
[----:B--2---:R-:W-:Y:S04]  /*71cd0*/  @P6 STG.E [R226.64], R225 ;  /* 0x000000e1e2006986 */ /* 0x004fe8000c101908 */
[----:B------:R1:W-:Y:S04]  /*71ce0*/  @P2 STG.E [R244.64], R232 ;  /* 0x000000e8f4002986 */ /* 0x0003e8000c101908 */
[----:B-1----:R-:W2:Y:S04]  /*71cf0*/  LDL.LU R245, [R1+0x242c] ;  /* 0x00242c0001f57983 */ /* 0x002ea80000300800 */
[----:B------:R-:W4:Y:S04]  /*71d00*/  LDL.LU R244, [R1+0x2438] ;  /* 0x0024380001f47983 */ /* 0x000f280000300800 */
[----:B------:R-:W4:Y:S01]  /*71d10*/  LDL.LU R232, [R1+0x2458] ;  /* 0x0024580001e87983 */ /* 0x000f220000300800 */
[----:B------:R-:W-:Y:S01]  /*71d20*/  ISETP.LT.AND P6, PT, R211, c[0x0][0x178], !P0 ;  /* 0x00005e00d3007a0c */ /* 0x000fe200047c1270 */
[----:B------:R-:W-:Y:S01]  /*71d30*/  IMAD.WIDE R224, R0, 0x4, R196 ;  /* 0x0000000400e07825 */ /* 0x000fe200078e02c4 */
[----:B------:R-:W-:-:S03]  /*71d40*/  ISETP.LT.AND P0, PT, R215, c[0x0][0x178], !P0 ;  /* 0x00005e00d7007a0c */ /* 0x000fc60004701270 */
[C---:B------:R-:W-:Y:S01]  /*71d50*/  IMAD.WIDE R226, R0.reuse, 0x4, R198 ;  /* 0x0000000400e27825 */ /* 0x040fe200078e02c6 */
[----:B------:R-:W-:Y:S01]  /*71d60*/  IADD3 R0, R0, c[0x0][0x198], RZ ;  /* 0x0000660000007a10 */ /* 0x000fe20007ffe0ff */
[----:B------:R1:W-:Y:S01]  /*71d70*/  @P5 STG.E [R224.64], R247 ;  /* 0x000000f7e0005986 */ /* 0x0003e2000c101908 */
[----:B------:R-:W-:Y:S02]  /*71d80*/  ISETP.LT.AND P5, PT, R211, c[0x0][0x178], !P1 ;  /* 0x00005e00d3007a0c */ /* 0x000fe40004fa1270 */
[----:B------:R-:W-:Y:S01]  /*71d90*/  ISETP.GE.AND P2, PT, R3, c[0x0][0x17c], PT ;  /* 0x00005f0003007a0c */ /* 0x000fe20003f46270 */
[----:B------:R3:W-:Y:S01]  /*71da0*/  @P4 STG.E [R226.64], R233 ;  /* 0x000000e9e2004986 */ /* 0x0007e2000c101908 */
[C---:B------:R-:W-:Y:S02]  /*71db0*/  IADD3 R3, R0.reuse, c[0x0][0x198], RZ ;  /* 0x0000660000037a10 */ /* 0x040fe40007ffe0ff */
[----:B------:R-:W-:Y:S01]  /*71dc0*/  ISETP.LT.AND P1, PT, R215, c[0x0][0x178], !P1 ;  /* 0x00005e00d7007a0c */ /* 0x000fe20004f21270 */
[----:B-1----:R-:W-:-:S04]  /*71dd0*/  IMAD.WIDE R224, R0, 0x4, R196 ;  /* 0x0000000400e07825 */ /* 0x002fc800078e02c4 */
[----:B---3--:R-:W-:Y:S01]  /*71de0*/  IMAD.WIDE R226, R0, 0x4, R198 ;  /* 0x0000000400e27825 */ /* 0x008fe200078e02c6 */
[----:B------:R1:W-:Y:S01]  /*71df0*/  @P6 STG.E [R224.64], R248 ;  /* 0x000000f8e0006986 */ /* 0x0003e2000c101908 */
[----:B------:R-:W-:-:S03]  /*71e00*/  ISETP.LT.AND P6, PT, R211, c[0x0][0x178], !P3 ;  /* 0x00005e00d3007a0c */ /* 0x000fc60005fc1270 */
[----:B------:R3:W-:Y:S01]  /*71e10*/  @P0 STG.E [R226.64], R228 ;  /* 0x000000e4e2000986 */ /* 0x0007e2000c101908 */
[----:B------:R-:W-:Y:S01]  /*71e20*/  ISETP.LT.AND P3, PT, R215, c[0x0][0x178], !P3 ;  /* 0x00005e00d7007a0c */ /* 0x000fe20005f61270 */
[----:B-1----:R-:W-:-:S04]  /*71e30*/  IMAD.WIDE R224, R3, 0x4, R196 ;  /* 0x0000000403e07825 */ /* 0x002fc800078e02c4 */
[C---:B---3--:R-:W-:Y:S01]  /*71e40*/  IMAD.WIDE R226, R3.reuse, 0x4, R198 ;  /* 0x0000000403e27825 */ /* 0x048fe200078e02c6 */
[----:B------:R-:W-:Y:S01]  /*71e50*/  IADD3 R3, R3, c[0x0][0x198], RZ ;  /* 0x0000660003037a10 */ /* 0x000fe20007ffe0ff */
[----:B------:R1:W-:Y:S01]  /*71e60*/  @P5 STG.E [R224.64], R249 ;  /* 0x000000f9e0005986 */ /* 0x0003e2000c101908 */
[----:B------:R-:W-:-:S03]  /*71e70*/  ISETP.LT.AND P5, PT, R211, c[0x0][0x178], !P2 ;  /* 0x00005e00d3007a0c */ /* 0x000fc600057a1270 */
[----:B------:R3:W-:Y:S01]  /*71e80*/  @P1 STG.E [R226.64], R229 ;  /* 0x000000e5e2001986 */ /* 0x0007e2000c101908 */
[----:B------:R-:W-:Y:S01]  /*71e90*/  ISETP.LT.AND P2, PT, R215, c[0x0][0x178], !P2 ;  /* 0x00005e00d7007a0c */ /* 0x000fe20005741270 */
[C---:B-1----:R-:W-:Y:S01]  /*71ea0*/  IMAD.WIDE R224, R3.reuse, 0x4, R196 ;  /* 0x0000000403e07825 */ /* 0x042fe200078e02c4 */
[----:B------:R-:W-:-:S04]  /*71eb0*/  IADD3 R0, R3, c[0x0][0x198], RZ ;  /* 0x0000660003007a10 */ /* 0x000fc80007ffe0ff */
[----:B------:R1:W-:Y:S01]  /*71ec0*/  @P6 STG.E [R224.64], R240 ;  /* 0x000000f0e0006986 */ /* 0x0003e2000c101908 */
[----:B------:R-:W-:Y:S01]  /*71ed0*/  ISETP.GE.AND P4, PT, R246, c[0x0][0x17c], PT ;  /* 0x00005f00f6007a0c */ /* 0x000fe20003f86270 */
[----:B---3--:R-:W-:-:S04]  /*71ee0*/  IMAD.WIDE R226, R0, 0x4, R196 ;  /* 0x0000000400e27825 */ /* 0x008fc800078e02c4 */
[----:B-1----:R-:W-:-:S05]  /*71ef0*/  IMAD.WIDE R224, R3, 0x4, R198 ;  /* 0x0000000403e07825 */ /* 0x002fca00078e02c6 */
[----:B------:R-:W-:Y:S01]  /*71f00*/  @P3 STG.E [R224.64], R220 ;  /* 0x000000dce0003986 */ /* 0x000fe2000c101908 */
[----:B------:R-:W-:-:S03]  /*71f10*/  IMAD.WIDE R228, R0, 0x4, R198 ;  /* 0x0000000400e47825 */ /* 0x000fc600078e02c6 */
[----:B------:R-:W-:Y:S04]  /*71f20*/  @P5 STG.E [R226.64], R241 ;  /* 0x000000f1e2005986 */ /* 0x000fe8000c101908 */
[----:B------:R1:W-:Y:S01]  /*71f30*/  @P2 STG.E [R228.64], R221 ;  /* 0x000000dde4002986 */ /* 0x0003e2000c101908 */
[----:B--2---:R-:W-:-:S03]  /*71f40*/  ISETP.GE.AND P0, PT, R245, c[0x0][0x17c], PT ;  /* 0x00005f00f5007a0c */ /* 0x004fc60003f06270 */
[----:B------:R-:W2:Y:S01]  /*71f50*/  LDL.LU R245, [R1+0x2470] ;  /* 0x0024700001f57983 */ /* 0x000ea20000300800 */
[----:B----4-:R-:W-:-:S03]  /*71f60*/  ISETP.GE.AND P1, PT, R244, c[0x0][0x17c], PT ;  /* 0x00005f00f4007a0c */ /* 0x010fc60003f26270 */
[----:B------:R-:W3:Y:S04]  /*71f70*/  LDL.LU R244, [R1+0x2428] ;  /* 0x0024280001f47983 */ /* 0x000ee80000300800 */
[----:B------:R-:W4:Y:S04]  /*71f80*/  LDL.LU R233, [R1+0x2440] ;  /* 0x0024400001e97983 */ /* 0x000f280000300800 */
[----:B------:R-:W4:Y:S01]  /*71f90*/  LDL.LU R247, [R1+0x38] ;  /* 0x0000380001f77983 */ /* 0x000f220000300800 */
[----:B------:R-:W-:-:S03]  /*71fa0*/  ISETP.GE.AND P3, PT, R232, c[0x0][0x17c], PT ;  /* 0x00005f00e8007a0c */ /* 0x000fc60003f66270 */
[----:B------:R-:W4:Y:S04]  /*71fb0*/  LDL.LU R232, [R1+0x244c] ;  /* 0x00244c0001e87983 */ /* 0x000f280000300800 */
[----:B------:R-:W4:Y:S04]  /*71fc0*/  LDL.LU R246, [R1+0x3c] ;  /* 0x00003c0001f67983 */ /* 0x000f280000300800 */
[----:B-1----:R-:W4:Y:S04]  /*71fd0*/  LDL.LU R228, [R1+0x246c] ;  /* 0x00246c0001e47983 */ /* 0x002f280000300800 */
[----:B------:R-:W4:Y:S04]  /*71fe0*/  LDL.LU R229, [R1+0x2484] ;  /* 0x0024840001e57983 */ /* 0x000f280000300800 */
[----:B------:R-:W4:Y:S04]  /*71ff0*/  LDL.LU R227, [R1+0x243c] ;  /* 0x00243c0001e37983 */ /* 0x000f280000300800 */
[----:B------:R-:W4:Y:S01]  /*72000*/  LDL.LU R226, [R1+0x2454] ;  /* 0x0024540001e27983 */ /* 0x000f220000300800 */
[----:B------:R-:W-:-:S02]  /*72010*/  ISETP.LT.AND P6, PT, R211, c[0x0][0x178], !P4 ;  /* 0x00005e00d3007a0c */ /* 0x000fc400067c1270 */
[----:B------:R-:W-:Y:S02]  /*72020*/  ISETP.LT.AND P4, PT, R215, c[0x0][0x178], !P4 ;  /* 0x00005e00d7007a0c */ /* 0x000fe40006781270 */
[----:B------:R-:W-:Y:S02]  /*72030*/  IADD3 R0, R0, c[0x0][0x198], RZ ;  /* 0x0000660000007a10 */ /* 0x000fe40007ffe0ff */
[----:B------:R-:W-:-:S03]  /*72040*/  ISETP.LT.AND P2, PT, R211, c[0x0][0x178], !P0 ;  /* 0x00005e00d3007a0c */ /* 0x000fc60004741270 */
[----:B------:R-:W-:Y:S01]  /*72050*/  IMAD.WIDE R220, R0, 0x4, R196 ;  /* 0x0000000400dc7825 */ /* 0x000fe200078e02c4 */
[----:B------:R-:W-:-:S03]  /*72060*/  ISETP.LT.AND P0, PT, R215, c[0x0][0x178], !P0 ;  /* 0x00005e00d7007a0c */ /* 0x000fc60004701270 */
[C---:B------:R-:W-:Y:S01]  /*72070*/  IMAD.WIDE R224, R0.reuse, 0x4, R198 ;  /* 0x0000000400e07825 */ /* 0x040fe200078e02c6 */
[----:B------:R-:W-:Y:S01]  /*72080*/  IADD3 R0, R0, c[0x0][0x198], RZ ;  /* 0x0000660000007a10 */ /* 0x000fe20007ffe0ff */
[----:B------:R1:W-:Y:S04]  /*72090*/  @P6 STG.E [R220.64], R236 ;  /* 0x000000ecdc006986 */ /* 0x0003e8000c101908 */
[----:B------:R1:W-:Y:S01]  /*720a0*/  @P4 STG.E [R224.64], R216 ;  /* 0x000000d8e0004986 */ /* 0x0003e2000c101908 */
[----:B------:R-:W-:Y:S02]  /*720b0*/  ISETP.LT.AND P4, PT, R211, c[0x0][0x178], !P1 ;  /* 0x00005e00d3007a0c */ /* 0x000fe40004f81270 */
[----:B------:R-:W-:Y:S02]  /*720c0*/  ISETP.LT.AND P1, PT, R215, c[0x0][0x178], !P1 ;  /* 0x00005e00d7007a0c */ /* 0x000fe40004f21270 */
[C---:B------:R-:W-:Y:S01]  /*720d0*/  IADD3 R3, R0.reuse, c[0x0][0x198], RZ ;  /* 0x0000660000037a10 */ /* 0x040fe20007ffe0ff */
[----:B-1----:R-:W-:-:S04]  /*720e0*/  IMAD.WIDE R220, R0, 0x4, R196 ;  /* 0x0000000400dc7825 */ /* 0x002fc800078e02c4 */
[----:B------:R-:W-:Y:S01]  /*720f0*/  IMAD.WIDE R224, R0, 0x4, R198 ;  /* 0x0000000400e07825 */ /* 0x000fe200078e02c6 */
[----:B------:R1:W-:Y:S01]  /*72100*/  @P2 STG.E [R220.64], R237 ;  /* 0x000000eddc002986 */ /* 0x0003e2000c101908 */
[----:B------:R-:W-:-:S03]  /*72110*/  ISETP.LT.AND P2, PT, R211, c[0x0][0x178], !P3 ;  /* 0x00005e00d3007a0c */ /* 0x000fc60005f41270 */
[----:B------:R1:W-:Y:S01]  /*72120*/  @P0 STG.E [R224.64], R217 ;  /* 0x000000d9e0000986 */ /* 0x0003e2000c101908 */
[----:B------:R-:W-:Y:S01]  /*72130*/  ISETP.LT.AND P3, PT, R215, c[0x0][0x178], !P3 ;  /* 0x00005e00d7007a0c */ /* 0x000fe20005f61270 */
[----:B-1----:R-:W-:-:S04]  /*72140*/  IMAD.WIDE R220, R3, 0x4, R196 ;  /* 0x0000000403dc7825 */ /* 0x002fc800078e02c4 */
[C---:B------:R-:W-:Y:S01]  /*72150*/  IMAD.WIDE R216, R3.reuse, 0x4, R198 ;  /* 0x0000000403d87825 */ /* 0x040fe200078e02c6 */
[----:B------:R-:W-:-:S04]  /*72160*/  IADD3 R3, R3, c[0x0][0x198], RZ ;  /* 0x0000660003037a10 */ /* 0x000fc80007ffe0ff */
[----:B------:R-:W-:-:S05]  /*72170*/  IADD3 R0, R3, c[0x0][0x198], RZ ;  /* 0x0000660003007a10 */ /* 0x000fca0007ffe0ff */
[----:B------:R-:W-:Y:S01]  /*72180*/  IMAD.WIDE R224, R0, 0x4, R198 ;  /* 0x0000000400e07825 */ /* 0x000fe200078e02c6 */
[----:B--2---:R-:W-:Y:S02]  /*72190*/  ISETP.GE.AND P5, PT, R245, c[0x0][0x17c], PT ;  /* 0x00005f00f5007a0c */ /* 0x004fe40003fa6270 */
[----:B---3--:R-:W-:Y:S01]  /*721a0*/  ISETP.GE.AND P6, PT, R244, c[0x0][0x17c], PT ;  /* 0x00005f00f4007a0c */ /* 0x008fe20003fc6270 */
[----:B----4-:R-:W-:Y:S04]  /*721b0*/  @P4 STG.E [R220.64], R247 ;  /* 0x000000f7dc004986 */ /* 0x010fe8000c101908 */
[----:B------:R1:W-:Y:S01]  /*721c0*/  @P1 STG.E [R216.64], R234 ;  /* 0x000000ead8001986 */ /* 0x0003e2000c101908 */
[----:B------:R-:W-:Y:S02]  /*721d0*/  ISETP.LT.AND P4, PT, R211, c[0x0][0x178], !P5 ;  /* 0x00005e00d3007a0c */ /* 0x000fe40006f81270 */
[----:B------:R-:W-:Y:S01]  /*721e0*/  ISETP.LT.AND P5, PT, R215, c[0x0][0x178], !P5 ;  /* 0x00005e00d7007a0c */ /* 0x000fe20006fa1270 */
[----:B-1----:R-:W-:-:S05]  /*721f0*/  IMAD.WIDE R216, R3, 0x4, R196 ;  /* 0x0000000403d87825 */ /* 0x002fca00078e02c4 */
[----:B------:R1:W-:Y:S01]  /*72200*/  @P2 STG.E [R216.64], R246 ;  /* 0x000000f6d8002986 */ /* 0x0003e2000c101908 */
[----:B------:R-:W-:Y:S01]  /*72210*/  ISETP.LT.AND P2, PT, R211, c[0x0][0x178], !P6 ;  /* 0x00005e00d3007a0c */ /* 0x000fe20007741270 */
[C---:B------:R-:W-:Y:S01]  /*72220*/  IMAD.WIDE R220, R0.reuse, 0x4, R196 ;  /* 0x0000000400dc7825 */ /* 0x040fe200078e02c4 */
[----:B------:R-:W-:Y:S02]  /*72230*/  ISETP.LT.AND P6, PT, R215, c[0x0][0x178], !P6 ;  /* 0x00005e00d7007a0c */ /* 0x000fe400077c1270 */
[----:B------:R-:W-:Y:S01]  /*72240*/  ISETP.GE.AND P0, PT, R233, c[0x0][0x17c], PT ;  /* 0x00005f00e9007a0c */ /* 0x000fe20003f06270 */
[----:B-1----:R-:W-:Y:S01]  /*72250*/  IMAD.WIDE R216, R3, 0x4, R198 ;  /* 0x0000000403d87825 */ /* 0x002fe200078e02c6 */
[----:B------:R-:W-:-:S04]  /*72260*/  IADD3 R0, R0, c[0x0][0x198], RZ ;  /* 0x0000660000007a10 */ /* 0x000fc80007ffe0ff */
[----:B------:R1:W-:Y:S01]  /*72270*/  @P3 STG.E [R216.64], R235 ;  /* 0x000000ebd8003986 */ /* 0x0003e2000c101908 */
[----:B------:R-:W-:-:S03]  /*72280*/  ISETP.GE.AND P3, PT, R228, c[0x0][0x17c], PT ;  /* 0x00005f00e4007a0c */ /* 0x000fc60003f66270 */
[----:B------:R-:W2:Y:S04]  /*72290*/  LDL.LU R228, [R1+0x2460] ;  /* 0x0024600001e47983 */ /* 0x000ea80000300800 */
[----:B------:R3:W-:Y:S01]  /*722a0*/  @P4 STG.E [R220.64], R250 ;  /* 0x000000fadc004986 */ /* 0x0007e2000c101908 */
[----:B------:R-:W-:Y:S02]  /*722b0*/  ISETP.LT.AND P4, PT, R211, c[0x0][0x178], !P0 ;  /* 0x00005e00d3007a0c */ /* 0x000fe40004781270 */
[----:B------:R-:W-:Y:S01]  /*722c0*/  ISETP.LT.AND P0, PT, R215, c[0x0][0x178], !P0 ;  /* 0x00005e00d7007a0c */ /* 0x000fe20004701270 */
[----:B------:R4:W-:Y:S01]  /*722d0*/  @P5 STG.E [R224.64], R230 ;  /* 0x000000e6e0005986 */ /* 0x0009e2000c101908 */
[----:B-1----:R-:W-:Y:S01]  /*722e0*/  IMAD.WIDE R216, R0, 0x4, R196 ;  /* 0x0000000400d87825 */ /* 0x002fe200078e02c4 */
[----:B------:R-:W-:-:S03]  /*722f0*/  ISETP.GE.AND P1, PT, R232, c[0x0][0x17c], PT ;  /* 0x00005f00e8007a0c */ /* 0x000fc60003f26270 */
[C---:B---3--:R-:W-:Y:S01]  /*72300*/  IMAD.WIDE R220, R0.reuse, 0x4, R198 ;  /* 0x0000000400dc7825 */ /* 0x048fe200078e02c6 */
[----:B------:R-:W-:Y:S01]  /*72310*/  IADD3 R0, R0, c[0x0][0x198], RZ ;  /* 0x0000660000007a10 */ /* 0x000fe20007ffe0ff */
[----:B----4-:R-:W3:Y:S04]  /*72320*/  LDL.LU R224, [R1+0x2480] ;  /* 0x0024800001e07983 */ /* 0x010ee80000300800 */
[----:B------:R1:W-:Y:S01]  /*72330*/  @P2 STG.E [R216.64], R251 ;  /* 0x000000fbd8002986 */ /* 0x0003e2000c101908 */
[----:B------:R-:W-:-:S03]  /*72340*/  ISETP.LT.AND P2, PT, R211, c[0x0][0x178], !P1 ;  /* 0x00005e00d3007a0c */ /* 0x000fc60004f41270 */
[----:B------:R4:W-:Y:S01]  /*72350*/  @P6 STG.E [R220.64], R231 ;  /* 0x000000e7dc006986 */ /* 0x0009e2000c101908 */
[----:B------:R-:W-:Y:S02]  /*72360*/  ISETP.LT.AND P6, PT, R215, c[0x0][0x178], !P1 ;  /* 0x00005e00d7007a0c */ /* 0x000fe40004fc1270 */
[----:B------:R-:W-:Y:S02]  /*72370*/  ISETP.GE.AND P1, PT, R227, c[0x0][0x17c], PT ;  /* 0x00005f00e3007a0c */ /* 0x000fe40003f26270 */
[----:B------:R-:W3:Y:S01]  /*72380*/  LDL.LU R227, [R1+0x24a8] ;  /* 0x0024a80001e37983 */ /* 0x000ee20000300800 */
[----:B-1----:R-:W-:-:S04]  /*72390*/  IMAD.WIDE R216, R0, 0x4, R198 ;  /* 0x0000000400d87825 */ /* 0x002fc800078e02c6 */
[----:B----4-:R-:W-:-:S05]  /*723a0*/  IMAD.WIDE R220, R0, 0x4, R196 ;  /* 0x0000000400dc7825 */ /* 0x010fca00078e02c4 */
[----:B------:R1:W-:Y:S04]  /*723b0*/  @P4 STG.E [R220.64], R242 ;  /* 0x000000f2dc004986 */ /* 0x0003e8000c101908 */
[----:B------:R4:W-:Y:S01]  /*723c0*/  @P0 STG.E [R216.64], R222 ;  /* 0x000000ded8000986 */ /* 0x0009e2000c101908 */
[----:B------:R-:W-:-:S03]  /*723d0*/  ISETP.GE.AND P0, PT, R226, c[0x0][0x17c], PT ;  /* 0x00005f00e2007a0c */ /* 0x000fc60003f06270 */
[----:B------:R-:W3:Y:S01]  /*723e0*/  LDL.LU R226, [R1+0x2450] ;  /* 0x0024500001e27983 */ /* 0x000ee20000300800 */
[----:B------:R-:W-:Y:S02]  /*723f0*/  IADD3 R3, R0, c[0x0][0x198], RZ ;  /* 0x0000660000037a10 */ /* 0x000fe40007ffe0ff */
[----:B------:R-:W-:Y:S01]  /*72400*/  ISETP.LT.AND P4, PT, R211, c[0x0][0x178], !P3 ;  /* 0x00005e00d3007a0c */ /* 0x000fe20005f81270 */
[----:B------:R-:W3:Y:S02]  /*72410*/  LDL.LU R225, [R1+0x2468] ;  /* 0x0024680001e17983 */ /* 0x000ee40000300800 */
[----:B-1----:R-:W-:Y:S01]  /*72420*/  IMAD.WIDE R220, R3, 0x4, R196 ;  /* 0x0000000403dc7825 */ /* 0x002fe200078e02c4 */
[----:B------:R-:W-:-:S03]  /*72430*/  ISETP.GE.AND P5, PT, R229, c[0x0][0x17c], PT ;  /* 0x00005f00e5007a0c */ /* 0x000fc60003fa6270 */
[C---:B----4-:R-:W-:Y:S01]  /*72440*/  IMAD.WIDE R216, R3.reuse, 0x4, R198 ;  /* 0x0000000403d87825 */ /* 0x050fe200078e02c6 */
[----:B------:R-:W-:Y:S01]  /*72450*/  IADD3 R3, R3, c[0x0][0x198], RZ ;  /* 0x0000660003037a10 */ /* 0x000fe20007ffe0ff */
[----:B------:R-:W-:Y:S01]  /*72460*/  @P2 STG.E [R220.64], R243 ;  /* 0x000000f3dc002986 */ /* 0x000fe2000c101908 */
[----:B------:R-:W-:-:S03]  /*72470*/  ISETP.LT.AND P3, PT, R215, c[0x0][0x178], !P3 ;  /* 0x00005e00d7007a0c */ /* 0x000fc60005f61270 */
[----:B------:R1:W-:Y:S01]  /*72480*/  @P6 STG.E [R216.64], R223 ;  /* 0x000000dfd8006986 */ /* 0x0003e2000c101908 */
[----:B------:R-:W-:Y:S02]  /*72490*/  ISETP.LT.AND P6, PT, R211, c[0x0][0x178], !P5 ;  /* 0x00005e00d3007a0c */ /* 0x000fe40006fc1270 */
[----:B------:R-:W-:Y:S02]  /*724a0*/  ISETP.LT.AND P5, PT, R215, c[0x0][0x178], !P5 ;  /* 0x00005e00d7007a0c */ /* 0x000fe40006fa1270 */
[C---:B------:R-:W-:Y:S01]  /*724b0*/  IADD3 R0, R3.reuse, c[0x0][0x198], RZ ;  /* 0x0000660003007a10 */ /* 0x040fe20007ffe0ff */
[----:B-1----:R-:W-:-:S05]  /*724c0*/  IMAD.WIDE R216, R3, 0x4, R196 ;  /* 0x0000000403d87825 */ /* 0x002fca00078e02c4 */
[----:B------:R1:W-:Y:S01]  /*724d0*/  @P4 STG.E [R216.64], R238 ;  /* 0x000000eed8004986 */ /* 0x0003e2000c101908 */
[----:B------:R-:W-:Y:S01]  /*724e0*/  ISETP.LT.AND P4, PT, R211, c[0x0][0x178], !P1 ;  /* 0x00005e00d3007a0c */ /* 0x000fe20004f81270 */
[----:B------:R-:W-:Y:S01]  /*724f0*/  IMAD.WIDE R220, R0, 0x4, R196 ;  /* 0x0000000400dc7825 */ /* 0x000fe200078e02c4 */
[----:B------:R-:W-:-:S03]  /*72500*/  ISETP.LT.AND P1, PT, R215, c[0x0][0x178], !P1 ;  /* 0x00005e00d7007a0c */ /* 0x000fc60004f21270 */
[C---:B------:R-:W-:Y:S01]  /*72510*/  IMAD.WIDE R222, R0.reuse, 0x4, R198 ;  /* 0x0000000400de7825 */ /* 0x040fe200078e02c6 */
[----:B------:R-:W-:-:S03]  /*72520*/  IADD3 R0, R0, c[0x0][0x198], RZ ;  /* 0x0000660000007a10 */ /* 0x000fc60007ffe0ff */
[----:B-1----:R-:W-:-:S05]  /*72530*/  IMAD.WIDE R216, R3, 0x4, R198 ;  /* 0x0000000403d87825 */ /* 0x002fca00078e02c6 */
[----:B------:R1:W-:Y:S04]  /*72540*/  @P3 STG.E [R216.64], R218 ;  /* 0x000000dad8003986 */ /* 0x0003e8000c101908 */
[----:B------:R-:W-:Y:S01]  /*72550*/  @P6 STG.E [R220.64], R239 ;  /* 0x000000efdc006986 */ /* 0x000fe2000c101908 */
[----:B------:R-:W-:-:S03]  /*72560*/  ISETP.LT.AND P6, PT, R215, c[0x0][0x178], !P0 ;  /* 0x00005e00d7007a0c */ /* 0x000fc600047c1270 */
[----:B------:R4:W-:Y:S01]  /*72570*/  @P5 STG.E [R222.64], R219 ;  /* 0x000000dbde005986 */ /* 0x0009e2000c101908 */
[----:B------:R-:W-:Y:S01]  /*72580*/  ISETP.LT.AND P5, PT, R211, c[0x0][0x178], !P0 ;  /* 0x00005e00d3007a0c */ /* 0x000fe200047a1270 */
[----:B-1----:R-:W-:-:S04]  /*72590*/  IMAD.WIDE R216, R0, 0x4, R196 ;  /* 0x0000000400d87825 */ /* 0x002fc800078e02c4 */
[C---:B----4-:R-:W-:Y:S01]  /*725a0*/  IMAD.WIDE R218, R0.reuse, 0x4, R198 ;  /* 0x0000000400da7825 */ /* 0x050fe200078e02c6 */
[----:B------:R-:W-:Y:S01]  /*725b0*/  IADD3 R0, R0, c[0x0][0x198], RZ ;  /* 0x0000660000007a10 */ /* 0x000fe20007ffe0ff */
[----:B------:R1:W-:Y:S04]  /*725c0*/  @P4 STG.E [R216.64], R16 ;  /* 0x00000010d8004986 */ /* 0x0003e8000c101908 */
[----:B------:R4:W-:Y:S01]  /*725d0*/  @P1 STG.E [R218.64], R32 ;  /* 0x00000020da001986 */ /* 0x0009e2000c101908 */
[C---:B------:R-:W-:Y:S01]  /*725e0*/  IADD3 R3, R0.reuse, c[0x0][0x198], RZ ;  /* 0x0000660000037a10 */ /* 0x040fe20007ffe0ff */
[----:B-1----:R-:W-:-:S04]  /*725f0*/  IMAD.WIDE R216, R0, 0x4, R196 ;  /* 0x0000000400d87825 */ /* 0x002fc800078e02c4 */
[----:B----4-:R-:W-:Y:S01]  /*72600*/  IMAD.WIDE R218, R0, 0x4, R198 ;  /* 0x0000000400da7825 */ /* 0x010fe200078e02c6 */
[----:B------:R1:W-:Y:S04]  /*72610*/  @P5 STG.E [R216.64], R17 ;  /* 0x00000011d8005986 */ /* 0x0003e8000c101908 */
[----:B------:R4:W-:Y:S01]  /*72620*/  @P6 STG.E [R218.64], R33 ;  /* 0x00000021da006986 */ /* 0x0009e2000c101908 */
[----:B-1----:R-:W-:-:S04]  /*72630*/  IMAD.WIDE R16, R3, 0x4, R196 ;  /* 0x0000000403107825 */ /* 0x002fc800078e02c4 */
[C---:B----4-:R-:W-:Y:S01]  /*72640*/  IMAD.WIDE R32, R3.reuse, 0x4, R198 ;  /* 0x0000000403207825 */ /* 0x050fe200078e02c6 */
[----:B------:R-:W-:-:S04]  /*72650*/  IADD3 R3, R3, c[0x0][0x198], RZ ;  /* 0x0000660003037a10 */ /* 0x000fc80007ffe0ff */
[----:B------:R-:W-:Y:S02]  /*72660*/  IADD3 R0, R3, c[0x0][0x198], RZ ;  /* 0x0000660003007a10 */ /* 0x000fe40007ffe0ff */
[----:B--2---:R-:W-:-:S04]  /*72670*/  ISETP.GE.AND P2, PT, R228, c[0x0][0x17c], PT ;  /* 0x00005f00e4007a0c */ /* 0x004fc80003f46270 */
[----:B------:R-:W-:Y:S02]  /*72680*/  ISETP.LT.AND P1, PT, R211, c[0x0][0x178], !P2 ;  /* 0x00005e00d3007a0c */ /* 0x000fe40005721270 */
[----:B------:R-:W-:Y:S02]  /*72690*/  ISETP.LT.AND P2, PT, R215, c[0x0][0x178], !P2 ;  /* 0x00005e00d7007a0c */ /* 0x000fe40005741270 */
[----:B---3--:R-:W-:Y:S02]  /*726a0*/  ISETP.GE.AND P3, PT, R224, c[0x0][0x17c], PT ;  /* 0x00005f00e0007a0c */ /* 0x008fe40003f66270 */
[----:B------:R-:W2:Y:S02]  /*726b0*/  LDL.LU R224, [R1+0x2474] ;  /* 0x0024740001e07983 */ /* 0x000ea40000300800 */
[----:B------:R-:W-:Y:S02]  /*726c0*/  ISETP.LT.AND P5, PT, R211, c[0x0][0x178], !P3 ;  /* 0x00005e00d3007a0c */ /* 0x000fe40005fa1270 */
[----:B------:R-:W3:Y:S01]  /*726d0*/  LDL.LU R221, [R1+0x24a4] ;  /* 0x0024a40001dd7983 */ /* 0x000ee20000300800 */
[----:B------:R-:W-:-:S03]  /*726e0*/  ISETP.LT.AND P3, PT, R215, c[0x0][0x178], !P3 ;  /* 0x00005e00d7007a0c */ /* 0x000fc60005f61270 */
[----:B------:R1:W-:Y:S01]  /*726f0*/  @P1 STG.E [R16.64], R12 ;  /* 0x0000000c10001986 */ /* 0x0003e2000c101908 */
[----:B------:R-:W-:-:S03]  /*72700*/  ISETP.GE.AND P0, PT, R227, c[0x0][0x17c], PT ;  /* 0x00005f00e3007a0c */ /* 0x000fc60003f06270 */
[----:B------:R-:W4:Y:S01]  /*72710*/  LDL.LU R220, [R1+0x24c4] ;  /* 0x0024c40001dc7983 */ /* 0x000f220000300800 */
[----:B------:R-:W-:-:S03]  /*72720*/  ISETP.LT.AND P1, PT, R211, c[0x0][0x178], !P0 ;  /* 0x00005e00d3007a0c */ /* 0x000fc60004721270 */
[----:B------:R1:W-:Y:S02]  /*72730*/  @P2 STG.E [R32.64], R28 ;  /* 0x0000001c20002986 */ /* 0x0003e4000c101908 */
[----:B-1----:R-:W-:Y:S01]  /*72740*/  IMAD.WIDE R16, R3, 0x4, R196 ;  /* 0x0000000403107825 */ /* 0x002fe200078e02c4 */
[----:B------:R-:W-:Y:S01]  /*72750*/  ISETP.LT.AND P2, PT, R215, c[0x0][0x178], !P0 ;  /* 0x00005e00d7007a0c */ /* 0x000fe20004741270 */
[----:B------:R-:W4:Y:S04]  /*72760*/  LDL.LU R217, [R1+0x2464] ;  /* 0x0024640001d97983 */ /* 0x000f280000300800 */
[----:B------:R1:W-:Y:S01]  /*72770*/  @P5 STG.E [R16.64], R13 ;  /* 0x0000000d10005986 */ /* 0x0003e2000c101908 */
[----:B------:R-:W-:Y:S01]  /*72780*/  ISETP.GE.AND P4, PT, R226, c[0x0][0x17c], PT ;  /* 0x00005f00e2007a0c */ /* 0x000fe20003f86270 */
[----:B------:R-:W-:-:S02]  /*72790*/  IMAD.WIDE R32, R0, 0x4, R198 ;  /* 0x0000000400207825 */ /* 0x000fc400078e02c6 */
[----:B------:R-:W4:Y:S01]  /*727a0*/  LDL.LU R216, [R1+0x247c] ;  /* 0x00247c0001d87983 */ /* 0x000f220000300800 */
[----:B------:R-:W-:Y:S02]  /*727b0*/  ISETP.LT.AND P5, PT, R211, c[0x0][0x178], !P4 ;  /* 0x00005e00d3007a0c */ /* 0x000fe400067a1270 */
[----:B------:R-:W-:Y:S01]  /*727c0*/  ISETP.LT.AND P4, PT, R215, c[0x0][0x178], !P4 ;  /* 0x00005e00d7007a0c */ /* 0x000fe20006781270 */
[----:B-1----:R-:W-:-:S04]  /*727d0*/  IMAD.WIDE R12, R3, 0x4, R198 ;  /* 0x00000004030c7825 */ /* 0x002fc800078e02c6 */
[C-C-:B------:R-:W-:Y:S01]  /*727e0*/  IMAD.WIDE R16, R0.reuse, 0x4, R196.reuse ;  /* 0x0000000400107825 */ /* 0x140fe200078e02c4 */
[----:B------:R-:W-:Y:S01]  /*727f0*/  IADD3 R0, R0, c[0x0][0x198], RZ ;  /* 0x0000660000007a10 */ /* 0x000fe20007ffe0ff */
[----:B------:R1:W-:Y:S04]  /*72800*/  @P3 STG.E [R12.64], R29 ;  /* 0x0000001d0c003986 */ /* 0x0003e8000c101908 */
[----:B------:R1:W-:Y:S04]  /*72810*/  @P1 STG.E [R16.64], R8 ;  /* 0x0000000810001986 */ /* 0x0003e8000c101908 */
[----:B------:R-:W-:Y:S01]  /*72820*/  @P2 STG.E [R32.64], R24 ;  /* 0x0000001820002986 */ /* 0x000fe2000c101908 */
[----:B-1----:R-:W-:-:S03]  /*72830*/  IMAD.WIDE R12, R0, 0x4, R196 ;  /* 0x00000004000c7825 */ /* 0x002fc600078e02c4 */
[----:B------:R-:W4:Y:S01]  /*72840*/  LDL.LU R29, [R1+0x248c] ;  /* 0x00248c00011d7983 */ /* 0x000f220000300800 */
[----:B------:R-:W-:-:S03]  /*72850*/  IMAD.WIDE R16, R0, 0x4, R198 ;  /* 0x0000000400107825 */ /* 0x000fc600078e02c6 */
[----:B------:R-:W-:Y:S04]  /*72860*/  @P5 STG.E [R12.64], R9 ;  /* 0x000000090c005986 */ /* 0x000fe8000c101908 */
[----:B------:R-:W4:Y:S04]  /*72870*/  LDL.LU R28, [R1+0x24c0] ;  /* 0x0024c000011c7983 */ /* 0x000f280000300800 */
[----:B------:R1:W-:Y:S04]  /*72880*/  @P4 STG.E [R16.64], R25 ;  /* 0x0000001910004986 */ /* 0x0003e8000c101908 */
[----:B-1----:R-:W4:Y:S01]  /*72890*/  LDL.LU R16, [R1+0x24f0] ;  /* 0x0024f00001107983 */ /* 0x002f220000300800 */
[----:B------:R-:W-:-:S02]  /*728a0*/  ISETP.GE.AND P6, PT, R225, c[0x0][0x17c], PT ;  /* 0x00005f00e1007a0c */ /* 0x000fc40003fc6270 */
[----:B------:R-:W-:Y:S01]  /*728b0*/  IADD3 R0, R0, c[0x0][0x198], RZ ;  /* 0x0000660000007a10 */ /* 0x000fe20007ffe0ff */
[----:B------:R-:W4:Y:S01]  /*728c0*/  LDL.LU R24, [R1+0x2478] ;  /* 0x0024780001187983 */ /* 0x000f220000300800 */
[----:B------:R-:W-:Y:S02]  /*728d0*/  ISETP.LT.AND P1, PT, R211, c[0x0][0x178], !P6 ;  /* 0x00005e00d3007a0c */ /* 0x000fe40007721270 */
[----:B------:R-:W-:Y:S01]  /*728e0*/  ISETP.LT.AND P6, PT, R215, c[0x0][0x178], !P6 ;  /* 0x00005e00d7007a0c */ /* 0x000fe200077c1270 */
[C---:B------:R-:W-:Y:S01]  /*728f0*/  IMAD.WIDE R12, R0.reuse, 0x4, R196 ;  /* 0x00000004000c7825 */ /* 0x040fe200078e02c4 */
[----:B------:R-:W-:-:S03]  /*72900*/  IADD3 R3, R0, c[0x0][0x198], RZ ;  /* 0x0000660000037a10 */ /* 0x000fc60007ffe0ff */
[----:B------:R-:W-:-:S06]  /*72910*/  IMAD.WIDE R8, R0, 0x4, R198 ;  /* 0x0000000400087825 */ /* 0x000fcc00078e02c6 */
[----:B------:R1:W-:Y:S04]  /*72920*/  @P1 STG.E [R12.64], R4 ;  /* 0x000000040c001986 */ /* 0x0003e8000c101908 */
[----:B------:R1:W-:Y:S02]  /*72930*/  @P6 STG.E [R8.64], R20 ;  /* 0x0000001408006986 */ /* 0x0003e4000c101908 */
[----:B-1----:R-:W-:-:S04]  /*72940*/  IMAD.WIDE R12, R3, 0x4, R196 ;  /* 0x00000004030c7825 */ /* 0x002fc800078e02c4 */
[C---:B------:R-:W-:Y:S01]  /*72950*/  IMAD.WIDE R8, R3.reuse, 0x4, R198 ;  /* 0x0000000403087825 */ /* 0x040fe200078e02c6 */
[----:B------:R-:W-:Y:S01]  /*72960*/  IADD3 R3, R3, c[0x0][0x198], RZ ;  /* 0x0000660003037a10 */ /* 0x000fe20007ffe0ff */
[----:B------:R-:W4:Y:S03]  /*72970*/  LDL.LU R20, [R1+0x24a0] ;  /* 0x0024a00001147983 */ /* 0x000f260000300800 */
[----:B------:R-:W-:Y:S01]  /*72980*/  IADD3 R0, R3, c[0x0][0x198], RZ ;  /* 0x0000660003007a10 */ /* 0x000fe20007ffe0ff */
[----:B------:R-:W4:Y:S01]  /*72990*/  LDL.LU R17, [R1+0x24b8] ;  /* 0x0024b80001117983 */ /* 0x000f220000300800 */
[----:B--2---:R-:W-:-:S04]  /*729a0*/  ISETP.GE.AND P0, PT, R224, c[0x0][0x17c], PT ;  /* 0x00005f00e0007a0c */ /* 0x004fc80003f06270 */
[----:B------:R-:W-:Y:S02]  /*729b0*/  ISETP.LT.AND P4, PT, R211, c[0x0][0x178], !P0 ;  /* 0x00005e00d3007a0c */ /* 0x000fe40004781270 */
[----:B------:R-:W-:Y:S02]  /*729c0*/  ISETP.LT.AND P5, PT, R215, c[0x0][0x178], !P0 ;  /* 0x00005e00d7007a0c */ /* 0x000fe400047a1270 */
[----:B---3--:R-:W-:-:S04]  /*729d0*/  ISETP.GE.AND P3, PT, R221, c[0x0][0x17c], PT ;  /* 0x00005f00dd007a0c */ /* 0x008fc80003f66270 */
[----:B------:R-:W-:Y:S02]  /*729e0*/  ISETP.LT.AND P1, PT, R211, c[0x0][0x178], !P3 ;  /* 0x00005e00d3007a0c */ /* 0x000fe40005f21270 */
[----:B----4-:R-:W-:Y:S02]  /*729f0*/  ISETP.GE.AND P2, PT, R220, c[0x0][0x17c], PT ;  /* 0x00005f00dc007a0c */ /* 0x010fe40003f46270 */
[----:B------:R-:W-:Y:S01]  /*72a00*/  ISETP.LT.AND P3, PT, R215, c[0x0][0x178], !P3 ;  /* 0x00005e00d7007a0c */ /* 0x000fe20005f61270 */
[----:B------:R1:W-:Y:S01]  /*72a10*/  @P4 STG.E [R12.64], R5 ;  /* 0x000000050c004986 */ /* 0x0003e2000c101908 */
[----:B------:R-:W-:-:S03]  /*72a20*/  ISETP.LT.AND P4, PT, R211, c[0x0][0x178], !P2 ;  /* 0x00005e00d3007a0c */ /* 0x000fc60005781270 */
[----:B------:R2:W-:Y:S01]  /*72a30*/  @P5 STG.E [R8.64], R21 ;  /* 0x0000001508005986 */ /* 0x0005e2000c101908 */
[----:B------:R-:W-:Y:S01]  /*72a40*/  ISETP.LT.AND P5, PT, R215, c[0x0][0x178], !P2 ;  /* 0x00005e00d7007a0c */ /* 0x000fe200057a1270 */
[----:B-1----:R-:W-:Y:S01]  /*72a50*/  IMAD.WIDE R4, R3, 0x4, R196 ;  /* 0x0000000403047825 */ /* 0x002fe200078e02c4 */
[----:B------:R-:W-:-:S04]  /*72a60*/  ISETP.GE.AND P0, PT, R217, c[0x0][0x17c], PT ;  /* 0x00005f00d9007a0c */ /* 0x000fc80003f06270 */
[----:B------:R1:W-:Y:S01]  /*72a70*/  @P1 STG.E [R4.64], R18 ;  /* 0x0000001204001986 */ /* 0x0003e2000c101908 */
[----:B--2---:R-:W-:-:S04]  /*72a80*/  IMAD.WIDE R8, R0, 0x4, R196 ;  /* 0x0000000400087825 */ /* 0x004fc800078e02c4 */
[----:B------:R-:W-:-:S04]  /*72a90*/  IMAD.WIDE R12, R0, 0x4, R198 ;  /* 0x00000004000c7825 */ /* 0x000fc800078e02c6 */
[----:B-1----:R-:W-:Y:S01]  /*72aa0*/  IMAD.WIDE R4, R3, 0x4, R198 ;  /* 0x0000000403047825 */ /* 0x002fe200078e02c6 */
[----:B------:R-:W-:-:S04]  /*72ab0*/  ISETP.LT.AND P1, PT, R211, c[0x0][0x178], !P0 ;  /* 0x00005e00d3007a0c */ /* 0x000fc80004721270 */
[----:B------:R1:W-:Y:S01]  /*72ac0*/  @P3 STG.E [R4.64], R34 ;  /* 0x0000002204003986 */ /* 0x0003e2000c101908 */
[----:B------:R-:W-:-:S03]  /*72ad0*/  ISETP.GE.AND P6, PT, R216, c[0x0][0x17c], PT ;  /* 0x00005f00d8007a0c */ /* 0x000fc60003fc6270 */
[----:B------:R2:W-:Y:S01]  /*72ae0*/  @P4 STG.E [R8.64], R19 ;  /* 0x0000001308004986 */ /* 0x0005e2000c101908 */
[----:B------:R-:W-:-:S03]  /*72af0*/  IADD3 R0, R0, c[0x0][0x198], RZ ;  /* 0x0000660000007a10 */ /* 0x000fc60007ffe0ff */
[----:B------:R3:W-:Y:S01]  /*72b00*/  @P5 STG.E [R12.64], R35 ;  /* 0x000000230c005986 */ /* 0x0007e2000c101908 */
[----:B------:R-:W-:Y:S02]  /*72b10*/  ISETP.LT.AND P0, PT, R215, c[0x0][0x178], !P0 ;  /* 0x00005e00d7007a0c */ /* 0x000fe40004701270 */
[----:B------:R-:W-:Y:S01]  /*72b20*/  ISETP.LT.AND P5, PT, R211, c[0x0][0x178], !P6 ;  /* 0x00005e00d3007a0c */ /* 0x000fe200077a1270 */
[----:B-1----:R-:W-:-:S04]  /*72b30*/  IMAD.WIDE R4, R0, 0x4, R196 ;  /* 0x0000000400047825 */ /* 0x002fc800078e02c4 */
[C---:B--2---:R-:W-:Y:S01]  /*72b40*/  IMAD.WIDE R8, R0.reuse, 0x4, R198 ;  /* 0x0000000400087825 */ /* 0x044fe200078e02c6 */
[----:B------:R-:W-:Y:S02]  /*72b50*/  IADD3 R0, R0, c[0x0][0x198], RZ ;  /* 0x0000660000007a10 */ /* 0x000fe40007ffe0ff */
[----:B------:R-:W-:Y:S02]  /*72b60*/  ISETP.GE.AND P4, PT, R16, c[0x0][0x17c], PT ;  /* 0x00005f0010007a0c */ /* 0x000fe40003f86270 */
[----:B------:R-:W2:Y:S04]  /*72b70*/  LDL.LU R16, [R1+0x24ec] ;  /* 0x0024ec0001107983 */ /* 0x000ea80000300800 */
[----:B---3--:R-:W3:Y:S04]  /*72b80*/  LDL.LU R13, [R1+0x250c] ;  /* 0x00250c00010d7983 */ /* 0x008ee80000300800 */
[----:B------:R1:W-:Y:S04]  /*72b90*/  @P1 STG.E [R4.64], R14 ;  /* 0x0000000e04001986 */ /* 0x0003e8000c101908 */
[----:B------:R-:W-:Y:S01]  /*72ba0*/  @P0 STG.E [R8.64], R30 ;  /* 0x0000001e08000986 */ /* 0x000fe2000c101908 */
[----:B-1----:R-:W-:-:S05]  /*72bb0*/  IMAD.WIDE R4, R0, 0x4, R196 ;  /* 0x0000000400047825 */ /* 0x002fca00078e02c4 */
[----:B------:R1:W-:Y:S04]  /*72bc0*/  @P5 STG.E [R4.64], R15 ;  /* 0x0000000f04005986 */ /* 0x0003e8000c101908 */
[----:B-1----:R-:W4:Y:S04]  /*72bd0*/  LDL.LU R15, [R1+0x249c] ;  /* 0x00249c00010f7983 */ /* 0x002f280000300800 */
[----:B------:R-:W2:Y:S01]  /*72be0*/  LDL.LU R12, [R1+0x24bc] ;  /* 0x0024bc00010c7983 */ /* 0x000ea20000300800 */
[----:B------:R-:W-:Y:S02]  /*72bf0*/  ISETP.LT.AND P6, PT, R215, c[0x0][0x178], !P6 ;  /* 0x00005e00d7007a0c */ /* 0x000fe400077c1270 */
[----:B------:R-:W-:Y:S01]  /*72c00*/  ISETP.GE.AND P2, PT, R29, c[0x0][0x17c], PT ;  /* 0x00005f001d007a0c */ /* 0x000fe20003f46270 */
[C---:B------:R-:W-:Y:S01]  /*72c10*/  IMAD.WIDE R8, R0.reuse, 0x4, R198 ;  /* 0x0000000400087825 */ /* 0x040fe200078e02c6 */
[----:B------:R-:W-:Y:S01]  /*72c20*/  IADD3 R3, R0, c[0x0][0x198], RZ ;  /* 0x0000660000037a10 */ /* 0x000fe20007ffe0ff */
[----:B------:R-:W4:Y:S01]  /*72c30*/  LDL.LU R14, [R1+0x24d4] ;  /* 0x0024d400010e7983 */ /* 0x000f220000300800 */
[----:B------:R-:W-:-:S02]  /*72c40*/  ISETP.LT.AND P0, PT, R211, c[0x0][0x178], !P2 ;  /* 0x00005e00d3007a0c */ /* 0x000fc40005701270 */
[----:B------:R-:W-:Y:S02]  /*72c50*/  ISETP.LT.AND P2, PT, R215, c[0x0][0x178], !P2 ;  /* 0x00005e00d7007a0c */ /* 0x000fe40005741270 */
[----:B------:R-:W-:Y:S01]  /*72c60*/  ISETP.GE.AND P3, PT, R28, c[0x0][0x17c], PT ;  /* 0x00005f001c007a0c */ /* 0x000fe20003f66270 */
[----:B------:R-:W-:Y:S02]  /*72c70*/  IMAD.WIDE R4, R3, 0x4, R196 ;  /* 0x0000000403047825 */ /* 0x000fe400078e02c4 */
[----:B------:R1:W-:Y:S01]  /*72c80*/  @P6 STG.E [R8.64], R31 ;  /* 0x0000001f08006986 */ /* 0x0003e2000c101908 */
[----:B------:R-:W-:Y:S02]  /*72c90*/  ISETP.LT.AND P5, PT, R211, c[0x0][0x178], !P3 ;  /* 0x00005e00d3007a0c */ /* 0x000fe40005fa1270 */
[----:B------:R-:W-:-:S03]  /*72ca0*/  ISETP.LT.AND P3, PT, R215, c[0x0][0x178], !P3 ;  /* 0x00005e00d7007a0c */ /* 0x000fc60005f61270 */
[----:B------:R1:W-:Y:S02]  /*72cb0*/  @P0 STG.E [R4.64], R10 ;  /* 0x0000000a04000986 */ /* 0x0003e4000c101908 */
[C---:B-1----:R-:W-:Y:S01]  /*72cc0*/  IMAD.WIDE R8, R3.reuse, 0x4, R198 ;  /* 0x0000000403087825 */ /* 0x042fe200078e02c6 */
[----:B------:R-:W-:-:S04]  /*72cd0*/  IADD3 R3, R3, c[0x0][0x198], RZ ;  /* 0x0000660003037a10 */ /* 0x000fc80007ffe0ff */
[----:B------:R1:W-:Y:S01]  /*72ce0*/  @P2 STG.E [R8.64], R26 ;  /* 0x0000001a08002986 */ /* 0x0003e2000c101908 */
[----:B------:R-:W-:Y:S01]  /*72cf0*/  ISETP.LT.AND P2, PT, R211, c[0x0][0x178], !P4 ;  /* 0x00005e00d3007a0c */ /* 0x000fe20006741270 */
[--C-:B------:R-:W-:Y:S01]  /*72d00*/  IMAD.WIDE R4, R3, 0x4, R196.reuse ;  /* 0x0000000403047825 */ /* 0x100fe200078e02c4 */
[----:B------:R-:W-:Y:S02]  /*72d10*/  ISETP.LT.AND P4, PT, R215, c[0x0][0x178], !P4 ;  /* 0x00005e00d7007a0c */ /* 0x000fe40006781270 */
[----:B------:R-:W-:Y:S02]  /*72d20*/  IADD3 R0, R3, c[0x0][0x198], RZ ;  /* 0x0000660003007a10 */ /* 0x000fe40007ffe0ff */
[----:B------:R1:W-:Y:S01]  /*72d30*/  @P5 STG.E [R4.64], R11 ;  /* 0x0000000b04005986 */ /* 0x0003e2000c101908 */
[----:B------:R-:W-:Y:S02]  /*72d40*/  ISETP.GE.AND P1, PT, R24, c[0x0][0x17c], PT ;  /* 0x00005f0018007a0c */ /* 0x000fe40003f26270 */
[----:B-1----:R-:W-:-:S02]  /*72d50*/  IMAD.WIDE R8, R0, 0x4, R196 ;  /* 0x0000000400087825 */ /* 0x002fc400078e02c4 */
[----:B------:R-:W-:Y:S02]  /*72d60*/  ISETP.LT.AND P5, PT, R211, c[0x0][0x178], !P1 ;  /* 0x00005e00d3007a0c */ /* 0x000fe40004fa1270 */
[----:B------:R-:W-:-:S04]  /*72d70*/  IMAD.WIDE R4, R3, 0x4, R198 ;  /* 0x0000000403047825 */ /* 0x000fc800078e02c6 */
[----:B------:R-:W-:Y:S01]  /*72d80*/  IMAD.WIDE R10, R0, 0x4, R198 ;  /* 0x00000004000a7825 */ /* 0x000fe200078e02c6 */
[----:B------:R1:W-:Y:S01]  /*72d90*/  @P3 STG.E [R4.64], R27 ;  /* 0x0000001b04003986 */ /* 0x0003e2000c101908 */
[----:B------:R-:W-:-:S03]  /*72da0*/  ISETP.GE.AND P6, PT, R20, c[0x0][0x17c], PT ;  /* 0x00005f0014007a0c */ /* 0x000fc60003fc6270 */
[----:B------:R1:W-:Y:S01]  /*72db0*/  @P2 STG.E [R8.64], R6 ;  /* 0x0000000608002986 */ /* 0x0003e2000c101908 */
[----:B------:R-:W-:-:S03]  /*72dc0*/  IADD3 R0, R0, c[0x0][0x198], RZ ;  /* 0x0000660000007a10 */ /* 0x000fc60007ffe0ff */
[----:B------:R-:W-:Y:S01]  /*72dd0*/  @P4 STG.E [R10.64], R22 ;  /* 0x000000160a004986 */ /* 0x000fe2000c101908 */
[----:B------:R-:W-:Y:S02]  /*72de0*/  ISETP.LT.AND P1, PT, R215, c[0x0][0x178], !P1 ;  /* 0x00005e00d7007a0c */ /* 0x000fe40004f21270 */
[----:B------:R-:W-:Y:S01]  /*72df0*/  ISETP.LT.AND P2, PT, R211, c[0x0][0x178], !P6 ;  /* 0x00005e00d3007a0c */ /* 0x000fe20007741270 */
[----:B-1----:R-:W-:Y:S01]  /*72e00*/  IMAD.WIDE R4, R0, 0x4, R196 ;  /* 0x0000000400047825 */ /* 0x002fe200078e02c4 */
[----:B------:R-:W-:-:S03]  /*72e10*/  ISETP.LT.AND P6, PT, R215, c[0x0][0x178], !P6 ;  /* 0x00005e00d7007a0c */ /* 0x000fc600077c1270 */
[C---:B------:R-:W-:Y:S01]  /*72e20*/  IMAD.WIDE R8, R0.reuse, 0x4, R198 ;  /* 0x0000000400087825 */ /* 0x040fe200078e02c6 */
[----:B------:R-:W-:Y:S01]  /*72e30*/  IADD3 R0, R0, c[0x0][0x198], RZ ;  /* 0x0000660000007a10 */ /* 0x000fe20007ffe0ff */
[----:B------:R1:W-:Y:S04]  /*72e40*/  @P5 STG.E [R4.64], R7 ;  /* 0x0000000704005986 */ /* 0x0003e8000c101908 */
[----:B------:R-:W-:Y:S01]  /*72e50*/  @P1 STG.E [R8.64], R23 ;  /* 0x0000001708001986 */ /* 0x000fe2000c101908 */
[----:B-1----:R-:W-:-:S04]  /*72e60*/  IMAD.WIDE R6, R0, 0x4, R196 ;  /* 0x0000000400067825 */ /* 0x002fc800078e02c4 */
[----:B------:R-:W-:Y:S01]  /*72e70*/  IMAD.WIDE R4, R0, 0x4, R198 ;  /* 0x0000000400047825 */ /* 0x000fe200078e02c6 */
[----:B------:R1:W-:Y:S04]  /*72e80*/  @P2 STG.E [R6.64], R48 ;  /* 0x0000003006002986 */ /* 0x0003e8000c101908 */
[----:B------:R1:W-:Y:S01]  /*72e90*/  @P6 STG.E [R4.64], R64 ;  /* 0x0000004004006986 */ /* 0x0003e2000c101908 */
[----:B---3--:R-:W-:-:S03]  /*72ea0*/  ISETP.GE.AND P4, PT, R13, c[0x0][0x17c], PT ;  /* 0x00005f000d007a0c */ /* 0x008fc60003f86270 */
[----:B------:R-:W3:Y:S04]  /*72eb0*/  LDL.LU R13, [R1+0x2508] ;  /* 0x00250800010d7983 */ /* 0x000ee80000300800 */
[----:B------:R-:W3:Y:S01]  /*72ec0*/  LDL.LU R11, [R1+0x2520] ;  /* 0x00252000010b7983 */ /* 0x000ee20000300800 */
[----:B--2---:R-:W-:-:S03]  /*72ed0*/  ISETP.GE.AND P6, PT, R12, c[0x0][0x17c], PT ;  /* 0x00005f000c007a0c */ /* 0x004fc60003fc6270 */
[----:B------:R-:W2:Y:S04]  /*72ee0*/  LDL.LU R12, [R1+0x24b4] ;  /* 0x0024b400010c7983 */ /* 0x000ea80000300800 */
[----:B------:R-:W2:Y:S01]  /*72ef0*/  LDL.LU R10, [R1+0x24e8] ;  /* 0x0024e800010a7983 */ /* 0x000ea20000300800 */
[----:B------:R-:W-:-:S04]  /*72f00*/  ISETP.GE.AND P0, PT, R17, c[0x0][0x17c], PT ;  /* 0x00005f0011007a0c */ /* 0x000fc80003f06270 */
[----:B------:R-:W-:Y:S02]  /*72f10*/  ISETP.LT.AND P1, PT, R211, c[0x0][0x178], !P0 ;  /* 0x00005e00d3007a0c */ /* 0x000fe40004721270 */
[----:B------:R-:W-:Y:S02]  /*72f20*/  ISETP.LT.AND P0, PT, R215, c[0x0][0x178], !P0 ;  /* 0x00005e00d7007a0c */ /* 0x000fe40004701270 */
[----:B------:R-:W-:Y:S02]  /*72f30*/  ISETP.GE.AND P3, PT, R16, c[0x0][0x17c], PT ;  /* 0x00005f0010007a0c */ /* 0x000fe40003f66270 */
[----:B------:R-:W-:Y:S02]  /*72f40*/  IADD3 R3, R0, c[0x0][0x198], RZ ;  /* 0x0000660000037a10 */ /* 0x000fe40007ffe0ff */
[----:B------:R-:W-:-:S03]  /*72f50*/  ISETP.LT.AND P2, PT, R211, c[0x0][0x178], !P3 ;  /* 0x00005e00d3007a0c */ /* 0x000fc60005f41270 */
[----:B-1----:R-:W-:-:S04]  /*72f60*/  IMAD.WIDE R6, R3, 0x4, R196 ;  /* 0x0000000403067825 */ /* 0x002fc800078e02c4 */
[C---:B------:R-:W-:Y:S01]  /*72f70*/  IMAD.WIDE R4, R3.reuse, 0x4, R198 ;  /* 0x0000000403047825 */ /* 0x040fe200078e02c6 */
[----:B------:R-:W-:Y:S01]  /*72f80*/  IADD3 R3, R3, c[0x0][0x198], RZ ;  /* 0x0000660003037a10 */ /* 0x000fe20007ffe0ff */
[----:B------:R-:W-:Y:S01]  /*72f90*/  @P1 STG.E [R6.64], R49 ;  /* 0x0000003106001986 */ /* 0x000fe2000c101908 */
[----:B------:R-:W-:Y:S02]  /*72fa0*/  ISETP.LT.AND P3, PT, R215, c[0x0][0x178], !P3 ;  /* 0x00005e00d7007a0c */ /* 0x000fe40005f61270 */
[----:B------:R-:W-:Y:S01]  /*72fb0*/  ISETP.LT.AND P1, PT, R211, c[0x0][0x178], !P4 ;  /* 0x00005e00d3007a0c */ /* 0x000fe20006721270 */
[----:B------:R1:W-:Y:S01]  /*72fc0*/  @P0 STG.E [R4.64], R65 ;  /* 0x0000004104000986 */ /* 0x0003e2000c101908 */
[----:B------:R-:W-:Y:S02]  /*72fd0*/  ISETP.LT.AND P4, PT, R215, c[0x0][0x178], !P4 ;  /* 0x00005e00d7007a0c */ /* 0x000fe40006781270 */
[C---:B------:R-:W-:Y:S01]  /*72fe0*/  IADD3 R0, R3.reuse, c[0x0][0x198], RZ ;  /* 0x0000660003007a10 */ /* 0x040fe20007ffe0ff */
[----:B-1----:R-:W-:Y:S01]  /*72ff0*/  IMAD.WIDE R4, R3, 0x4, R196 ;  /* 0x0000000403047825 */ /* 0x002fe200078e02c4 */
[----:B----4-:R-:W-:-:S04]  /*73000*/  ISETP.GE.AND P5, PT, R15, c[0x0][0x17c], PT ;  /* 0x00005f000f007a0c */ /* 0x010fc80003fa6270 */
[----:B------:R1:W-:Y:S01]  /*73010*/  @P2 STG.E [R4.64], R44 ;  /* 0x0000002c04002986 */ /* 0x0003e2000c101908 */
[----:B------:R-:W-:-:S04]  /*73020*/  IMAD.WIDE R6, R0, 0x4, R196 ;  /* 0x0000000400067825 */ /* 0x000fc800078e02c4 */
[----:B------:R-:W-:Y:S01]  /*73030*/  IMAD.WIDE R8, R0, 0x4, R198 ;  /* 0x0000000400087825 */ /* 0x000fe200078e02c6 */
[----:B------:R-:W-:-:S03]  /*73040*/  ISETP.LT.AND P2, PT, R211, c[0x0][0x178], !P5 ;  /* 0x00005e00d3007a0c */ /* 0x000fc60006f41270 */
[----:B-1----:R-:W-:Y:S01]  /*73050*/  IMAD.WIDE R4, R3, 0x4, R198 ;  /* 0x0000000403047825 */ /* 0x002fe200078e02c6 */
[----:B------:R-:W-:-:S04]  /*73060*/  ISETP.LT.AND P5, PT, R215, c[0x0][0x178], !P5 ;  /* 0x00005e00d7007a0c */ /* 0x000fc80006fa1270 */
[----:B------:R1:W-:Y:S01]  /*73070*/  @P3 STG.E [R4.64], R60 ;  /* 0x0000003c04003986 */ /* 0x0003e2000c101908 */
[----:B------:R-:W-:-:S03]  /*73080*/  IADD3 R0, R0, c[0x0][0x198], RZ ;  /* 0x0000660000007a10 */ /* 0x000fc60007ffe0ff */
[----:B------:R4:W-:Y:S04]  /*73090*/  @P1 STG.E [R6.64], R45 ;  /* 0x0000002d06001986 */ /* 0x0009e8000c101908 */
[----:B------:R-:W-:Y:S01]  /*730a0*/  @P4 STG.E [R8.64], R61 ;  /* 0x0000003d08004986 */ /* 0x000fe2000c101908 */
[----:B------:R-:W-:Y:S02]  /*730b0*/  ISETP.LT.AND P1, PT, R211, c[0x0][0x178], !P6 ;  /* 0x00005e00d3007a0c */ /* 0x000fe40007721270 */
[----:B------:R-:W-:Y:S01]  /*730c0*/  ISETP.LT.AND P6, PT, R215, c[0x0][0x178], !P6 ;  /* 0x00005e00d7007a0c */ /* 0x000fe200077c1270 */
[----:B-1----:R-:W-:-:S04]  /*730d0*/  IMAD.WIDE R4, R0, 0x4, R196 ;  /* 0x0000000400047825 */ /* 0x002fc800078e02c4 */
[C---:B----4-:R-:W-:Y:S01]  /*730e0*/  IMAD.WIDE R6, R0.reuse, 0x4, R198 ;  /* 0x0000000400067825 */ /* 0x050fe200078e02c6 */
[----:B------:R-:W-:Y:S01]  /*730f0*/  IADD3 R0, R0, c[0x0][0x198], RZ ;  /* 0x0000660000007a10 */ /* 0x000fe20007ffe0ff */
[----:B------:R1:W-:Y:S01]  /*73100*/  @P2 STG.E [R4.64], R40 ;  /* 0x0000002804002986 */ /* 0x0003e2000c101908 */
[----:B------:R-:W-:-:S03]  /*73110*/  ISETP.GE.AND P0, PT, R14, c[0x0][0x17c], PT ;  /* 0x00005f000e007a0c */ /* 0x000fc60003f06270 */
[----:B------:R4:W-:Y:S01]  /*73120*/  @P5 STG.E [R6.64], R56 ;  /* 0x0000003806005986 */ /* 0x0009e2000c101908 */
[----:B------:R-:W-:Y:S02]  /*73130*/  ISETP.LT.AND P2, PT, R211, c[0x0][0x178], !P0 ;  /* 0x00005e00d3007a0c */ /* 0x000fe40004741270 */
[----:B------:R-:W-:Y:S01]  /*73140*/  ISETP.LT.AND P5, PT, R215, c[0x0][0x178], !P0 ;  /* 0x00005e00d7007a0c */ /* 0x000fe200047a1270 */
[----:B-1----:R-:W-:-:S04]  /*73150*/  IMAD.WIDE R4, R0, 0x4, R196 ;  /* 0x0000000400047825 */ /* 0x002fc800078e02c4 */
[----:B----4-:R-:W-:Y:S01]  /*73160*/  IMAD.WIDE R6, R0, 0x4, R198 ;  /* 0x0000000400067825 */ /* 0x010fe200078e02c6 */
[----:B------:R1:W-:Y:S04]  /*73170*/  @P1 STG.E [R4.64], R41 ;  /* 0x0000002904001986 */ /* 0x0003e8000c101908 */
[----:B------:R4:W-:Y:S01]  /*73180*/  @P6 STG.E [R6.64], R57 ;  /* 0x0000003906006986 */ /* 0x0009e2000c101908 */
[----:B---3--:R-:W-:-:S03]  /*73190*/  ISETP.GE.AND P3, PT, R13, c[0x0][0x17c], PT ;  /* 0x00005f000d007a0c */ /* 0x008fc60003f66270 */
[----:B------:R-:W3:Y:S01]  /*731a0*/  LDL.LU R13, [R1+0x24f8] ;  /* 0x0024f800010d7983 */ /* 0x000ee20000300800 */
[----:B------:R-:W-:-:S03]  /*731b0*/  ISETP.GE.AND P4, PT, R11, c[0x0][0x17c], PT ;  /* 0x00005f000b007a0c */ /* 0x000fc60003f86270 */
[----:B------:R-:W3:Y:S01]  /*731c0*/  LDL.LU R11, [R1+0x251c] ;  /* 0x00251c00010b7983 */ /* 0x000ee20000300800 */
[----:B--2---:R-:W-:-:S03]  /*731d0*/  ISETP.GE.AND P0, PT, R12, c[0x0][0x17c], PT ;  /* 0x00005f000c007a0c */ /* 0x004fc60003f06270 */
[----:B------:R-:W2:Y:S01]  /*731e0*/  LDL.LU R12, [R1+0x2528] ;  /* 0x00252800010c7983 */ /* 0x000ea20000300800 */
[----:B------:R-:W-:-:S03]  /*731f0*/  ISETP.GE.AND P6, PT, R10, c[0x0][0x17c], PT ;  /* 0x00005f000a007a0c */ /* 0x000fc60003fc6270 */
[----:B------:R-:W2:Y:S01]  /*73200*/  LDL.LU R10, [R1+0x24b0] ;  /* 0x0024b000010a7983 */ /* 0x000ea20000300800 */
[----:B------:R-:W-:Y:S02]  /*73210*/  IADD3 R3, R0, c[0x0][0x198], RZ ;  /* 0x0000660000037a10 */ /* 0x000fe40007ffe0ff */
[----:B------:R-:W-:-:S03]  /*73220*/  ISETP.LT.AND P1, PT, R211, c[0x0][0x178], !P3 ;  /* 0x00005e00d3007a0c */ /* 0x000fc60005f21270 */
[----:B-1----:R-:W-:-:S04]  /*73230*/  IMAD.WIDE R4, R3, 0x4, R196 ;  /* 0x0000000403047825 */ /* 0x002fc800078e02c4 */
[C---:B----4-:R-:W-:Y:S01]  /*73240*/  IMAD.WIDE R6, R3.reuse, 0x4, R198 ;  /* 0x0000000403067825 */ /* 0x050fe200078e02c6 */
[----:B------:R-:W-:Y:S01]  /*73250*/  IADD3 R3, R3, c[0x0][0x198], RZ ;  /* 0x0000660003037a10 */ /* 0x000fe20007ffe0ff */
[----:B------:R1:W-:Y:S01]  /*73260*/  @P2 STG.E [R4.64], R36 ;  /* 0x0000002404002986 */ /* 0x0003e2000c101908 */
[----:B------:R-:W-:-:S03]  /*73270*/  ISETP.LT.AND P3, PT, R215, c[0x0][0x178], !P3 ;  /* 0x00005e00d7007a0c */ /* 0x000fc60005f61270 */
[----:B------:R-:W-:Y:S01]  /*73280*/  @P5 STG.E [R6.64], R52 ;  /* 0x0000003406005986 */ /* 0x000fe2000c101908 */
[----:B-1----:R-:W-:-:S05]  /*73290*/  IMAD.WIDE R4, R3, 0x4, R196 ;  /* 0x0000000403047825 */ /* 0x002fca00078e02c4 */
[----:B------:R1:W-:Y:S01]  /*732a0*/  @P1 STG.E [R4.64], R37 ;  /* 0x0000002504001986 */ /* 0x0003e2000c101908 */
[----:B------:R-:W-:Y:S02]  /*732b0*/  ISETP.LT.AND P5, PT, R211, c[0x0][0x178], !P4 ;  /* 0x00005e00d3007a0c */ /* 0x000fe400067a1270 */
[C---:B------:R-:W-:Y:S01]  /*732c0*/  IADD3 R0, R3.reuse, c[0x0][0x198], RZ ;  /* 0x0000660003007a10 */ /* 0x040fe20007ffe0ff */
[----:B-1----:R-:W-:-:S05]  /*732d0*/  IMAD.WIDE R4, R3, 0x4, R198 ;  /* 0x0000000403047825 */ /* 0x002fca00078e02c6 */
[----:B------:R1:W-:Y:S01]  /*732e0*/  @P3 STG.E [R4.64], R53 ;  /* 0x0000003504003986 */ /* 0x0003e2000c101908 */
[----:B------:R-:W-:Y:S02]  /*732f0*/  ISETP.LT.AND P4, PT, R215, c[0x0][0x178], !P4 ;  /* 0x00005e00d7007a0c */ /* 0x000fe40006781270 */
[----:B------:R-:W-:Y:S01]  /*73300*/  ISETP.LT.AND P1, PT, R211, c[0x0][0x178], !P0 ;  /* 0x00005e00d3007a0c */ /* 0x000fe20004721270 */
[----:B------:R-:W-:Y:S01]  /*73310*/  IMAD.WIDE R6, R0, 0x4, R196 ;  /* 0x0000000400067825 */ /* 0x000fe200078e02c4 */
[----:B------:R-:W-:-:S03]  /*73320*/  ISETP.LT.AND P0, PT, R215, c[0x0][0x178], !P0 ;  /* 0x00005e00d7007a0c */ /* 0x000fc60004701270 */
[C---:B------:R-:W-:Y:S01]  /*73330*/  IMAD.WIDE R8, R0.reuse, 0x4, R198 ;  /* 0x0000000400087825 */ /* 0x040fe200078e02c6 */
[----:B------:R-:W-:Y:S01]  /*73340*/  IADD3 R0, R0, c[0x0][0x198], RZ ;  /* 0x0000660000007a10 */ /* 0x000fe20007ffe0ff */
[----:B------:R4:W-:Y:S04]  /*73350*/  @P5 STG.E [R6.64], R50 ;  /* 0x0000003206005986 */ /* 0x0009e8000c101908 */
[C---:B-1----:R-:W-:Y:S01]  /*73360*/  IMAD.WIDE R4, R0.reuse, 0x4, R196 ;  /* 0x0000000400047825 */ /* 0x042fe200078e02c4 */
[----:B------:R-:W-:Y:S03]  /*73370*/  @P4 STG.E [R8.64], R66 ;  /* 0x0000004208004986 */ /* 0x000fe6000c101908 */
[C-C-:B----4-:R-:W-:Y:S01]  /*73380*/  IMAD.WIDE R6, R0.reuse, 0x4, R198.reuse ;  /* 0x0000000400067825 */ /* 0x150fe200078e02c6 */
[----:B------:R-:W-:Y:S01]  /*73390*/  IADD3 R0, R0, c[0x0][0x198], RZ ;  /* 0x0000660000007a10 */ /* 0x000fe20007ffe0ff */
[----:B------:R1:W-:Y:S03]  /*733a0*/  @P1 STG.E [R4.64], R51 ;  /* 0x0000003304001986 */ /* 0x0003e6000c101908 */
[C---:B------:R-:W-:Y:S01]  /*733b0*/  IADD3 R3, R0.reuse, c[0x0][0x198], RZ ;  /* 0x0000660000037a10 */ /* 0x040fe20007ffe0ff */
[----:B------:R4:W-:Y:S01]  /*733c0*/  @P0 STG.E [R6.64], R67 ;  /* 0x0000004306000986 */ /* 0x0009e2000c101908 */
[----:B-1----:R-:W-:-:S04]  /*733d0*/  IMAD.WIDE R4, R0, 0x4, R198 ;  /* 0x0000000400047825 */ /* 0x002fc800078e02c6 */
[----:B----4-:R-:W-:Y:S01]  /*733e0*/  IMAD.WIDE R6, R0, 0x4, R196 ;  /* 0x0000000400067825 */ /* 0x010fe200078e02c4 */
[----:B---3--:R-:W-:Y:S02]  /*733f0*/  ISETP.GE.AND P2, PT, R13, c[0x0][0x17c], PT ;  /* 0x00005f000d007a0c */ /* 0x008fe40003f46270 */
[----:B------:R-:W3:Y:S01]  /*73400*/  LDL.LU R13, [R1+0x24e4] ;  /* 0x0024e400010d7983 */ /* 0x000ee20000300800 */
[----:B------:R-:W-:-:S03]  /*73410*/  ISETP.GE.AND P3, PT, R11, c[0x0][0x17c], PT ;  /* 0x00005f000b007a0c */ /* 0x000fc60003f66270 */
[----:B------:R-:W4:Y:S01]  /*73420*/  LDL.LU R11, [R1+0x2504] ;  /* 0x00250400010b7983 */ /* 0x000f220000300800 */
[----:B--2---:R-:W-:-:S03]  /*73430*/  ISETP.GE.AND P4, PT, R12, c[0x0][0x17c], PT ;  /* 0x00005f000c007a0c */ /* 0x004fc60003f86270 */
[----:B------:R-:W2:Y:S01]  /*73440*/  LDL.LU R12, [R1+0x2524] ;  /* 0x00252400010c7983 */ /* 0x000ea20000300800 */
[----:B------:R-:W-:-:S03]  /*73450*/  ISETP.GE.AND P1, PT, R10, c[0x0][0x17c], PT ;  /* 0x00005f000a007a0c */ /* 0x000fc60003f26270 */
[----:B------:R-:W2:Y:S04]  /*73460*/  LDL.LU R10, [R1+0x2538] ;  /* 0x00253800010a7983 */ /* 0x000ea80000300800 */
[----:B------:R-:W2:Y:S01]  /*73470*/  LDL.LU R0, [R1+0x24ac] ;  /* 0x0024ac0001007983 */ /* 0x000ea20000300800 */
[----:B------:R-:W-:Y:S02]  /*73480*/  ISETP.LT.AND P5, PT, R211, c[0x0][0x178], !P6 ;  /* 0x00005e00d3007a0c */ /* 0x000fe400077a1270 */
[----:B------:R-:W-:Y:S02]  /*73490*/  ISETP.LT.AND P6, PT, R215, c[0x0][0x178], !P6 ;  /* 0x00005e00d7007a0c */ /* 0x000fe400077c1270 */
[----:B------:R-:W-:Y:S02]  /*734a0*/  ISETP.LT.AND P0, PT, R211, c[0x0][0x178], !P2 ;  /* 0x00005e00d3007a0c */ /* 0x000fe40005701270 */
[----:B------:R-:W-:-:S07]  /*734b0*/  ISETP.LT.AND P2, PT, R215, c[0x0][0x178], !P2 ;  /* 0x00005e00d7007a0c */ /* 0x000fce0005741270 */
[----:B------:R1:W-:Y:S01]  /*734c0*/  @P5 STG.E [R6.64], R46 ;  /* 0x0000002e06005986 */ /* 0x0003e2000c101908 */
[----:B------:R-:W-:-:S03]  /*734d0*/  ISETP.LT.AND P5, PT, R211, c[0x0][0x178], !P3 ;  /* 0x00005e00d3007a0c */ /* 0x000fc60005fa1270 */
[----:B------:R1:W-:Y:S01]  /*734e0*/  @P6 STG.E [R4.64], R62 ;  /* 0x0000003e04006986 */ /* 0x0003e2000c101908 */
[----:B------:R-:W-:Y:S01]  /*734f0*/  ISETP.LT.AND P3, PT, R215, c[0x0][0x178], !P3 ;  /* 0x00005e00d7007a0c */ /* 0x000fe20005f61270 */
[----:B-1----:R-:W-:-:S04]  /*73500*/  IMAD.WIDE R6, R3, 0x4, R196 ;  /* 0x0000000403067825 */ /* 0x002fc800078e02c4 */
[C---:B------:R-:W-:Y:S01]  /*73510*/  IMAD.WIDE R4, R3.reuse, 0x4, R198 ;  /* 0x0000000403047825 */ /* 0x040fe200078e02c6 */
[----:B------:R-:W-:Y:S01]  /*73520*/  IADD3 R3, R3, c[0x0][0x198], RZ ;  /* 0x0000660003037a10 */ /* 0x000fe20007ffe0ff */
[----:B------:R-:W-:Y:S04]  /*73530*/  @P0 STG.E [R6.64], R47 ;  /* 0x0000002f06000986 */ /* 0x000fe8000c101908 */
[----:B------:R1:W-:Y:S01]  /*73540*/  @P2 STG.E [R4.64], R63 ;  /* 0x0000003f04002986 */ /* 0x0003e2000c101908 */
[----:B------:R-:W-:Y:S02]  /*73550*/  ISETP.LT.AND P2, PT, R211, c[0x0][0x178], !P4 ;  /* 0x00005e00d3007a0c */ /* 0x000fe40006741270 */
[----:B------:R-:W-:Y:S01]  /*73560*/  ISETP.LT.AND P4, PT, R215, c[0x0][0x178], !P4 ;  /* 0x00005e00d7007a0c */ /* 0x000fe20006781270 */
[----:B-1----:R-:W-:-:S05]  /*73570*/  IMAD.WIDE R4, R3, 0x4, R196 ;  /* 0x0000000403047825 */ /* 0x002fca00078e02c4 */
[----:B------:R1:W-:Y:S01]  /*73580*/  @P5 STG.E [R4.64], R42 ;  /* 0x0000002a04005986 */ /* 0x0003e2000c101908 */
[----:B------:R-:W-:Y:S02]  /*73590*/  ISETP.LT.AND P5, PT, R211, c[0x0][0x178], !P1 ;  /* 0x00005e00d3007a0c */ /* 0x000fe40004fa1270 */
[----:B------:R-:W-:Y:S01]  /*735a0*/  ISETP.LT.AND P1, PT, R215, c[0x0][0x178], !P1 ;  /* 0x00005e00d7007a0c */ /* 0x000fe20004f21270 */
[----:B-1----:R-:W-:-:S05]  /*735b0*/  IMAD.WIDE R4, R3, 0x4, R198 ;  /* 0x0000000403047825 */ /* 0x002fca00078e02c6 */
[----:B------:R1:W-:Y:S01]  /*735c0*/  @P3 STG.E [R4.64], R58 ;  /* 0x0000003a04003986 */ /* 0x0003e2000c101908 */
[----:B---3--:R-:W-:-:S03]  /*735d0*/  ISETP.GE.AND P6, PT, R13, c[0x0][0x17c], PT ;  /* 0x00005f000d007a0c */ /* 0x008fc60003fc6270 */
[----:B------:R-:W3:Y:S01]  /*735e0*/  LDL.LU R13, [R1+0x24e0] ;  /* 0x0024e000010d7983 */ /* 0x000ee20000300800 */
[----:B----4-:R-:W-:Y:S02]  /*735f0*/  ISETP.GE.AND P0, PT, R11, c[0x0][0x17c], PT ;  /* 0x00005f000b007a0c */ /* 0x010fe40003f06270 */
[----:B------:R-:W-:-:S05]  /*73600*/  IADD3 R11, R3, c[0x0][0x198], RZ ;  /* 0x00006600030b7a10 */ /* 0x000fca0007ffe0ff */
[----:B------:R-:W-:-:S04]  /*73610*/  IMAD.WIDE R6, R11, 0x4, R196 ;  /* 0x000000040b067825 */ /* 0x000fc800078e02c4 */
[C---:B------:R-:W-:Y:S01]  /*73620*/  IMAD.WIDE R8, R11.reuse, 0x4, R198 ;  /* 0x000000040b087825 */ /* 0x040fe200078e02c6 */
[----:B------:R-:W-:Y:S01]  /*73630*/  IADD3 R11, R11, c[0x0][0x198], RZ ;  /* 0x000066000b0b7a10 */ /* 0x000fe20007ffe0ff */
[----:B------:R4:W-:Y:S04]  /*73640*/  @P2 STG.E [R6.64], R43 ;  /* 0x0000002b06002986 */ /* 0x0009e8000c101908 */
[C---:B-1----:R-:W-:Y:S01]  /*73650*/  IMAD.WIDE R4, R11.reuse, 0x4, R196 ;  /* 0x000000040b047825 */ /* 0x042fe200078e02c4 */
[----:B------:R-:W-:Y:S03]  /*73660*/  @P4 STG.E [R8.64], R59 ;  /* 0x0000003b08004986 */ /* 0x000fe6000c101908 */
[----:B----4-:R-:W-:Y:S01]  /*73670*/  IMAD.WIDE R6, R11, 0x4, R198 ;  /* 0x000000040b067825 */ /* 0x010fe200078e02c6 */
[----:B------:R1:W-:Y:S01]  /*73680*/  @P5 STG.E [R4.64], R38 ;  /* 0x0000002604005986 */ /* 0x0003e2000c101908 */
[----:B------:R-:W-:-:S03]  /*73690*/  ISETP.LT.AND P5, PT, R215, c[0x0][0x178], !P0 ;  /* 0x00005e00d7007a0c */ /* 0x000fc600047a1270 */
[----:B------:R4:W-:Y:S01]  /*736a0*/  @P1 STG.E [R6.64], R54 ;  /* 0x0000003606001986 */ /* 0x0009e2000c101908 */
[----:B------:R-:W-:Y:S02]  /*736b0*/  ISETP.LT.AND P1, PT, R211, c[0x0][0x178], !P0 ;  /* 0x00005e00d3007a0c */ /* 0x000fe40004721270 */
[----:B--2---:R-:W-:Y:S02]  /*736c0*/  ISETP.GE.AND P3, PT, R12, c[0x0][0x17c], PT ;  /* 0x00005f000c007a0c */ /* 0x004fe40003f66270 */
[----:B------:R-:W2:Y:S01]  /*736d0*/  LDL.LU R12, [R1+0x2500] ;  /* 0x00250000010c7983 */ /* 0x000ea20000300800 */
[----:B------:R-:W-:-:S03]  /*736e0*/  ISETP.GE.AND P4, PT, R10, c[0x0][0x17c], PT ;  /* 0x00005f000a007a0c */ /* 0x000fc60003f86270 */
[----:B------:R-:W2:Y:S01]  /*736f0*/  LDL.LU R10, [R1+0x2518] ;  /* 0x00251800010a7983 */ /* 0x000ea20000300800 */
[----:B------:R-:W-:-:S03]  /*73700*/  ISETP.GE.AND P0, PT, R0, c[0x0][0x17c], PT ;  /* 0x00005f0000007a0c */ /* 0x000fc60003f06270 */
[----:B------:R-:W2:Y:S01]  /*73710*/  LDL.LU R0, [R1+0x2534] ;  /* 0x0025340001007983 */ /* 0x000ea20000300800 */
[----:B------:R-:W-:Y:S02]  /*73720*/  ISETP.LT.AND P2, PT, R211, c[0x0][0x178], !P6 ;  /* 0x00005e00d3007a0c */ /* 0x000fe40007741270 */
[----:B------:R-:W-:Y:S02]  /*73730*/  ISETP.LT.AND P6, PT, R215, c[0x0][0x178], !P6 ;  /* 0x00005e00d7007a0c */ /* 0x000fe400077c1270 */
[----:B------:R-:W-:-:S04]  /*73740*/  IADD3 R11, R11, c[0x0][0x198], RZ ;  /* 0x000066000b0b7a10 */ /* 0x000fc80007ffe0ff */
[C---:B------:R-:W-:Y:S01]  /*73750*/  IADD3 R3, R11.reuse, c[0x0][0x198], RZ ;  /* 0x000066000b037a10 */ /* 0x040fe20007ffe0ff */
[----:B-1----:R-:W-:-:S04]  /*73760*/  IMAD.WIDE R4, R11, 0x4, R196 ;  /* 0x000000040b047825 */ /* 0x002fc800078e02c4 */
[----:B----4-:R-:W-:Y:S01]  /*73770*/  IMAD.WIDE R6, R11, 0x4, R198 ;  /* 0x000000040b067825 */ /* 0x010fe200078e02c6 */
[----:B------:R1:W-:Y:S01]  /*73780*/  @P2 STG.E [R4.64], R39 ;  /* 0x0000002704002986 */ /* 0x0003e2000c101908 */
        /* <DEDUP_REMOVED lines=8> */
[----:B------:R-:W-:Y:S02]  /*73810*/  ISETP.LT.AND P5, PT, R211, c[0x0][0x178], !P4 ;  /* 0x00005e00d3007a0c */ /* 0x000fe400067a1270 */
[----:B------:R-:W-:Y:S02]  /*73820*/  ISETP.LT.AND P4, PT, R215, c[0x0][0x178], !P4 ;  /* 0x00005e00d7007a0c */ /* 0x000fe40006781270 */
[C---:B------:R-:W-:Y:S01]  /*73830*/  IADD3 R11, R3.reuse, c[0x0][0x198], RZ ;  /* 0x00006600030b7a10 */ /* 0x040fe20007ffe0ff */
[----:B-1----:R-:W-:-:S05]  /*73840*/  IMAD.WIDE R4, R3, 0x4, R196 ;  /* 0x0000000403047825 */ /* 0x002fca00078e02c4 */
[----:B------:R1:W-:Y:S01]  /*73850*/  @P2 STG.E [R4.64], R81 ;  /* 0x0000005104002986 */ /* 0x0003e2000c101908 */
[----:B----4-:R-:W-:-:S04]  /*73860*/  IMAD.WIDE R6, R11, 0x4, R196 ;  /* 0x000000040b067825 */ /* 0x010fc800078e02c4 */
[----:B------:R-:W-:-:S04]  /*73870*/  IMAD.WIDE R8, R11, 0x4, R198 ;  /* 0x000000040b087825 */ /* 0x000fc800078e02c6 */
[----:B-1----:R-:W-:-:S05]  /*73880*/  IMAD.WIDE R4, R3, 0x4, R198 ;  /* 0x0000000403047825 */ /* 0x002fca00078e02c6 */
[----:B------:R1:W-:Y:S04]  /*73890*/  @P3 STG.E [R4.64], R97 ;  /* 0x0000006104003986 */ /* 0x0003e8000c101908 */
[----:B------:R4:W-:Y:S04]  /*738a0*/  @P5 STG.E [R6.64], R76 ;  /* 0x0000004c06005986 */ /* 0x0009e8000c101908 */
[----:B------:R-:W-:Y:S01]  /*738b0*/  @P4 STG.E [R8.64], R92 ;  /* 0x0000005c08004986 */ /* 0x000fe2000c101908 */
[----:B---3--:R-:W-:-:S03]  /*738c0*/  ISETP.GE.AND P6, PT, R13, c[0x0][0x17c], PT ;  /* 0x00005f000d007a0c */ /* 0x008fc60003fc6270 */
[----:B------:R-:W3:Y:S01]  /*738d0*/  LDL.LU R13, [R1+0x2498] ;  /* 0x00249800010d7983 */ /* 0x000ee20000300800 */
[----:B--2---:R-:W-:-:S03]  /*738e0*/  ISETP.GE.AND P1, PT, R12, c[0x0][0x17c], PT ;  /* 0x00005f000c007a0c */ /* 0x004fc60003f26270 */
[----:B------:R-:W2:Y:S01]  /*738f0*/  LDL.LU R12, [R1+0x24dc] ;  /* 0x0024dc00010c7983 */ /* 0x000ea20000300800 */
[----:B------:R-:W-:-:S03]  /*73900*/  ISETP.GE.AND P3, PT, R10, c[0x0][0x17c], PT ;  /* 0x00005f000a007a0c */ /* 0x000fc60003f66270 */
[----:B------:R-:W2:Y:S01]  /*73910*/  LDL.LU R10, [R1+0x24fc] ;  /* 0x0024fc00010a7983 */ /* 0x000ea20000300800 */
[----:B------:R-:W-:-:S03]  /*73920*/  ISETP.GE.AND P4, PT, R0, c[0x0][0x17c], PT ;  /* 0x00005f0000007a0c */ /* 0x000fc60003f86270 */
[----:B------:R-:W2:Y:S01]  /*73930*/  LDL.LU R0, [R1+0x2514] ;  /* 0x0025140001007983 */ /* 0x000ea20000300800 */
[----:B------:R-:W-:Y:S02]  /*73940*/  ISETP.LT.AND P2, PT, R211, c[0x0][0x178], !P0 ;  /* 0x00005e00d3007a0c */ /* 0x000fe40004741270 */
[----:B------:R-:W-:Y:S02]  /*73950*/  ISETP.LT.AND P0, PT, R215, c[0x0][0x178], !P0 ;  /* 0x00005e00d7007a0c */ /* 0x000fe40004701270 */
[----:B------:R-:W-:Y:S02]  /*73960*/  IADD3 R11, R11, c[0x0][0x198], RZ ;  /* 0x000066000b0b7a10 */ /* 0x000fe40007ffe0ff */
[----:B------:R-:W-:-:S03]  /*73970*/  ISETP.LT.AND P5, PT, R211, c[0x0][0x178], !P6 ;  /* 0x00005e00d3007a0c */ /* 0x000fc600077a1270 */
[----:B-1----:R-:W-:Y:S01]  /*73980*/  IMAD.WIDE R4, R11, 0x4, R196 ;  /* 0x000000040b047825 */ /* 0x002fe200078e02c4 */
[----:B------:R-:W-:-:S03]  /*73990*/  ISETP.LT.AND P6, PT, R215, c[0x0][0x178], !P6 ;  /* 0x00005e00d7007a0c */ /* 0x000fc600077c1270 */
[C-C-:B----4-:R-:W-:Y:S01]  /*739a0*/  IMAD.WIDE R6, R11.reuse, 0x4, R198.reuse ;  /* 0x000000040b067825 */ /* 0x150fe200078e02c6 */
[----:B------:R-:W-:Y:S01]  /*739b0*/  IADD3 R11, R11, c[0x0][0x198], RZ ;  /* 0x000066000b0b7a10 */ /* 0x000fe20007ffe0ff */
[----:B------:R1:W-:Y:S04]  /*739c0*/  @P2 STG.E [R4.64], R77 ;  /* 0x0000004d04002986 */ /* 0x0003e8000c101908 */
[----:B------:R4:W-:Y:S01]  /*739d0*/  @P0 STG.E [R6.64], R93 ;  /* 0x0000005d06000986 */ /* 0x0009e2000c101908 */
[----:B------:R-:W-:Y:S02]  /*739e0*/  ISETP.LT.AND P0, PT, R211, c[0x0][0x178], !P1 ;  /* 0x00005e00d3007a0c */ /* 0x000fe40004f01270 */
[----:B------:R-:W-:Y:S02]  /*739f0*/  ISETP.LT.AND P1, PT, R215, c[0x0][0x178], !P1 ;  /* 0x00005e00d7007a0c */ /* 0x000fe40004f21270 */
[C---:B------:R-:W-:Y:S01]  /*73a00*/  IADD3 R3, R11.reuse, c[0x0][0x198], RZ ;  /* 0x000066000b037a10 */ /* 0x040fe20007ffe0ff */
[----:B-1----:R-:W-:-:S04]  /*73a10*/  IMAD.WIDE R4, R11, 0x4, R198 ;  /* 0x000000040b047825 */ /* 0x002fc800078e02c6 */
[----:B----4-:R-:W-:-:S05]  /*73a20*/  IMAD.WIDE R6, R11, 0x4, R196 ;  /* 0x000000040b067825 */ /* 0x010fca00078e02c4 */
[----:B------:R1:W-:Y:S01]  /*73a30*/  @P5 STG.E [R6.64], R72 ;  /* 0x0000004806005986 */ /* 0x0003e2000c101908 */
[----:B------:R-:W-:-:S03]  /*73a40*/  ISETP.LT.AND P5, PT, R211, c[0x0][0x178], !P3 ;  /* 0x00005e00d3007a0c */ /* 0x000fc60005fa1270 */
[----:B------:R4:W-:Y:S01]  /*73a50*/  @P6 STG.E [R4.64], R88 ;  /* 0x0000005804006986 */ /* 0x0009e2000c101908 */
[----:B------:R-:W-:Y:S01]  /*73a60*/  ISETP.LT.AND P3, PT, R215, c[0x0][0x178], !P3 ;  /* 0x00005e00d7007a0c */ /* 0x000fe20005f61270 */
[----:B-1----:R-:W-:-:S04]  /*73a70*/  IMAD.WIDE R6, R3, 0x4, R196 ;  /* 0x0000000403067825 */ /* 0x002fc800078e02c4 */
[C---:B----4-:R-:W-:Y:S01]  /*73a80*/  IMAD.WIDE R4, R3.reuse, 0x4, R198 ;  /* 0x0000000403047825 */ /* 0x050fe200078e02c6 */
[----:B------:R-:W-:Y:S01]  /*73a90*/  IADD3 R3, R3, c[0x0][0x198], RZ ;  /* 0x0000660003037a10 */ /* 0x000fe20007ffe0ff */
[----:B------:R-:W-:Y:S04]  /*73aa0*/  @P0 STG.E [R6.64], R73 ;  /* 0x0000004906000986 */ /* 0x000fe8000c101908 */
[----:B------:R1:W-:Y:S02]  /*73ab0*/  @P1 STG.E [R4.64], R89 ;  /* 0x0000005904001986 */ /* 0x0003e4000c101908 */
[----:B-1----:R-:W-:-:S05]  /*73ac0*/  IMAD.WIDE R4, R3, 0x4, R196 ;  /* 0x0000000403047825 */ /* 0x002fca00078e02c4 */
[----:B------:R1:W-:Y:S02]  /*73ad0*/  @P5 STG.E [R4.64], R68 ;  /* 0x0000004404005986 */ /* 0x0003e4000c101908 */
[----:B-1----:R-:W-:-:S05]  /*73ae0*/  IMAD.WIDE R4, R3, 0x4, R198 ;  /* 0x0000000403047825 */ /* 0x002fca00078e02c6 */
[----:B------:R1:W-:Y:S01]  /*73af0*/  @P3 STG.E [R4.64], R84 ;  /* 0x0000005404003986 */ /* 0x0003e2000c101908 */
[----:B---3--:R-:W-:-:S03]  /*73b00*/  ISETP.GE.AND P2, PT, R13, c[0x0][0x17c], PT ;  /* 0x00005f000d007a0c */ /* 0x008fc60003f46270 */
[----:B------:R-:W3:Y:S01]  /*73b10*/  LDL.LU R13, [R1+0x2530] ;  /* 0x00253000010d7983 */ /* 0x000ee20000300800 */
[----:B--2---:R-:W-:-:S03]  /*73b20*/  ISETP.GE.AND P6, PT, R12, c[0x0][0x17c], PT ;  /* 0x00005f000c007a0c */ /* 0x004fc60003fc6270 */
[----:B------:R-:W2:Y:S01]  /*73b30*/  LDL.LU R12, [R1+0x2494] ;  /* 0x00249400010c7983 */ /* 0x000ea20000300800 */
[----:B------:R-:W-:-:S03]  /*73b40*/  ISETP.GE.AND P0, PT, R10, c[0x0][0x17c], PT ;  /* 0x00005f000a007a0c */ /* 0x000fc60003f06270 */
[----:B------:R-:W4:Y:S01]  /*73b50*/  LDL.LU R10, [R1+0x24d8] ;  /* 0x0024d800010a7983 */ /* 0x000f220000300800 */
[----:B------:R-:W-:-:S03]  /*73b60*/  ISETP.GE.AND P3, PT, R0, c[0x0][0x17c], PT ;  /* 0x00005f0000007a0c */ /* 0x000fc60003f66270 */
[----:B------:R-:W4:Y:S01]  /*73b70*/  LDL.LU R0, [R1+0x24f4] ;  /* 0x0024f40001007983 */ /* 0x000f220000300800 */
[----:B------:R-:W-:Y:S02]  /*73b80*/  ISETP.LT.AND P1, PT, R211, c[0x0][0x178], !P4 ;  /* 0x00005e00d3007a0c */ /* 0x000fe40006721270 */
[----:B------:R-:W-:Y:S02]  /*73b90*/  IADD3 R11, R3, c[0x0][0x198], RZ ;  /* 0x00006600030b7a10 */ /* 0x000fe40007ffe0ff */
[----:B------:R-:W-:Y:S02]  /*73ba0*/  ISETP.LT.AND P4, PT, R215, c[0x0][0x178], !P4 ;  /* 0x00005e00d7007a0c */ /* 0x000fe40006781270 */
[----:B------:R-:W-:Y:S01]  /*73bb0*/  ISETP.LT.AND P5, PT, R211, c[0x0][0x178], !P2 ;  /* 0x00005e00d3007a0c */ /* 0x000fe200057a1270 */
[----:B------:R-:W-:Y:S01]  /*73bc0*/  IMAD.WIDE R6, R11, 0x4, R196 ;  /* 0x000000040b067825 */ /* 0x000fe200078e02c4 */
[----:B------:R-:W-:-:S03]  /*73bd0*/  ISETP.LT.AND P2, PT, R215, c[0x0][0x178], !P2 ;  /* 0x00005e00d7007a0c */ /* 0x000fc60005741270 */
[C---:B------:R-:W-:Y:S01]  /*73be0*/  IMAD.WIDE R8, R11.reuse, 0x4, R198 ;  /* 0x000000040b087825 */ /* 0x040fe200078e02c6 */
[----:B------:R-:W-:Y:S01]  /*73bf0*/  IADD3 R11, R11, c[0x0][0x198], RZ ;  /* 0x000066000b0b7a10 */ /* 0x000fe20007ffe0ff */
[----:B------:R1:W-:Y:S01]  /*73c00*/  @P1 STG.E [R6.64], R69 ;  /* 0x0000004506001986 */ /* 0x0003e2000c101908 */
[----:B------:R-:W-:-:S03]  /*73c10*/  ISETP.LT.AND P1, PT, R211, c[0x0][0x178], !P6 ;  /* 0x00005e00d3007a0c */ /* 0x000fc60007721270 */
[----:B-1----:R-:W-:Y:S01]  /*73c20*/  IMAD.WIDE R4, R11, 0x4, R196 ;  /* 0x000000040b047825 */ /* 0x002fe200078e02c4 */
[----:B------:R-:W-:Y:S01]  /*73c30*/  ISETP.LT.AND P6, PT, R215, c[0x0][0x178], !P6 ;  /* 0x00005e00d7007a0c */ /* 0x000fe200077c1270 */
[----:B------:R-:W-:Y:S02]  /*73c40*/  @P4 STG.E [R8.64], R85 ;  /* 0x0000005508004986 */ /* 0x000fe4000c101908 */
[C---:B------:R-:W-:Y:S01]  /*73c50*/  IMAD.WIDE R6, R11.reuse, 0x4, R198 ;  /* 0x000000040b067825 */ /* 0x040fe200078e02c6 */
[----:B------:R-:W-:Y:S01]  /*73c60*/  IADD3 R11, R11, c[0x0][0x198], RZ ;  /* 0x000066000b0b7a10 */ /* 0x000fe20007ffe0ff */
[----:B------:R1:W-:Y:S04]  /*73c70*/  @P5 STG.E [R4.64], R82 ;  /* 0x0000005204005986 */ /* 0x0003e8000c101908 */
[----:B------:R1:W-:Y:S01]  /*73c80*/  @P2 STG.E [R6.64], R98 ;  /* 0x0000006206002986 */ /* 0x0003e2000c101908 */
[----:B------:R-:W-:-:S02]  /*73c90*/  ISETP.LT.AND P2, PT, R211, c[0x0][0x178], !P0 ;  /* 0x00005e00d3007a0c */ /* 0x000fc40004741270 */
[----:B------:R-:W-:Y:S02]  /*73ca0*/  ISETP.LT.AND P0, PT, R215, c[0x0][0x178], !P0 ;  /* 0x00005e00d7007a0c */ /* 0x000fe40004701270 */
[C---:B------:R-:W-:Y:S01]  /*73cb0*/  IADD3 R3, R11.reuse, c[0x0][0x198], RZ ;  /* 0x000066000b037a10 */ /* 0x040fe20007ffe0ff */
[----:B-1----:R-:W-:-:S04]  /*73cc0*/  IMAD.WIDE R4, R11, 0x4, R196 ;  /* 0x000000040b047825 */ /* 0x002fc800078e02c4 */
[----:B------:R-:W-:Y:S01]  /*73cd0*/  IMAD.WIDE R6, R11, 0x4, R198 ;  /* 0x000000040b067825 */ /* 0x000fe200078e02c6 */
[----:B------:R1:W-:Y:S04]  /*73ce0*/  @P1 STG.E [R4.64], R83 ;  /* 0x0000005304001986 */ /* 0x0003e8000c101908 */
[----:B------:R1:W-:Y:S02]  /*73cf0*/  @P6 STG.E [R6.64], R99 ;  /* 0x0000006306006986 */ /* 0x0003e4000c101908 */
[----:B-1----:R-:W-:-:S04]  /*73d00*/  IMAD.WIDE R4, R3, 0x4, R196 ;  /* 0x0000000403047825 */ /* 0x002fc800078e02c4 */
[----:B------:R-:W-:Y:S01]  /*73d10*/  IMAD.WIDE R6, R3, 0x4, R198 ;  /* 0x0000000403067825 */ /* 0x000fe200078e02c6 */
[----:B------:R1:W-:Y:S04]  /*73d20*/  @P2 STG.E [R4.64], R78 ;  /* 0x0000004e04002986 */ /* 0x0003e8000c101908 */
[----:B------:R1:W-:Y:S01]  /*73d30*/  @P0 STG.E [R6.64], R94 ;  /* 0x0000005e06000986 */ /* 0x0003e2000c101908 */
[----:B---3--:R-:W-:-:S03]  /*73d40*/  ISETP.GE.AND P4, PT, R13, c[0x0][0x17c], PT ;  /* 0x00005f000d007a0c */ /* 0x008fc60003f86270 */
[----:B------:R-:W3:Y:S01]  /*73d50*/  LDL.LU R13, [R1+0x2510] ;  /* 0x00251000010d7983 */ /* 0x000ee20000300800 */
[----:B--2---:R-:W-:-:S03]  /*73d60*/  ISETP.GE.AND P5, PT, R12, c[0x0][0x17c], PT ;  /* 0x00005f000c007a0c */ /* 0x004fc60003fa6270 */
[----:B------:R-:W2:Y:S01]  /*73d70*/  LDL.LU R12, [R1+0x252c] ;  /* 0x00252c00010c7983 */ /* 0x000ea20000300800 */
[----:B----4-:R-:W-:-:S03]  /*73d80*/  ISETP.GE.AND P6, PT, R10, c[0x0][0x17c], PT ;  /* 0x00005f000a007a0c */ /* 0x010fc60003fc6270 */
[----:B------:R-:W4:Y:S01]  /*73d90*/  LDL.LU R10, [R1+0x2490] ;  /* 0x00249000010a7983 */ /* 0x000f220000300800 */
[----:B------:R-:W-:-:S03]  /*73da0*/  ISETP.GE.AND P0, PT, R0, c[0x0][0x17c], PT ;  /* 0x00005f0000007a0c */ /* 0x000fc60003f06270 */
[----:B------:R-:W4:Y:S01]  /*73db0*/  LDL.LU R0, [R1+0x24d0] ;  /* 0x0024d00001007983 */ /* 0x000f220000300800 */
[----:B------:R-:W-:Y:S02]  /*73dc0*/  ISETP.LT.AND P1, PT, R211, c[0x0][0x178], !P3 ;  /* 0x00005e00d3007a0c */ /* 0x000fe40005f21270 */
[----:B------:R-:W-:Y:S02]  /*73dd0*/  IADD3 R3, R3, c[0x0][0x198], RZ ;  /* 0x0000660003037a10 */ /* 0x000fe40007ffe0ff */
[----:B------:R-:W-:Y:S02]  /*73de0*/  ISETP.LT.AND P3, PT, R215, c[0x0][0x178], !P3 ;  /* 0x00005e00d7007a0c */ /* 0x000fe40005f61270 */
[----:B------:R-:W-:Y:S01]  /*73df0*/  ISETP.LT.AND P2, PT, R211, c[0x0][0x178], !P4 ;  /* 0x00005e00d3007a0c */ /* 0x000fe20006741270 */
[C---:B-1----:R-:W-:Y:S01]  /*73e00*/  IMAD.WIDE R4, R3.reuse, 0x4, R196 ;  /* 0x0000000403047825 */ /* 0x042fe200078e02c4 */
[----:B------:R-:W-:Y:S02]  /*73e10*/  IADD3 R11, R3, c[0x0][0x198], RZ ;  /* 0x00006600030b7a10 */ /* 0x000fe40007ffe0ff */
[----:B------:R-:W-:-:S03]  /*73e20*/  ISETP.LT.AND P4, PT, R215, c[0x0][0x178], !P4 ;  /* 0x00005e00d7007a0c */ /* 0x000fc60006781270 */
        /* <DEDUP_REMOVED lines=8> */
[----:B------:R1:W-:Y:S01]  /*73eb0*/  @P2 STG.E [R6.64], R74 ;  /* 0x0000004a06002986 */ /* 0x0003e2000c101908 */
[----:B------:R-:W-:Y:S02]  /*73ec0*/  ISETP.LT.AND P2, PT, R211, c[0x0][0x178], !P6 ;  /* 0x00005e00d3007a0c */ /* 0x000fe40007741270 */
[----:B------:R-:W-:Y:S01]  /*73ed0*/  ISETP.LT.AND P6, PT, R215, c[0x0][0x178], !P6 ;  /* 0x00005e00d7007a0c */ /* 0x000fe200077c1270 */
[----:B------:R-:W-:Y:S01]  /*73ee0*/  @P4 STG.E [R8.64], R90 ;  /* 0x0000005a08004986 */ /* 0x000fe2000c101908 */
[----:B-1----:R-:W-:-:S04]  /*73ef0*/  IMAD.WIDE R4, R11, 0x4, R196 ;  /* 0x000000040b047825 */ /* 0x002fc800078e02c4 */
[C---:B------:R-:W-:Y:S01]  /*73f00*/  IMAD.WIDE R6, R11.reuse, 0x4, R198 ;  /* 0x000000040b067825 */ /* 0x040fe200078e02c6 */
[----:B------:R-:W-:Y:S01]  /*73f10*/  IADD3 R11, R11, c[0x0][0x198], RZ ;  /* 0x000066000b0b7a10 */ /* 0x000fe20007ffe0ff */
        /* <DEDUP_REMOVED lines=9> */
[----:B------:R-:W2:Y:S04]  /*73fb0*/  LDL.LU R12, [R1+0x24c8] ;  /* 0x0024c800010c7983 */ /* 0x000ea80000300800 */
[----:B------:R-:W2:Y:S01]  /*73fc0*/  LDL.LU R14, [R1+0x2488] ;  /* 0x00248800010e7983 */ /* 0x000ea20000300800 */
[----:B----4-:R-:W-:-:S03]  /*73fd0*/  ISETP.GE.AND P6, PT, R0, c[0x0][0x17c], PT ;  /* 0x00005f0000007a0c */ /* 0x010fc60003fc6270 */
[----:B------:R-:W4:Y:S01]  /*73fe0*/  LDL.LU R0, [R1+0x2424] ;  /* 0x0024240001007983 */ /* 0x000f220000300800 */
[----:B------:R-:W-:Y:S02]  /*73ff0*/  ISETP.LT.AND P1, PT, R211, c[0x0][0x178], !P0 ;  /* 0x00005e00d3007a0c */ /* 0x000fe40004721270 */
[----:B------:R-:W-:Y:S01]  /*74000*/  IADD3 R3, R11, c[0x0][0x198], RZ ;  /* 0x000066000b037a10 */ /* 0x000fe20007ffe0ff */
[----:B------:R-:W4:Y:S01]  /*74010*/  LDL.LU R17, [R1+0x2410] ;  /* 0x0024100001117983 */ /* 0x000f220000300800 */
[----:B------:R-:W-:Y:S02]  /*74020*/  ISETP.LT.AND P5, PT, R215, c[0x0][0x178], !P0 ;  /* 0x00005e00d7007a0c */ /* 0x000fe400047a1270 */
[----:B------:R-:W-:Y:S01]  /*74030*/  ISETP.LT.AND P2, PT, R211, c[0x0][0x178], !P3 ;  /* 0x00005e00d3007a0c */ /* 0x000fe20005f41270 */
[----:B-1----:R-:W-:-:S04]  /*74040*/  IMAD.WIDE R4, R3, 0x4, R196 ;  /* 0x0000000403047825 */ /* 0x002fc800078e02c4 */
[C---:B------:R-:W-:Y:S01]  /*74050*/  IMAD.WIDE R6, R3.reuse, 0x4, R198 ;  /* 0x0000000403067825 */ /* 0x040fe200078e02c6 */
[----:B------:R-:W-:Y:S01]  /*74060*/  IADD3 R3, R3, c[0x0][0x198], RZ ;  /* 0x0000660003037a10 */ /* 0x000fe20007ffe0ff */
[----:B------:R-:W4:Y:S01]  /*74070*/  LDL.LU R16, [R1+0x240c] ;  /* 0x00240c0001107983 */ /* 0x000f220000300800 */
[----:B------:R-:W-:-:S03]  /*74080*/  ISETP.GE.AND P0, PT, R10, c[0x0][0x17c], PT ;  /* 0x00005f000a007a0c */ /* 0x000fc60003f06270 */
[----:B------:R-:W-:Y:S01]  /*74090*/  IMAD.WIDE R10, R3, 0x4, R196 ;  /* 0x00000004030a7825 */ /* 0x000fe200078e02c4 */
[----:B------:R1:W-:Y:S01]  /*740a0*/  @P1 STG.E [R4.64], R71 ;  /* 0x0000004704001986 */ /* 0x0003e2000c101908 */
[----:B------:R-:W-:-:S03]  /*740b0*/  ISETP.LT.AND P3, PT, R215, c[0x0][0x178], !P3 ;  /* 0x00005e00d7007a0c */ /* 0x000fc60005f61270 */
[----:B------:R3:W-:Y:S01]  /*740c0*/  @P5 STG.E [R6.64], R87 ;  /* 0x0000005706005986 */ /* 0x0007e2000c101908 */
[----:B------:R-:W-:Y:S02]  /*740d0*/  ISETP.LT.AND P5, PT, R211, c[0x0][0x178], !P4 ;  /* 0x00005e00d3007a0c */ /* 0x000fe400067a1270 */
[----:B------:R-:W-:Y:S01]  /*740e0*/  ISETP.LT.AND P4, PT, R215, c[0x0][0x178], !P4 ;  /* 0x00005e00d7007a0c */ /* 0x000fe20006781270 */
[----:B------:R3:W-:Y:S01]  /*740f0*/  @P2 STG.E [R10.64], R112 ;  /* 0x000000700a002986 */ /* 0x0007e2000c101908 */
[----:B------:R-:W-:Y:S01]  /*74100*/  ISETP.LT.AND P2, PT, R211, c[0x0][0x178], !P0 ;  /* 0x00005e00d3007a0c */ /* 0x000fe20004741270 */
[----:B-1----:R-:W-:-:S05]  /*74110*/  IMAD.WIDE R4, R3, 0x4, R198 ;  /* 0x0000000403047825 */ /* 0x002fca00078e02c6 */
[----:B------:R1:W-:Y:S01]  /*74120*/  @P3 STG.E [R4.64], R128 ;  /* 0x0000008004003986 */ /* 0x0003e2000c101908 */
[----:B---3--:R-:W-:Y:S02]  /*74130*/  ISETP.GE.AND P1, PT, R13, c[0x0][0x17c], PT ;  /* 0x00005f000d007a0c */ /* 0x008fe40003f26270 */
[----:B------:R-:W-:-:S04]  /*74140*/  IADD3 R13, R3, c[0x0][0x198], RZ ;  /* 0x00006600030d7a10 */ /* 0x000fc80007ffe0ff */
[C---:B------:R-:W-:Y:S01]  /*74150*/  IADD3 R3, R13.reuse, c[0x0][0x198], RZ ;  /* 0x000066000d037a10 */ /* 0x040fe20007ffe0ff */
[----:B------:R-:W-:-:S04]  /*74160*/  IMAD.WIDE R6, R13, 0x4, R196 ;  /* 0x000000040d067825 */ /* 0x000fc800078e02c4 */
[----:B------:R-:W-:Y:S01]  /*74170*/  IMAD.WIDE R8, R13, 0x4, R198 ;  /* 0x000000040d087825 */ /* 0x000fe200078e02c6 */
[----:B------:R3:W-:Y:S03]  /*74180*/  @P5 STG.E [R6.64], R113 ;  /* 0x0000007106005986 */ /* 0x0007e6000c101908 */
[----:B------:R-:W-:Y:S01]  /*74190*/  IMAD.WIDE R10, R3, 0x4, R196 ;  /* 0x00000004030a7825 */ /* 0x000fe200078e02c4 */
[----:B------:R1:W-:Y:S04]  /*741a0*/  @P4 STG.E [R8.64], R129 ;  /* 0x0000008108004986 */ /* 0x0003e8000c101908 */
[----:B------:R1:W-:Y:S01]  /*741b0*/  @P2 STG.E [R10.64], R108 ;  /* 0x0000006c0a002986 */ /* 0x0003e2000c101908 */
[----:B--2---:R-:W-:-:S03]  /*741c0*/  ISETP.GE.AND P4, PT, R14, c[0x0][0x17c], PT ;  /* 0x00005f000e007a0c */ /* 0x004fc60003f86270 */
[----:B------:R-:W2:Y:S01]  /*741d0*/  LDL.LU R14, [R1+0x23f8] ;  /* 0x0023f800010e7983 */ /* 0x000ea20000300800 */
[----:B----4-:R-:W-:-:S03]  /*741e0*/  ISETP.GE.AND P2, PT, R0, c[0x0][0x17c], PT ;  /* 0x00005f0000007a0c */ /* 0x010fc60003f46270 */
[----:B------:R-:W4:Y:S01]  /*741f0*/  LDL.LU R0, [R1+0x23f0] ;  /* 0x0023f00001007983 */ /* 0x000f220000300800 */
[----:B------:R-:W-:Y:S02]  /*74200*/  ISETP.LT.AND P0, PT, R215, c[0x0][0x178], !P0 ;  /* 0x00005e00d7007a0c */ /* 0x000fe40004701270 */
[----:B------:R-:W-:Y:S01]  /*74210*/  ISETP.GE.AND P3, PT, R12, c[0x0][0x17c], PT ;  /* 0x00005f000c007a0c */ /* 0x000fe20003f66270 */
[----:B------:R-:W-:Y:S01]  /*74220*/  IMAD.WIDE R12, R3, 0x4, R198 ;  /* 0x00000004030c7825 */ /* 0x000fe200078e02c6 */
[----:B------:R-:W-:Y:S02]  /*74230*/  ISETP.LT.AND P5, PT, R211, c[0x0][0x178], !P6 ;  /* 0x00005e00d3007a0c */ /* 0x000fe400077a1270 */
[----:B------:R-:W-:Y:S02]  /*74240*/  ISETP.LT.AND P6, PT, R215, c[0x0][0x178], !P6 ;  /* 0x00005e00d7007a0c */ /* 0x000fe400077c1270 */
[----:B------:R-:W-:-:S05]  /*74250*/  IADD3 R3, R3, c[0x0][0x198], RZ ;  /* 0x0000660003037a10 */ /* 0x000fca0007ffe0ff */
[----:B------:R3:W-:Y:S01]  /*74260*/  @P0 STG.E [R12.64], R124 ;  /* 0x0000007c0c000986 */ /* 0x0007e2000c101908 */
[----:B------:R-:W-:Y:S02]  /*74270*/  ISETP.LT.AND P0, PT, R211, c[0x0][0x178], !P1 ;  /* 0x00005e00d3007a0c */ /* 0x000fe40004f01270 */
[----:B------:R-:W-:Y:S02]  /*74280*/  ISETP.LT.AND P1, PT, R215, c[0x0][0x178], !P1 ;  /* 0x00005e00d7007a0c */ /* 0x000fe40004f21270 */
[C---:B------:R-:W-:Y:S01]  /*74290*/  IADD3 R15, R3.reuse, c[0x0][0x198], RZ ;  /* 0x00006600030f7a10 */ /* 0x040fe20007ffe0ff */
[----:B-1----:R-:W-:-:S04]  /*742a0*/  IMAD.WIDE R4, R3, 0x4, R196 ;  /* 0x0000000403047825 */ /* 0x002fc800078e02c4 */
[----:B---3--:R-:W-:Y:S01]  /*742b0*/  IMAD.WIDE R6, R3, 0x4, R198 ;  /* 0x0000000403067825 */ /* 0x008fe200078e02c6 */
[----:B------:R1:W-:Y:S03]  /*742c0*/  @P5 STG.E [R4.64], R109 ;  /* 0x0000006d04005986 */ /* 0x0003e6000c101908 */
[C---:B------:R-:W-:Y:S01]  /*742d0*/  IMAD.WIDE R8, R15.reuse, 0x4, R196 ;  /* 0x000000040f087825 */ /* 0x040fe200078e02c4 */
[----:B------:R3:W-:Y:S03]  /*742e0*/  @P6 STG.E [R6.64], R125 ;  /* 0x0000007d06006986 */ /* 0x0007e6000c101908 */
[----:B------:R-:W-:Y:S01]  /*742f0*/  IMAD.WIDE R10, R15, 0x4, R198 ;  /* 0x000000040f0a7825 */ /* 0x000fe200078e02c6 */
[----:B------:R-:W-:Y:S01]  /*74300*/  ISETP.LT.AND P5, PT, R211, c[0x0][0x178], !P3 ;  /* 0x00005e00d3007a0c */ /* 0x000fe20005fa1270 */
[----:B------:R1:W-:Y:S01]  /*74310*/  @P0 STG.E [R8.64], R104 ;  /* 0x0000006808000986 */ /* 0x0003e2000c101908 */
[----:B------:R-:W-:-:S02]  /*74320*/  IADD3 R15, R15, c[0x0][0x198], RZ ;  /* 0x000066000f0f7a10 */ /* 0x000fc40007ffe0ff */
[----:B------:R-:W-:Y:S01]  /*74330*/  ISETP.LT.AND P3, PT, R215, c[0x0][0x178], !P3 ;  /* 0x00005e00d7007a0c */ /* 0x000fe20005f61270 */
[----:B------:R2:W-:Y:S01]  /*74340*/  @P1 STG.E [R10.64], R120 ;  /* 0x000000780a001986 */ /* 0x0005e2000c101908 */
[----:B------:R-:W-:Y:S02]  /*74350*/  ISETP.LT.AND P1, PT, R211, c[0x0][0x178], !P4 ;  /* 0x00005e00d3007a0c */ /* 0x000fe40006721270 */
[----:B------:R-:W-:Y:S02]  /*74360*/  ISETP.LT.AND P4, PT, R215, c[0x0][0x178], !P4 ;  /* 0x00005e00d7007a0c */ /* 0x000fe40006781270 */
[C---:B------:R-:W-:Y:S01]  /*74370*/  IADD3 R3, R15.reuse, c[0x0][0x198], RZ ;  /* 0x000066000f037a10 */ /* 0x040fe20007ffe0ff */
[----:B------:R-:W-:Y:S01]  /*74380*/  IMAD.WIDE R12, R15, 0x4, R196 ;  /* 0x000000040f0c7825 */ /* 0x000fe200078e02c4 */
[----:B------:R-:W-:Y:S02]  /*74390*/  ISETP.GE.AND P6, PT, R17, c[0x0][0x17c], PT ;  /* 0x00005f0011007a0c */ /* 0x000fe40003fc6270 */
[----:B------:R-:W4:Y:S01]  /*743a0*/  LDL.LU R17, [R1+0x23dc] ;  /* 0x0023dc0001117983 */ /* 0x000f220000300800 */
[----:B-1----:R-:W-:-:S04]  /*743b0*/  IMAD.WIDE R4, R15, 0x4, R198 ;  /* 0x000000040f047825 */ /* 0x002fc800078e02c6 */
[C---:B---3--:R-:W-:Y:S01]  /*743c0*/  IMAD.WIDE R6, R3.reuse, 0x4, R196 ;  /* 0x0000000403067825 */ /* 0x048fe200078e02c4 */
[----:B------:R1:W-:Y:S03]  /*743d0*/  @P5 STG.E [R12.64], R105 ;  /* 0x000000690c005986 */ /* 0x0003e6000c101908 */
[----:B------:R-:W-:Y:S01]  /*743e0*/  IMAD.WIDE R8, R3, 0x4, R198 ;  /* 0x0000000403087825 */ /* 0x000fe200078e02c6 */
[----:B------:R3:W-:Y:S01]  /*743f0*/  @P3 STG.E [R4.64], R121 ;  /* 0x0000007904003986 */ /* 0x0007e2000c101908 */
[----:B------:R-:W-:-:S03]  /*74400*/  ISETP.GE.AND P0, PT, R16, c[0x0][0x17c], PT ;  /* 0x00005f0010007a0c */ /* 0x000fc60003f06270 */
[----:B------:R-:W-:Y:S04]  /*74410*/  @P1 STG.E [R6.64], R100 ;  /* 0x0000006406001986 */ /* 0x000fe8000c101908 */
[----:B------:R-:W4:Y:S04]  /*74420*/  LDL.LU R16, [R1+0x23d8] ;  /* 0x0023d80001107983 */ /* 0x000f280000300800 */
[----:B------:R1:W-:Y:S01]  /*74430*/  @P4 STG.E [R8.64], R116 ;  /* 0x0000007408004986 */ /* 0x0003e2000c101908 */
[----:B--2---:R-:W-:-:S03]  /*74440*/  ISETP.GE.AND P3, PT, R14, c[0x0][0x17c], PT ;  /* 0x00005f000e007a0c */ /* 0x004fc60003f66270 */
[----:B------:R-:W2:Y:S01]  /*74450*/  LDL.LU R14, [R1+0x23d4] ;  /* 0x0023d400010e7983 */ /* 0x000ea20000300800 */
[----:B----4-:R-:W-:-:S03]  /*74460*/  ISETP.GE.AND P4, PT, R0, c[0x0][0x17c], PT ;  /* 0x00005f0000007a0c */ /* 0x010fc60003f86270 */
[----:B------:R-:W4:Y:S01]  /*74470*/  LDL.LU R0, [R1+0x23d0] ;  /* 0x0023d00001007983 */ /* 0x000f220000300800 */
[----:B------:R-:W-:Y:S02]  /*74480*/  ISETP.LT.AND P5, PT, R211, c[0x0][0x178], !P2 ;  /* 0x00005e00d3007a0c */ /* 0x000fe400057a1270 */
[----:B------:R-:W-:Y:S02]  /*74490*/  IADD3 R3, R3, c[0x0][0x198], RZ ;  /* 0x0000660003037a10 */ /* 0x000fe40007ffe0ff */
[----:B------:R-:W-:Y:S02]  /*744a0*/  ISETP.LT.AND P2, PT, R215, c[0x0][0x178], !P2 ;  /* 0x00005e00d7007a0c */ /* 0x000fe40005741270 */
[----:B------:R-:W-:Y:S01]  /*744b0*/  ISETP.LT.AND P1, PT, R211, c[0x0][0x178], !P6 ;  /* 0x00005e00d3007a0c */ /* 0x000fe20007721270 */
[----:B------:R-:W-:-:S04]  /*744c0*/  IMAD.WIDE R10, R3, 0x4, R196 ;  /* 0x00000004030a7825 */ /* 0x000fc800078e02c4 */
[C---:B-1----:R-:W-:Y:S01]  /*744d0*/  IMAD.WIDE R12, R3.reuse, 0x4, R198 ;  /* 0x00000004030c7825 */ /* 0x042fe200078e02c6 */
[----:B------:R-:W-:Y:S01]  /*744e0*/  IADD3 R3, R3, c[0x0][0x198], RZ ;  /* 0x0000660003037a10 */ /* 0x000fe20007ffe0ff */
[----:B------:R1:W-:Y:S01]  /*744f0*/  @P5 STG.E [R10.64], R101 ;  /* 0x000000650a005986 */ /* 0x0003e2000c101908 */
[----:B------:R-:W-:-:S03]  /*74500*/  ISETP.LT.AND P6, PT, R215, c[0x0][0x178], !P6 ;  /* 0x00005e00d7007a0c */ /* 0x000fc600077c1270 */
[C-C-:B---3--:R-:W-:Y:S01]  /*74510*/  IMAD.WIDE R4, R3.reuse, 0x4, R196.reuse ;  /* 0x0000000403047825 */ /* 0x148fe200078e02c4 */
[----:B------:R3:W-:Y:S01]  /*74520*/  @P2 STG.E [R12.64], R117 ;  /* 0x000000750c002986 */ /* 0x0007e2000c101908 */
[----:B------:R-:W-:Y:S02]  /*74530*/  IADD3 R15, R3, c[0x0][0x198], RZ ;  /* 0x00006600030f7a10 */ /* 0x000fe40007ffe0ff */
[----:B------:R-:W-:Y:S01]  /*74540*/  ISETP.LT.AND P2, PT, R211, c[0x0][0x178], !P0 ;  /* 0x00005e00d3007a0c */ /* 0x000fe20004741270 */
[----:B------:R3:W-:Y:S01]  /*74550*/  @P1 STG.E [R4.64], R114 ;  /* 0x0000007204001986 */ /* 0x0007e2000c101908 */
[----:B------:R-:W-:Y:S02]  /*74560*/  ISETP.LT.AND P5, PT, R215, c[0x0][0x178], !P0 ;  /* 0x00005e00d7007a0c */ /* 0x000fe400047a1270 */
[----:B------:R-:W-:Y:S01]  /*74570*/  ISETP.LT.AND P1, PT, R211, c[0x0][0x178], !P3 ;  /* 0x00005e00d3007a0c */ /* 0x000fe20005f21270 */
[----:B------:R-:W-:Y:S01]  /*74580*/  IMAD.WIDE R8, R15, 0x4, R196 ;  /* 0x000000040f087825 */ /* 0x000fe200078e02c4 */
[----:B------:R-:W-:-:S03]  /*74590*/  ISETP.LT.AND P3, PT, R215, c[0x0][0x178], !P3 ;  /* 0x00005e00d7007a0c */ /* 0x000fc60005f61270 */
[C---:B-1----:R-:W-:Y:S01]  /*745a0*/  IMAD.WIDE R10, R15.reuse, 0x4, R198 ;  /* 0x000000040f0a7825 */ /* 0x042fe200078e02c6 */
[----:B------:R-:W-:-:S03]  /*745b0*/  IADD3 R15, R15, c[0x0][0x198], RZ ;  /* 0x000066000f0f7a10 */ /* 0x000fc60007ffe0ff */
[----:B------:R-:W-:-:S04]  /*745c0*/  IMAD.WIDE R6, R3, 0x4, R198 ;  /* 0x0000000403067825 */ /* 0x000fc800078e02c6 */
[C---:B---3--:R-:W-:Y:S01]  /*745d0*/  IMAD.WIDE R12, R15.reuse, 0x4, R196 ;  /* 0x000000040f0c7825 */ /* 0x048fe200078e02c4 */
[----:B------:R1:W-:Y:S03]  /*745e0*/  @P6 STG.E [R6.64], R130 ;  /* 0x0000008206006986 */ /* 0x0003e6000c101908 */
[----:B------:R-:W-:Y:S01]  /*745f0*/  IMAD.WIDE R4, R15, 0x4, R198 ;  /* 0x000000040f047825 */ /* 0x000fe200078e02c6 */
[----:B------:R3:W-:Y:S01]  /*74600*/  @P2 STG.E [R8.64], R115 ;  /* 0x0000007308002986 */ /* 0x0007e2000c101908 */
[----:B------:R-:W-:-:S03]  /*74610*/  ISETP.GE.AND P0, PT, R17, c[0x0][0x17c], PT ;  /* 0x00005f0011007a0c */ /* 0x000fc60003f06270 */
[----:B------:R-:W3:Y:S04]  /*74620*/  LDL.LU R17, [R1+0x23c8] ;  /* 0x0023c80001117983 */ /* 0x000ee80000300800 */
[----:B------:R1:W-:Y:S04]  /*74630*/  @P5 STG.E [R10.64], R131 ;  /* 0x000000830a005986 */ /* 0x0003e8000c101908 */
[----:B------:R1:W-:Y:S04]  /*74640*/  @P1 STG.E [R12.64], R110 ;  /* 0x0000006e0c001986 */ /* 0x0003e8000c101908 */
[----:B------:R1:W-:Y:S01]  /*74650*/  @P3 STG.E [R4.64], R126 ;  /* 0x0000007e04003986 */ /* 0x0003e2000c101908 */
[----:B------:R-:W-:-:S03]  /*74660*/  ISETP.GE.AND P6, PT, R16, c[0x0][0x17c], PT ;  /* 0x00005f0010007a0c */ /* 0x000fc60003fc6270 */
[----:B------:R-:W3:Y:S01]  /*74670*/  LDL.LU R16, [R1+0x23b4] ;  /* 0x0023b40001107983 */ /* 0x000ee20000300800 */
[----:B--2---:R-:W-:-:S03]  /*74680*/  ISETP.GE.AND P2, PT, R14, c[0x0][0x17c], PT ;  /* 0x00005f000e007a0c */ /* 0x004fc60003f46270 */
[----:B------:R-:W2:Y:S01]  /*74690*/  LDL.LU R14, [R1+0x23b0] ;  /* 0x0023b000010e7983 */ /* 0x000ea20000300800 */
[----:B----4-:R-:W-:-:S03]  /*746a0*/  ISETP.GE.AND P3, PT, R0, c[0x0][0x17c], PT ;  /* 0x00005f0000007a0c */ /* 0x010fc60003f66270 */
[----:B------:R-:W4:Y:S01]  /*746b0*/  LDL.LU R0, [R1+0x23ac] ;  /* 0x0023ac0001007983 */ /* 0x000f220000300800 */
[----:B------:R-:W-:Y:S02]  /*746c0*/  IADD3 R3, R15, c[0x0][0x198], RZ ;  /* 0x000066000f037a10 */ /* 0x000fe40007ffe0ff */
[----:B------:R-:W-:Y:S02]  /*746d0*/  ISETP.LT.AND P5, PT, R211, c[0x0][0x178], !P4 ;  /* 0x00005e00d3007a0c */ /* 0x000fe400067a1270 */
[----:B------:R-:W-:Y:S02]  /*746e0*/  ISETP.LT.AND P4, PT, R215, c[0x0][0x178], !P4 ;  /* 0x00005e00d7007a0c */ /* 0x000fe40006781270 */
[----:B------:R-:W-:Y:S01]  /*746f0*/  ISETP.LT.AND P1, PT, R211, c[0x0][0x178], !P0 ;  /* 0x00005e00d3007a0c */ /* 0x000fe20004721270 */
[----:B-1----:R-:W-:Y:S01]  /*74700*/  IMAD.WIDE R6, R3, 0x4, R196 ;  /* 0x0000000403067825 */ /* 0x002fe200078e02c4 */
[----:B------:R-:W-:-:S03]  /*74710*/  ISETP.LT.AND P0, PT, R215, c[0x0][0x178], !P0 ;  /* 0x00005e00d7007a0c */ /* 0x000fc60004701270 */
[C---:B---3--:R-:W-:Y:S01]  /*74720*/  IMAD.WIDE R8, R3.reuse, 0x4, R198 ;  /* 0x0000000403087825 */ /* 0x048fe200078e02c6 */
[----:B------:R-:W-:-:S05]  /*74730*/  IADD3 R3, R3, c[0x0][0x198], RZ ;  /* 0x0000660003037a10 */ /* 0x000fca0007ffe0ff */
[C---:B------:R-:W-:Y:S01]  /*74740*/  IMAD.WIDE R10, R3.reuse, 0x4, R196 ;  /* 0x00000004030a7825 */ /* 0x040fe200078e02c4 */
[----:B------:R1:W-:Y:S03]  /*74750*/  @P5 STG.E [R6.64], R111 ;  /* 0x0000006f06005986 */ /* 0x0003e6000c101908 */
[----:B------:R-:W-:Y:S01]  /*74760*/  IMAD.WIDE R12, R3, 0x4, R198 ;  /* 0x00000004030c7825 */ /* 0x000fe200078e02c6 */
[----:B------:R3:W-:Y:S01]  /*74770*/  @P4 STG.E [R8.64], R127 ;  /* 0x0000007f08004986 */ /* 0x0007e2000c101908 */
[----:B------:R-:W-:Y:S02]  /*74780*/  ISETP.LT.AND P5, PT, R211, c[0x0][0x178], !P6 ;  /* 0x00005e00d3007a0c */ /* 0x000fe400077a1270 */
[----:B------:R-:W-:Y:S01]  /*74790*/  ISETP.LT.AND P6, PT, R215, c[0x0][0x178], !P6 ;  /* 0x00005e00d7007a0c */ /* 0x000fe200077c1270 */
[----:B------:R1:W-:Y:S01]  /*747a0*/  @P1 STG.E [R10.64], R106 ;  /* 0x0000006a0a001986 */ /* 0x0003e2000c101908 */
[----:B------:R-:W-:-:S03]  /*747b0*/  IADD3 R3, R3, c[0x0][0x198], RZ ;  /* 0x0000660003037a10 */ /* 0x000fc60007ffe0ff */
[----:B------:R2:W-:Y:S01]  /*747c0*/  @P0 STG.E [R12.64], R122 ;  /* 0x0000007a0c000986 */ /* 0x0005e2000c101908 */
[----:B------:R-:W-:Y:S02]  /*747d0*/  ISETP.LT.AND P0, PT, R211, c[0x0][0x178], !P2 ;  /* 0x00005e00d3007a0c */ /* 0x000fe40005701270 */
[C---:B------:R-:W-:Y:S01]  /*747e0*/  IADD3 R15, R3.reuse, c[0x0][0x198], RZ ;  /* 0x00006600030f7a10 */ /* 0x040fe20007ffe0ff */
[----:B------:R-:W-:-:S04]  /*747f0*/  IMAD.WIDE R4, R3, 0x4, R196 ;  /* 0x0000000403047825 */ /* 0x000fc800078e02c4 */
[----:B-1----:R-:W-:Y:S01]  /*74800*/  IMAD.WIDE R6, R3, 0x4, R198 ;  /* 0x0000000403067825 */ /* 0x002fe200078e02c6 */
[----:B------:R1:W-:Y:S03]  /*74810*/  @P5 STG.E [R4.64], R107 ;  /* 0x0000006b04005986 */ /* 0x0003e6000c101908 */
[----:B---3--:R-:W-:Y:S01]  /*74820*/  IMAD.WIDE R8, R15, 0x4, R196 ;  /* 0x000000040f087825 */ /* 0x008fe200078e02c4 */
[----:B------:R-:W-:Y:S02]  /*74830*/  ISETP.GE.AND P4, PT, R17, c[0x0][0x17c], PT ;  /* 0x00005f0011007a0c */ /* 0x000fe40003f86270 */
[----:B------:R-:W3:Y:S04]  /*74840*/  LDL.LU R17, [R1+0x23a8] ;  /* 0x0023a80001117983 */ /* 0x000ee80000300800 */
        /* <DEDUP_REMOVED lines=8> */
[----:B------:R-:W-:Y:S01]  /*748d0*/  ISETP.LT.AND P2, PT, R215, c[0x0][0x178], !P2 ;  /* 0x00005e00d7007a0c */ /* 0x000fe20005741270 */
[----:B------:R-:W-:Y:S01]  /*748e0*/  IMAD.WIDE R10, R15, 0x4, R198 ;  /* 0x000000040f0a7825 */ /* 0x000fe200078e02c6 */
[----:B------:R-:W-:Y:S02]  /*748f0*/  ISETP.LT.AND P5, PT, R211, c[0x0][0x178], !P3 ;  /* 0x00005e00d3007a0c */ /* 0x000fe40005fa1270 */
[----:B------:R-:W-:Y:S02]  /*74900*/  IADD3 R15, R15, c[0x0][0x198], RZ ;  /* 0x000066000f0f7a10 */ /* 0x000fe40007ffe0ff */
[----:B------:R-:W-:Y:S02]  /*74910*/  ISETP.LT.AND P3, PT, R215, c[0x0][0x178], !P3 ;  /* 0x00005e00d7007a0c */ /* 0x000fe40005f61270 */
[----:B------:R-:W-:-:S05]  /*74920*/  IADD3 R3, R15, c[0x0][0x198], RZ ;  /* 0x000066000f037a10 */ /* 0x000fca0007ffe0ff */
[----:B------:R1:W-:Y:S01]  /*74930*/  @P2 STG.E [R10.64], R118 ;  /* 0x000000760a002986 */ /* 0x0003e2000c101908 */
[----:B------:R-:W-:Y:S01]  /*74940*/  ISETP.LT.AND P2, PT, R211, c[0x0][0x178], !P4 ;  /* 0x00005e00d3007a0c */ /* 0x000fe20006741270 */
[----:B------:R-:W-:-:S04]  /*74950*/  IMAD.WIDE R12, R15, 0x4, R196 ;  /* 0x000000040f0c7825 */ /* 0x000fc800078e02c4 */
[----:B-1----:R-:W-:Y:S01]  /*74960*/  IMAD.WIDE R4, R15, 0x4, R198 ;  /* 0x000000040f047825 */ /* 0x002fe200078e02c6 */
[----:B------:R-:W-:-:S03]  /*74970*/  ISETP.LT.AND P4, PT, R215, c[0x0][0x178], !P4 ;  /* 0x00005e00d7007a0c */ /* 0x000fc60006781270 */
[----:B------:R-:W-:Y:S01]  /*74980*/  IMAD.WIDE R6, R3, 0x4, R196 ;  /* 0x0000000403067825 */ /* 0x000fe200078e02c4 */
[----:B------:R1:W-:Y:S01]  /*74990*/  @P5 STG.E [R12.64], R103 ;  /* 0x000000670c005986 */ /* 0x0003e2000c101908 */
[----:B------:R-:W-:Y:S02]  /*749a0*/  ISETP.LT.AND P5, PT, R211, c[0x0][0x178], !P1 ;  /* 0x00005e00d3007a0c */ /* 0x000fe40004fa1270 */
[C---:B------:R-:W-:Y:S01]  /*749b0*/  IMAD.WIDE R8, R3.reuse, 0x4, R198 ;  /* 0x0000000403087825 */ /* 0x040fe200078e02c6 */
[----:B------:R-:W-:Y:S01]  /*749c0*/  IADD3 R3, R3, c[0x0][0x198], RZ ;  /* 0x0000660003037a10 */ /* 0x000fe20007ffe0ff */
[----:B------:R3:W-:Y:S01]  /*749d0*/  @P3 STG.E [R4.64], R119 ;  /* 0x0000007704003986 */ /* 0x0007e2000c101908 */
[----:B------:R-:W-:-:S03]  /*749e0*/  ISETP.LT.AND P1, PT, R215, c[0x0][0x178], !P1 ;  /* 0x00005e00d7007a0c */ /* 0x000fc60004f21270 */
[----:B------:R3:W-:Y:S01]  /*749f0*/  @P2 STG.E [R6.64], R144 ;  /* 0x0000009006002986 */ /* 0x0007e2000c101908 */
[----:B------:R-:W-:Y:S01]  /*74a00*/  ISETP.LT.AND P2, PT, R211, c[0x0][0x178], !P6 ;  /* 0x00005e00d3007a0c */ /* 0x000fe20007741270 */
[----:B------:R-:W-:Y:S01]  /*74a10*/  IMAD.WIDE R10, R3, 0x4, R196 ;  /* 0x00000004030a7825 */ /* 0x000fe200078e02c4 */
[----:B------:R-:W-:-:S03]  /*74a20*/  ISETP.LT.AND P6, PT, R215, c[0x0][0x178], !P6 ;  /* 0x00005e00d7007a0c */ /* 0x000fc600077c1270 */
[C---:B-1----:R-:W-:Y:S01]  /*74a30*/  IMAD.WIDE R12, R3.reuse, 0x4, R198 ;  /* 0x00000004030c7825 */ /* 0x042fe200078e02c6 */
[----:B------:R-:W-:Y:S01]  /*74a40*/  IADD3 R3, R3, c[0x0][0x198], RZ ;  /* 0x0000660003037a10 */ /* 0x000fe20007ffe0ff */
[----:B------:R1:W-:Y:S04]  /*74a50*/  @P4 STG.E [R8.64], R160 ;  /* 0x000000a008004986 */ /* 0x0003e8000c101908 */
[----:B---3--:R-:W-:Y:S01]  /*74a60*/  IMAD.WIDE R4, R3, 0x4, R196 ;  /* 0x0000000403047825 */ /* 0x008fe200078e02c4 */
[----:B------:R-:W-:Y:S01]  /*74a70*/  ISETP.GE.AND P3, PT, R17, c[0x0][0x17c], PT ;  /* 0x00005f0011007a0c */ /* 0x000fe20003f66270 */
[----:B------:R3:W-:Y:S02]  /*74a80*/  @P5 STG.E [R10.64], R145 ;  /* 0x000000910a005986 */ /* 0x0007e4000c101908 */
[----:B------:R-:W-:-:S02]  /*74a90*/  IMAD.WIDE R6, R3, 0x4, R198 ;  /* 0x0000000403067825 */ /* 0x000fc400078e02c6 */
[----:B------:R-:W3:Y:S04]  /*74aa0*/  LDL.LU R17, [R1+0x2384] ;  /* 0x0023840001117983 */ /* 0x000ee80000300800 */
[----:B------:R1:W-:Y:S04]  /*74ab0*/  @P1 STG.E [R12.64], R161 ;  /* 0x000000a10c001986 */ /* 0x0003e8000c101908 */
[----:B------:R-:W-:Y:S01]  /*74ac0*/  @P2 STG.E [R4.64], R140 ;  /* 0x0000008c04002986 */ /* 0x000fe2000c101908 */
[----:B------:R-:W-:-:S03]  /*74ad0*/  ISETP.GE.AND P4, PT, R16, c[0x0][0x17c], PT ;  /* 0x00005f0010007a0c */ /* 0x000fc60003f86270 */
[----:B------:R1:W-:Y:S04]  /*74ae0*/  @P6 STG.E [R6.64], R156 ;  /* 0x0000009c06006986 */ /* 0x0003e8000c101908 */
        /* <DEDUP_REMOVED lines=9> */
[----:B-1----:R-:W-:-:S04]  /*74b80*/  IMAD.WIDE R8, R15, 0x4, R196 ;  /* 0x000000040f087825 */ /* 0x002fc800078e02c4 */
[C---:B---3--:R-:W-:Y:S01]  /*74b90*/  IMAD.WIDE R10, R15.reuse, 0x4, R198 ;  /* 0x000000040f0a7825 */ /* 0x048fe200078e02c6 */
[----:B------:R-:W-:Y:S02]  /*74ba0*/  IADD3 R15, R15, c[0x0][0x198], RZ ;  /* 0x000066000f0f7a10 */ /* 0x000fe40007ffe0ff */
[----:B------:R-:W-:-:S03]  /*74bb0*/  ISETP.LT.AND P3, PT, R215, c[0x0][0x178], !P3 ;  /* 0x00005e00d7007a0c */ /* 0x000fc60005f61270 */
[C---:B------:R-:W-:Y:S01]  /*74bc0*/  IMAD.WIDE R12, R15.reuse, 0x4, R196 ;  /* 0x000000040f0c7825 */ /* 0x040fe200078e02c4 */
[----:B------:R1:W-:Y:S01]  /*74bd0*/  @P1 STG.E [R8.64], R141 ;  /* 0x0000008d08001986 */ /* 0x0003e2000c101908 */
[----:B------:R-:W-:Y:S02]  /*74be0*/  IADD3 R3, R15, c[0x0][0x198], RZ ;  /* 0x000066000f037a10 */ /* 0x000fe40007ffe0ff */
[----:B------:R-:W-:Y:S01]  /*74bf0*/  ISETP.LT.AND P1, PT, R211, c[0x0][0x178], !P4 ;  /* 0x00005e00d3007a0c */ /* 0x000fe20006721270 */
[----:B------:R3:W-:Y:S01]  /*74c00*/  @P0 STG.E [R10.64], R157 ;  /* 0x0000009d0a000986 */ /* 0x0007e2000c101908 */
[----:B------:R-:W-:-:S03]  /*74c10*/  ISETP.LT.AND P4, PT, R215, c[0x0][0x178], !P4 ;  /* 0x00005e00d7007a0c */ /* 0x000fc60006781270 */
[----:B------:R3:W-:Y:S01]  /*74c20*/  @P2 STG.E [R12.64], R136 ;  /* 0x000000880c002986 */ /* 0x0007e2000c101908 */
        /* <DEDUP_REMOVED lines=11> */
[----:B------:R1:W-:Y:S04]  /*74ce0*/  @P4 STG.E [R8.64], R153 ;  /* 0x0000009908004986 */ /* 0x0003e8000c101908 */
[----:B------:R1:W-:Y:S01]  /*74cf0*/  @P2 STG.E [R10.64], R132 ;  /* 0x000000840a002986 */ /* 0x0003e2000c101908 */
[----:B------:R-:W-:-:S03]  /*74d00*/  ISETP.LT.AND P2, PT, R211, c[0x0][0x178], !P0 ;  /* 0x00005e00d3007a0c */ /* 0x000fc60004741270 */
[----:B------:R-:W3:Y:S04]  /*74d10*/  LDL.LU R17, [R1+0x2360] ;  /* 0x0023600001117983 */ /* 0x000ee80000300800 */
[----:B------:R1:W-:Y:S01]  /*74d20*/  @P5 STG.E [R12.64], R148 ;  /* 0x000000940c005986 */ /* 0x0003e2000c101908 */
[----:B------:R-:W-:Y:S02]  /*74d30*/  ISETP.LT.AND P5, PT, R215, c[0x0][0x178], !P0 ;  /* 0x00005e00d7007a0c */ /* 0x000fe400047a1270 */
[----:B------:R-:W-:Y:S02]  /*74d40*/  ISETP.GE.AND P3, PT, R16, c[0x0][0x17c], PT ;  /* 0x00005f0010007a0c */ /* 0x000fe40003f66270 */
[----:B------:R-:W3:Y:S01]  /*74d50*/  LDL.LU R16, [R1+0x235c] ;  /* 0x00235c0001107983 */ /* 0x000ee20000300800 */
[----:B--2---:R-:W-:-:S03]  /*74d60*/  ISETP.GE.AND P4, PT, R14, c[0x0][0x17c], PT ;  /* 0x00005f000e007a0c */ /* 0x004fc60003f86270 */
[----:B------:R-:W2:Y:S01]  /*74d70*/  LDL.LU R14, [R1+0x2358] ;  /* 0x00235800010e7983 */ /* 0x000ea20000300800 */
[----:B----4-:R-:W-:-:S03]  /*74d80*/  ISETP.GE.AND P0, PT, R0, c[0x0][0x17c], PT ;  /* 0x00005f0000007a0c */ /* 0x010fc60003f06270 */
[----:B------:R-:W4:Y:S01]  /*74d90*/  LDL.LU R0, [R1+0x2354] ;  /* 0x0023540001007983 */ /* 0x000f220000300800 */
[----:B------:R-:W-:Y:S02]  /*74da0*/  ISETP.LT.AND P1, PT, R211, c[0x0][0x178], !P6 ;  /* 0x00005e00d3007a0c */ /* 0x000fe40007721270 */
[----:B------:R-:W-:Y:S02]  /*74db0*/  ISETP.LT.AND P6, PT, R215, c[0x0][0x178], !P6 ;  /* 0x00005e00d7007a0c */ /* 0x000fe400077c1270 */
[----:B------:R-:W-:-:S04]  /*74dc0*/  IADD3 R3, R3, c[0x0][0x198], RZ ;  /* 0x0000660003037a10 */ /* 0x000fc80007ffe0ff */
        /* <DEDUP_REMOVED lines=15> */
[----:B------:R-:W-:-:S04]  /*74ec0*/  IMAD.WIDE R12, R15, 0x4, R196 ;  /* 0x000000040f0c7825 */ /* 0x000fc800078e02c4 */
[----:B-1----:R-:W-:Y:S01]  /*74ed0*/  IMAD.WIDE R4, R15, 0x4, R198 ;  /* 0x000000040f047825 */ /* 0x002fe200078e02c6 */
[----:B------:R1:W-:Y:S03]  /*74ee0*/  @P1 STG.E [R12.64], R147 ;  /* 0x000000930c001986 */ /* 0x0003e6000c101908 */
[C---:B---3--:R-:W-:Y:S01]  /*74ef0*/  IMAD.WIDE R6, R3.reuse, 0x4, R196 ;  /* 0x0000000403067825 */ /* 0x048fe200078e02c4 */
[----:B------:R3:W-:Y:S03]  /*74f00*/  @P3 STG.E [R4.64], R163 ;  /* 0x000000a304003986 */ /* 0x0007e6000c101908 */
[----:B------:R-:W-:Y:S01]  /*74f10*/  IMAD.WIDE R8, R3, 0x4, R198 ;  /* 0x0000000403087825 */ /* 0x000fe200078e02c6 */
[----:B------:R-:W-:Y:S04]  /*74f20*/  @P5 STG.E [R6.64], R142 ;  /* 0x0000008e06005986 */ /* 0x000fe8000c101908 */
[----:B------:R1:W-:Y:S01]  /*74f30*/  @P4 STG.E [R8.64], R158 ;  /* 0x0000009e08004986 */ /* 0x0003e2000c101908 */
[----:B------:R-:W-:-:S03]  /*74f40*/  ISETP.GE.AND P6, PT, R17, c[0x0][0x17c], PT ;  /* 0x00005f0011007a0c */ /* 0x000fc60003fc6270 */
[----:B------:R-:W3:Y:S01]  /*74f50*/  LDL.LU R17, [R1+0x233c] ;  /* 0x00233c0001117983 */ /* 0x000ee20000300800 */
[----:B------:R-:W-:-:S03]  /*74f60*/  ISETP.GE.AND P2, PT, R16, c[0x0][0x17c], PT ;  /* 0x00005f0010007a0c */ /* 0x000fc60003f46270 */
[----:B------:R-:W3:Y:S01]  /*74f70*/  LDL.LU R16, [R1+0x2338] ;  /* 0x0023380001107983 */ /* 0x000ee20000300800 */
        /* <DEDUP_REMOVED lines=28> */
[----:B------:R3:W-:Y:S04]  /*75140*/  @P0 STG.E [R8.64], R139 ;  /* 0x0000008b08000986 */ /* 0x0007e8000c101908 */
[----:B------:R1:W-:Y:S04]  /*75150*/  @P2 STG.E [R10.64], R155 ;  /* 0x0000009b0a002986 */ /* 0x0003e8000c101908 */
[----:B------:R1:W-:Y:S01]  /*75160*/  @P5 STG.E [R12.64], R134 ;  /* 0x000000860c005986 */ /* 0x0003e2000c101908 */
[----:B------:R-:W-:-:S03]  /*75170*/  ISETP.GE.AND P1, PT, R17, c[0x0][0x17c], PT ;  /* 0x00005f0011007a0c */ /* 0x000fc60003f26270 */
[----:B------:R1:W-:Y:S04]  /*75180*/  @P3 STG.E [R4.64], R150 ;  /* 0x0000009604003986 */ /* 0x0003e8000c101908 */
[----:B------:R-:W3:Y:S01]  /*75190*/  LDL.LU R17, [R1+0x232c] ;  /* 0x00232c0001117983 */ /* 0x000ee20000300800 */
        /* <DEDUP_REMOVED lines=27> */
[----:B------:R-:W-:-:S03]  /*75350*/  ISETP.LT.AND P5, PT, R215, c[0x0][0x178], !P0 ;  /* 0x00005e00d7007a0c */ /* 0x000fc600047a1270 */
[----:B---3--:R-:W-:Y:S01]  /*75360*/  IMAD.WIDE R8, R15, 0x4, R196 ;  /* 0x000000040f087825 */ /* 0x008fe200078e02c4 */
[----:B------:R1:W-:Y:S04]  /*75370*/  @P2 STG.E [R4.64], R177 ;  /* 0x000000b104002986 */ /* 0x0003e8000c101908 */
[----:B------:R3:W-:Y:S04]  /*75380*/  @P6 STG.E [R6.64], R193 ;  /* 0x000000c106006986 */ /* 0x0007e8000c101908 */
        /* <DEDUP_REMOVED lines=9> */
[----:B------:R-:W-:Y:S01]  /*75420*/  IMAD.WIDE R10, R15, 0x4, R198 ;  /* 0x000000040f0a7825 */ /* 0x000fe200078e02c6 */
[----:B------:R-:W-:Y:S02]  /*75430*/  ISETP.LT.AND P2, PT, R211, c[0x0][0x178], !P3 ;  /* 0x00005e00d3007a0c */ /* 0x000fe40005f41270 */
[----:B------:R-:W-:Y:S02]  /*75440*/  IADD3 R15, R15, c[0x0][0x198], RZ ;  /* 0x000066000f0f7a10 */ /* 0x000fe40007ffe0ff */
[----:B------:R-:W-:Y:S01]  /*75450*/  ISETP.LT.AND P3, PT, R215, c[0x0][0x178], !P3 ;  /* 0x00005e00d7007a0c */ /* 0x000fe20005f61270 */
[----:B------:R3:W-:Y:S01]  /*75460*/  @P5 STG.E [R10.64], R188 ;  /* 0x000000bc0a005986 */ /* 0x0007e2000c101908 */
[----:B------:R-:W-:Y:S02]  /*75470*/  ISETP.LT.AND P5, PT, R211, c[0x0][0x178], !P4 ;  /* 0x00005e00d3007a0c */ /* 0x000fe400067a1270 */
[C---:B------:R-:W-:Y:S01]  /*75480*/  IADD3 R3, R15.reuse, c[0x0][0x198], RZ ;  /* 0x000066000f037a10 */ /* 0x040fe20007ffe0ff */
[----:B------:R-:W-:-:S04]  /*75490*/  IMAD.WIDE R12, R15, 0x4, R196 ;  /* 0x000000040f0c7825 */ /* 0x000fc800078e02c4 */
[----:B-1----:R-:W-:Y:S01]  /*754a0*/  IMAD.WIDE R4, R15, 0x4, R198 ;  /* 0x000000040f047825 */ /* 0x002fe200078e02c6 */
[----:B------:R-:W-:-:S03]  /*754b0*/  ISETP.LT.AND P4, PT, R215, c[0x0][0x178], !P4 ;  /* 0x00005e00d7007a0c */ /* 0x000fc60006781270 */
[----:B---3--:R-:W-:Y:S01]  /*754c0*/  IMAD.WIDE R6, R3, 0x4, R196 ;  /* 0x0000000403067825 */ /* 0x008fe200078e02c4 */
        /* <DEDUP_REMOVED lines=13> */
[C---:B---3--:R-:W-:Y:S01]  /*755a0*/  IMAD.WIDE R4, R3.reuse, 0x4, R196 ;  /* 0x0000000403047825 */ /* 0x048fe200078e02c4 */
[----:B------:R3:W-:Y:S03]  /*755b0*/  @P2 STG.E [R10.64], R169 ;  /* 0x000000a90a002986 */ /* 0x0007e6000c101908 */
[----:B------:R-:W-:Y:S01]  /*755c0*/  IMAD.WIDE R6, R3, 0x4, R198 ;  /* 0x0000000403067825 */ /* 0x000fe200078e02c6 */
[----:B------:R1:W-:Y:S04]  /*755d0*/  @P0 STG.E [R12.64], R185 ;  /* 0x000000b90c000986 */ /* 0x0003e8000c101908 */
        /* <DEDUP_REMOVED lines=11> */
[----:B------:R-:W-:Y:S01]  /*75690*/  IADD3 R15, R3, c[0x0][0x198], RZ ;  /* 0x00006600030f7a10 */ /* 0x000fe20007ffe0ff */
[----:B------:R-:W2:Y:S01]  /*756a0*/  LDL.LU R21, [R1+0x22c0] ;  /* 0x0022c00001157983 */ /* 0x000ea20000300800 */
[----:B------:R-:W-:Y:S02]  /*756b0*/  ISETP.LT.AND P1, PT, R215, c[0x0][0x178], !P1 ;  /* 0x00005e00d7007a0c */ /* 0x000fe40004f21270 */
[----:B------:R-:W-:Y:S01]  /*756c0*/  ISETP.LT.AND P5, PT, R211, c[0x0][0x178], !P3 ;  /* 0x00005e00d3007a0c */ /* 0x000fe20005fa1270 */
[----:B-1----:R-:W-:-:S04]  /*756d0*/  IMAD.WIDE R8, R15, 0x4, R196 ;  /* 0x000000040f087825 */ /* 0x002fc800078e02c4 */
[C---:B---3--:R-:W-:Y:S01]  /*756e0*/  IMAD.WIDE R10, R15.reuse, 0x4, R198 ;  /* 0x000000040f0a7825 */ /* 0x048fe200078e02c6 */
[----:B------:R-:W-:Y:S01]  /*756f0*/  IADD3 R15, R15, c[0x0][0x198], RZ ;  /* 0x000066000f0f7a10 */ /* 0x000fe20007ffe0ff */
[----:B------:R1:W-:Y:S01]  /*75700*/  @P0 STG.E [R8.64], R165 ;  /* 0x000000a508000986 */ /* 0x0003e2000c101908 */
[----:B------:R-:W-:-:S03]  /*75710*/  ISETP.LT.AND P3, PT, R215, c[0x0][0x178], !P3 ;  /* 0x00005e00d7007a0c */ /* 0x000fc60005f61270 */
[C-C-:B------:R-:W-:Y:S01]  /*75720*/  IMAD.WIDE R12, R15.reuse, 0x4, R196.reuse ;  /* 0x000000040f0c7825 */ /* 0x140fe200078e02c4 */
[----:B------:R3:W-:Y:S01]  /*75730*/  @P1 STG.E [R10.64], R181 ;  /* 0x000000b50a001986 */ /* 0x0007e2000c101908 */
[----:B------:R-:W-:Y:S02]  /*75740*/  IADD3 R3, R15, c[0x0][0x198], RZ ;  /* 0x000066000f037a10 */ /* 0x000fe40007ffe0ff */
[----:B------:R-:W-:Y:S01]  /*75750*/  ISETP.LT.AND P1, PT, R211, c[0x0][0x178], !P4 ;  /* 0x00005e00d3007a0c */ /* 0x000fe20006721270 */
[----:B------:R3:W-:Y:S01]  /*75760*/  @P5 STG.E [R12.64], R178 ;  /* 0x000000b20c005986 */ /* 0x0007e2000c101908 */
[----:B------:R-:W-:Y:S02]  /*75770*/  ISETP.LT.AND P4, PT, R215, c[0x0][0x178], !P4 ;  /* 0x00005e00d7007a0c */ /* 0x000fe40006781270 */
[----:B------:R-:W-:Y:S01]  /*75780*/  ISETP.LT.AND P5, PT, R211, c[0x0][0x178], !P2 ;  /* 0x00005e00d3007a0c */ /* 0x000fe200057a1270 */
[----:B------:R-:W-:Y:S01]  /*75790*/  IMAD.WIDE R6, R3, 0x4, R196 ;  /* 0x0000000403067825 */ /* 0x000fe200078e02c4 */
[----:B------:R-:W-:Y:S01]  /*757a0*/  ISETP.LT.AND P2, PT, R215, c[0x0][0x178], !P2 ;  /* 0x00005e00d7007a0c */ /* 0x000fe20005741270 */
[----:B------:R-:W2:Y:S02]  /*757b0*/  LDL.LU R20, [R1+0x22bc] ;  /* 0x0022bc0001147983 */ /* 0x000ea40000300800 */
[C-C-:B-1----:R-:W-:Y:S01]  /*757c0*/  IMAD.WIDE R8, R3.reuse, 0x4, R198.reuse ;  /* 0x0000000403087825 */ /* 0x142fe200078e02c6 */
[----:B------:R-:W-:Y:S01]  /*757d0*/  IADD3 R3, R3, c[0x0][0x198], RZ ;  /* 0x0000660003037a10 */ /* 0x000fe20007ffe0ff */
[----:B------:R-:W2:Y:S02]  /*757e0*/  LDL.LU R18, [R1+0x22b0] ;  /* 0x0022b00001127983 */ /* 0x000ea40000300800 */
[----:B------:R-:W-:-:S04]  /*757f0*/  IMAD.WIDE R4, R15, 0x4, R198 ;  /* 0x000000040f047825 */ /* 0x000fc800078e02c6 */
[C---:B---3--:R-:W-:Y:S01]  /*75800*/  IMAD.WIDE R10, R3.reuse, 0x4, R196 ;  /* 0x00000004030a7825 */ /* 0x048fe200078e02c4 */
[----:B------:R-:W-:Y:S03]  /*75810*/  @P3 STG.E [R4.64], R194 ;  /* 0x000000c204003986 */ /* 0x000fe6000c101908 */
[C---:B------:R-:W-:Y:S01]  /*75820*/  IMAD.WIDE R12, R3.reuse, 0x4, R198 ;  /* 0x00000004030c7825 */ /* 0x040fe200078e02c6 */
[----:B------:R-:W-:Y:S04]  /*75830*/  @P1 STG.E [R6.64], R179 ;  /* 0x000000b306001986 */ /* 0x000fe8000c101908 */
[----:B------:R1:W-:Y:S04]  /*75840*/  @P4 STG.E [R8.64], R195 ;  /* 0x000000c308004986 */ /* 0x0003e8000c101908 */
[----:B------:R3:W-:Y:S04]  /*75850*/  @P5 STG.E [R10.64], R174 ;  /* 0x000000ae0a005986 */ /* 0x0007e8000c101908 */
[----:B------:R-:W-:Y:S01]  /*75860*/  @P2 STG.E [R12.64], R190 ;  /* 0x000000be0c002986 */ /* 0x000fe2000c101908 */
[----:B------:R-:W-:-:S02]  /*75870*/  IADD3 R3, R3, c[0x0][0x198], RZ ;  /* 0x0000660003037a10 */ /* 0x000fc40007ffe0ff */
[----:B------:R-:W-:Y:S01]  /*75880*/  ISETP.GE.AND P0, PT, R17, c[0x0][0x17c], PT ;  /* 0x00005f0011007a0c */ /* 0x000fe20003f06270 */
[----:B------:R-:W1:Y:S01]  /*75890*/  LDS.128 R4, [R2] ;  /* 0x0000000002047984 */ /* 0x000e620000000c00 */
[----:B----4-:R-:W-:-:S03]  /*758a0*/  ISETP.GE.AND P2, PT, R0, c[0x0][0x17c], PT ;  /* 0x00005f0000007a0c */ /* 0x010fc60003f46270 */
[----:B------:R-:W4:Y:S01]  /*758b0*/  LDL.LU R0, [R1+0x22a0] ;  /* 0x0022a00001007983 */ /* 0x000f220000300800 */
[----:B------:R-:W-:Y:S02]  /*758c0*/  ISETP.LT.AND P1, PT, R211, c[0x0][0x178], !P6 ;  /* 0x00005e00d3007a0c */ /* 0x000fe40007721270 */
[----:B------:R-:W-:Y:S02]  /*758d0*/  ISETP.LT.AND P6, PT, R215, c[0x0][0x178], !P6 ;  /* 0x00005e00d7007a0c */ /* 0x000fe400077c1270 */
[----:B--2---:R-:W-:Y:S01]  /*758e0*/  ISETP.GE.AND P4, PT, R14, c[0x0][0x17c], PT ;  /* 0x00005f000e007a0c */ /* 0x004fe20003f86270 */
[C---:B------:R-:W-:Y:S01]  /*758f0*/  IMAD.WIDE R14, R3.reuse, 0x4, R196 ;  /* 0x00000004030e7825 */ /* 0x040fe200078e02c4 */
[----:B------:R-:W-:Y:S01]  /*75900*/  ISETP.GE.AND P3, PT, R16, c[0x0][0x17c], PT ;  /* 0x00005f0010007a0c */ /* 0x000fe20003f66270 */
[----:B------:R-:W2:Y:S02]  /*75910*/  LDL.LU R22, [R1+0x228c] ;  /* 0x00228c0001167983 */ /* 0x000ea40000300800 */
[C---:B-1----:R-:W-:Y:S01]  /*75920*/  IMAD.WIDE R8, R3.reuse, 0x4, R198 ;  /* 0x0000000403087825 */ /* 0x042fe200078e02c6 */
[----:B------:R-:W-:Y:S01]  /*75930*/  IADD3 R3, R3, c[0x0][0x198], RZ ;  /* 0x0000660003037a10 */ /* 0x000fe20007ffe0ff */
[----:B------:R-:W2:Y:S01]  /*75940*/  LDL.LU R28, [R1+0x2284] ;  /* 0x00228400011c7983 */ /* 0x000ea20000300800 */
[----:B------:R-:W-:-:S02]  /*75950*/  ISETP.LT.AND P5, PT, R211, c[0x0][0x178], !P0 ;  /* 0x00005e00d3007a0c */ /* 0x000fc400047a1270 */
[----:B------:R-:W-:Y:S01]  /*75960*/  ISETP.LT.AND P0, PT, R215, c[0x0][0x178], !P0 ;  /* 0x00005e00d7007a0c */ /* 0x000fe20004701270 */
[----:B------:R1:W-:Y:S01]  /*75970*/  @P1 STG.E [R14.64], R175 ;  /* 0x000000af0e001986 */ /* 0x0003e2000c101908 */
[----:B------:R-:W-:Y:S02]  /*75980*/  ISETP.LT.AND P1, PT, R211, c[0x0][0x178], !P3 ;  /* 0x00005e00d3007a0c */ /* 0x000fe40005f21270 */
[----:B------:R-:W-:Y:S01]  /*75990*/  IADD3 R19, R3, c[0x0][0x198], RZ ;  /* 0x0000660003137a10 */ /* 0x000fe20007ffe0ff */
[----:B------:R1:W-:Y:S01]  /*759a0*/  @P6 STG.E [R8.64], R191 ;  /* 0x000000bf08006986 */ /* 0x0003e2000c101908 */
[----:B------:R-:W-:Y:S02]  /*759b0*/  ISETP.LT.AND P3, PT, R215, c[0x0][0x178], !P3 ;  /* 0x00005e00d7007a0c */ /* 0x000fe40005f61270 */
[----:B------:R-:W-:Y:S01]  /*759c0*/  ISETP.LT.AND P6, PT, R211, c[0x0][0x178], !P4 ;  /* 0x00005e00d3007a0c */ /* 0x000fe200067c1270 */
[----:B---3--:R-:W-:Y:S01]  /*759d0*/  IMAD.WIDE R10, R3, 0x4, R196 ;  /* 0x00000004030a7825 */ /* 0x008fe200078e02c4 */
[----:B-1----:R-:W-:-:S03]  /*759e0*/  IADD3 R15, R19, c[0x0][0x198], RZ ;  /* 0x00006600130f7a10 */ /* 0x002fc60007ffe0ff */
[----:B------:R-:W-:Y:S01]  /*759f0*/  IMAD.WIDE R12, R3, 0x4, R198 ;  /* 0x00000004030c7825 */ /* 0x000fe200078e02c6 */
[----:B------:R1:W-:Y:S03]  /*75a00*/  @P5 STG.E [R10.64], R170 ;  /* 0x000000aa0a005986 */ /* 0x0003e6000c101908 */
[C---:B------:R-:W-:Y:S01]  /*75a10*/  IMAD.WIDE R16, R19.reuse, 0x4, R196 ;  /* 0x0000000413107825 */ /* 0x040fe200078e02c4 */
[----:B------:R-:W-:Y:S03]  /*75a20*/  @P0 STG.E [R12.64], R186 ;  /* 0x000000ba0c000986 */ /* 0x000fe6000c101908 */
[----:B------:R-:W-:Y:S01]  /*75a30*/  IMAD.WIDE R8, R19, 0x4, R198 ;  /* 0x0000000413087825 */ /* 0x000fe200078e02c6 */
[----:B------:R3:W-:Y:S03]  /*75a40*/  @P1 STG.E [R16.64], R171 ;  /* 0x000000ab10001986 */ /* 0x0007e6000c101908 */
[----:B------:R-:W-:Y:S01]  /*75a50*/  IMAD.WIDE R2, R15, 0x4, R196 ;  /* 0x000000040f027825 */ /* 0x000fe200078e02c4 */
[----:B------:R-:W-:Y:S04]  /*75a60*/  @P3 STG.E [R8.64], R187 ;  /* 0x000000bb08003986 */ /* 0x000fe8000c101908 */
[----:B------:R1:W-:Y:S01]  /*75a70*/  @P6 STG.E [R2.64], R166 ;  /* 0x000000a602006986 */ /* 0x0003e2000c101908 */
[----:B----4-:R-:W-:-:S03]  /*75a80*/  ISETP.GE.AND P6, PT, R0, c[0x0][0x17c], PT ;  /* 0x00005f0000007a0c */ /* 0x010fc60003fc6270 */
[----:B------:R-:W4:Y:S01]  /*75a90*/  LDL.LU R0, [R1+0x226c] ;  /* 0x00226c0001007983 */ /* 0x000f220000300800 */
[----:B------:R-:W-:Y:S02]  /*75aa0*/  ISETP.LT.AND P4, PT, R215, c[0x0][0x178], !P4 ;  /* 0x00005e00d7007a0c */ /* 0x000fe40006781270 */
[----:B------:R-:W-:Y:S01]  /*75ab0*/  ISETP.LT.AND P1, PT, R211, c[0x0][0x178], !P2 ;  /* 0x00005e00d3007a0c */ /* 0x000fe20005721270 */
[----:B------:R-:W4:Y:S01]  /*75ac0*/  LDL.LU R32, [R1+0x2264] ;  /* 0x0022640001207983 */ /* 0x000f220000300800 */
[----:B------:R-:W-:Y:S01]  /*75ad0*/  ISETP.GE.AND P3, PT, R18, c[0x0][0x17c], PT ;  /* 0x00005f0012007a0c */ /* 0x000fe20003f66270 */
[----:B------:R-:W-:Y:S01]  /*75ae0*/  IMAD.WIDE R18, R15, 0x4, R198 ;  /* 0x000000040f127825 */ /* 0x000fe200078e02c6 */
[----:B------:R-:W-:Y:S02]  /*75af0*/  ISETP.LT.AND P2, PT, R215, c[0x0][0x178], !P2 ;  /* 0x00005e00d7007a0c */ /* 0x000fe40005741270 */
[----:B------:R-:W-:Y:S02]  /*75b00*/  ISETP.GE.AND P5, PT, R21, c[0x0][0x17c], PT ;  /* 0x00005f0015007a0c */ /* 0x000fe40003fa6270 */
[----:B-1----:R-:W-:-:S03]  /*75b10*/  IADD3 R11, R15, c[0x0][0x198], RZ ;  /* 0x000066000f0b7a10 */ /* 0x002fc60007ffe0ff */
[----:B------:R1:W-:Y:S01]  /*75b20*/  @P4 STG.E [R18.64], R182 ;  /* 0x000000b612004986 */ /* 0x0003e2000c101908 */
[----:B------:R-:W-:Y:S01]  /*75b30*/  ISETP.LT.AND P4, PT, R211, c[0x0][0x178], !P5 ;  /* 0x00005e00d3007a0c */ /* 0x000fe20006f81270 */
[----:B---3--:R-:W-:Y:S01]  /*75b40*/  IMAD.WIDE R16, R11, 0x4, R196 ;  /* 0x000000040b107825 */ /* 0x008fe200078e02c4 */
[----:B------:R-:W-:Y:S02]  /*75b50*/  ISETP.LT.AND P5, PT, R215, c[0x0][0x178], !P5 ;  /* 0x00005e00d7007a0c */ /* 0x000fe40006fa1270 */
[C---:B------:R-:W-:Y:S01]  /*75b60*/  IADD3 R23, R11.reuse, c[0x0][0x198], RZ ;  /* 0x000066000b177a10 */ /* 0x040fe20007ffe0ff */
[----:B------:R-:W-:Y:S01]  /*75b70*/  IMAD.WIDE R2, R11, 0x4, R198 ;  /* 0x000000040b027825 */ /* 0x000fe200078e02c6 */
[----:B------:R-:W-:Y:S01]  /*75b80*/  @P1 STG.E [R16.64], R167 ;  /* 0x000000a710001986 */ /* 0x000fe2000c101908 */
[----:B------:R-:W-:Y:S02]  /*75b90*/  ISETP.GE.AND P0, PT, R20, c[0x0][0x17c], PT ;  /* 0x00005f0014007a0c */ /* 0x000fe40003f06270 */
[C---:B------:R-:W-:Y:S01]  /*75ba0*/  IMAD.WIDE R20, R23.reuse, 0x4, R196 ;  /* 0x0000000417147825 */ /* 0x040fe200078e02c4 */
[----:B------:R3:W-:Y:S01]  /*75bb0*/  @P2 STG.E [R2.64], R183 ;  /* 0x000000b702002986 */ /* 0x0007e2000c101908 */
[----:B-1----:R-:W-:-:S02]  /*75bc0*/  IADD3 R19, R23, c[0x0][0x198], RZ ;  /* 0x0000660017137a10 */ /* 0x002fc40007ffe0ff */
[----:B--2---:R-:W-:Y:S01]  /*75bd0*/  ISETP.GE.AND P2, PT, R22, c[0x0][0x17c], PT ;  /* 0x00005f0016007a0c */ /* 0x004fe20003f46270 */
[----:B------:R-:W-:Y:S01]  /*75be0*/  IMAD.WIDE R22, R23, 0x4, R198 ;  /* 0x0000000417167825 */ /* 0x000fe200078e02c6 */
[----:B------:R-:W-:Y:S01]  /*75bf0*/  ISETP.LT.AND P1, PT, R211, c[0x0][0x178], !P0 ;  /* 0x00005e00d3007a0c */ /* 0x000fe20004721270 */
[----:B------:R-:W-:Y:S01]  /*75c00*/  @P4 STG.E [R20.64], R200 ;  /* 0x000000c814004986 */ /* 0x000fe2000c101908 */
[----:B------:R-:W-:Y:S02]  /*75c10*/  ISETP.LT.AND P0, PT, R215, c[0x0][0x178], !P0 ;  /* 0x00005e00d7007a0c */ /* 0x000fe40004701270 */
[----:B------:R-:W-:Y:S01]  /*75c20*/  ISETP.LT.AND P4, PT, R211, c[0x0][0x178], !P3 ;  /* 0x00005e00d3007a0c */ /* 0x000fe20005f81270 */
[----:B------:R-:W-:Y:S01]  /*75c30*/  @P5 STG.E [R22.64], R4 ;  /* 0x0000000416005986 */ /* 0x000fe2000c101908 */
[----:B------:R-:W-:-:S03]  /*75c40*/  ISETP.GE.AND P5, PT, R28, c[0x0][0x17c], PT ;  /* 0x00005f001c007a0c */ /* 0x000fc60003fa6270 */
[----:B------:R-:W2:Y:S01]  /*75c50*/  LDL.LU R28, [R1+0x2250] ;  /* 0x00225000011c7983 */ /* 0x000ea20000300800 */
[C---:B------:R-:W-:Y:S01]  /*75c60*/  IADD3 R29, R19.reuse, c[0x0][0x198], RZ ;  /* 0x00006600131d7a10 */ /* 0x040fe20007ffe0ff */
[C---:B------:R-:W-:Y:S02]  /*75c70*/  IMAD.WIDE R24, R19.reuse, 0x4, R196 ;  /* 0x0000000413187825 */ /* 0x040fe400078e02c4 */
[----:B------:R-:W2:Y:S02]  /*75c80*/  LDL.LU R30, [R1+0x2240] ;  /* 0x00224000011e7983 */ /* 0x000ea40000300800 */
[----:B------:R-:W-:-:S04]  /*75c90*/  IMAD.WIDE R26, R19, 0x4, R198 ;  /* 0x00000004131a7825 */ /* 0x000fc800078e02c6 */
[----:B---3--:R-:W-:Y:S01]  /*75ca0*/  IMAD.WIDE R2, R29, 0x4, R196 ;  /* 0x000000041d027825 */ /* 0x008fe200078e02c4 */
[----:B------:R-:W-:Y:S04]  /*75cb0*/  @P1 STG.E [R24.64], R201 ;  /* 0x000000c918001986 */ /* 0x000fe8000c101908 */
[----:B------:R-:W-:Y:S04]  /*75cc0*/  @P0 STG.E [R26.64], R5 ;  /* 0x000000051a000986 */ /* 0x000fe8000c101908 */
[----:B------:R-:W-:Y:S04]  /*75cd0*/  @P4 STG.E [R2.64], R204 ;  /* 0x000000cc02004986 */ /* 0x000fe8000c101908 */
[----:B------:R-:W1:Y:S01]  /*75ce0*/  S2R R246, SR_TID.X ;  /* 0x0000000000f67919 */ /* 0x000e620000002100 */
[----:B------:R-:W-:-:S02]  /*75cf0*/  ISETP.LT.AND P3, PT, R215, c[0x0][0x178], !P3 ;  /* 0x00005e00d7007a0c */ /* 0x000fc40005f61270 */
[----:B------:R-:W-:Y:S01]  /*75d00*/  IADD3 R31, R29, c[0x0][0x198], RZ ;  /* 0x000066001d1f7a10 */ /* 0x000fe20007ffe0ff */
[----:B------:R-:W-:Y:S01]  /*75d10*/  LDS.128 R16, [R252] ;  /* 0x00000000fc107984 */ /* 0x000fe20000000c00 */
[C---:B-1----:R-:W-:Y:S01]  /*75d20*/  LOP3.LUT R247, R246.reuse, 0x1f, RZ, 0xc0, !PT ;  /* 0x0000001ff6f77812 */ /* 0x042fe200078ec0ff */
[----:B------:R-:W-:-:S05]  /*75d30*/  IMAD.SHL.U32 R246, R246, 0x100, RZ ;  /* 0x00000100f6f67824 */ /* 0x000fca00078e00ff */
[----:B------:R-:W-:-:S05]  /*75d40*/  LOP3.LUT R246, R246, 0x600, RZ, 0xc0, !PT ;  /* 0x00000600f6f67812 */ /* 0x000fca00078ec0ff */
[----:B------:R-:W-:Y:S01]  /*75d50*/  IMAD R246, R247, 0x10, R246 ;  /* 0x00000010f7f67824 */ /* 0x000fe200078e02f6 */
[----:B----4-:R-:W-:Y:S02]  /*75d60*/  ISETP.GE.AND P4, PT, R0, c[0x0][0x17c], PT ;  /* 0x00005f0000007a0c */ /* 0x010fe40003f86270 */
[----:B------:R-:W3:Y:S02]  /*75d70*/  LDL.LU R0, [R1+0x2234] ;  /* 0x0022340001007983 */ /* 0x000ee40000300800 */
[----:B------:R-:W-:-:S05]  /*75d80*/  LOP3.LUT R246, R246, 0x20, RZ, 0x3c, !PT ;  /* 0x00000020f6f67812 */ /* 0x000fca00078e3cff */
[----:B------:R1:W4:Y:S04]  /*75d90*/  LDS.128 R12, [R246] ;  /* 0x00000000f60c7984 */ /* 0x0003280000000c00 */
[----:B-1----:R-:W1:Y:S02]  /*75da0*/  S2R R246, SR_TID.X ;  /* 0x0000000000f67919 */ /* 0x002e640000002100 */
[C---:B-1----:R-:W-:Y:S02]  /*75db0*/  LOP3.LUT R247, R246.reuse, 0x1f, RZ, 0xc0, !PT ;  /* 0x0000001ff6f77812 */ /* 0x042fe400078ec0ff */
[----:B------:R-:W-:-:S04]  /*75dc0*/  SHF.L.U32 R246, R246, 0x8, RZ ;  /* 0x00000008f6f67819 */ /* 0x000fc800000006ff */
[----:B------:R-:W-:-:S05]  /*75dd0*/  LOP3.LUT R246, R246, 0x600, RZ, 0xc0, !PT ;  /* 0x00000600f6f67812 */ /* 0x000fca00078ec0ff */
[----:B------:R-:W-:-:S05]  /*75de0*/  IMAD R246, R247, 0x10, R246 ;  /* 0x00000010f7f67824 */ /* 0x000fca00078e02f6 */
[----:B------:R-:W-:-:S05]  /*75df0*/  LOP3.LUT R246, R246, 0x40, RZ, 0x3c, !PT ;  /* 0x00000040f6f67812 */ /* 0x000fca00078e3cff */
[----:B------:R-:W1:Y:S01]  /*75e00*/  LDS.128 R8, [R246] ;  /* 0x00000000f6087984 */ /* 0x000e620000000c00 */
[----:B------:R-:W-:Y:S02]  /*75e10*/  ISETP.LT.AND P0, PT, R211, c[0x0][0x178], !P6 ;  /* 0x00005e00d3007a0c */ /* 0x000fe40007701270 */
[----:B------:R-:W-:Y:S02]  /*75e20*/  ISETP.LT.AND P6, PT, R215, c[0x0][0x178], !P6 ;  /* 0x00005e00d7007a0c */ /* 0x000fe400077c1270 */
[----:B------:R-:W-:Y:S02]  /*75e30*/  ISETP.LT.AND P1, PT, R211, c[0x0][0x178], !P2 ;  /* 0x00005e00d3007a0c */ /* 0x000fe40005721270 */
[----:B------:R-:W-:Y:S01]  /*75e40*/  IADD3 R33, R31, c[0x0][0x198], RZ ;  /* 0x000066001f217a10 */ /* 0x000fe20007ffe0ff */
[----:B------:R-:W-:-:S04]  /*75e50*/  IMAD.WIDE R4, R29, 0x4, R198 ;  /* 0x000000041d047825 */ /* 0x000fc800078e02c6 */
[C---:B------:R-:W-:Y:S01]  /*75e60*/  IMAD.WIDE R20, R31.reuse, 0x4, R196 ;  /* 0x000000041f147825 */ /* 0x040fe200078e02c4 */
[----:B----4-:R4:W-:Y:S03]  /*75e70*/  @P3 STG.E [R4.64], R12 ;  /* 0x0000000c04003986 */ /* 0x0109e6000c101908 */
[----:B------:R-:W-:Y:S01]  /*75e80*/  IMAD.WIDE R22, R31, 0x4, R198 ;  /* 0x000000041f167825 */ /* 0x000fe200078e02c6 */
[----:B------:R-:W-:Y:S03]  /*75e90*/  @P0 STG.E [R20.64], R205 ;  /* 0x000000cd14000986 */ /* 0x000fe6000c101908 */
[----:B------:R-:W-:Y:S01]  /*75ea0*/  IMAD.WIDE R24, R33, 0x4, R196 ;  /* 0x0000000421187825 */ /* 0x000fe200078e02c4 */
[----:B------:R1:W-:Y:S01]  /*75eb0*/  @P6 STG.E [R22.64], R13 ;  /* 0x0000000d16006986 */ /* 0x0003e2000c101908 */
[----:B------:R-:W-:-:S03]  /*75ec0*/  ISETP.LT.AND P2, PT, R215, c[0x0][0x178], !P2 ;  /* 0x00005e00d7007a0c */ /* 0x000fc60005741270 */
[----:B------:R1:W-:Y:S01]  /*75ed0*/  @P1 STG.E [R24.64], R208 ;  /* 0x000000d018001986 */ /* 0x0003e2000c101908 */
[----:B------:R-:W-:Y:S01]  /*75ee0*/  ISETP.LT.AND P1, PT, R211, c[0x0][0x178], !P5 ;  /* 0x00005e00d3007a0c */ /* 0x000fe20006f21270 */
[----:B------:R-:W-:Y:S01]  /*75ef0*/  IMAD.WIDE R2, R33, 0x4, R198 ;  /* 0x0000000421027825 */ /* 0x000fe200078e02c6 */
[----:B------:R-:W-:Y:S01]  /*75f00*/  ISETP.LT.AND P5, PT, R215, c[0x0][0x178], !P5 ;  /* 0x00005e00d7007a0c */ /* 0x000fe20006fa1270 */
[----:B------:R-:W3:Y:S01]  /*75f10*/  LDL.LU R29, [R1+0x2220] ;  /* 0x00222000011d7983 */ /* 0x000ee20000300800 */
[----:B--2---:R-:W-:Y:S02]  /*75f20*/  ISETP.GE.AND P0, PT, R28, c[0x0][0x17c], PT ;  /* 0x00005f001c007a0c */ /* 0x004fe40003f06270 */
[----:B------:R-:W-:Y:S01]  /*75f30*/  IADD3 R33, R33, c[0x0][0x198], RZ ;  /* 0x0000660021217a10 */ /* 0x000fe20007ffe0ff */
[----:B------:R-:W2:Y:S04]  /*75f40*/  LDL.LU R28, [R1+0x2214] ;  /* 0x00221400011c7983 */ /* 0x000ea80000300800 */
[C---:B----4-:R-:W-:Y:S01]  /*75f50*/  IMAD.WIDE R4, R33.reuse, 0x4, R196 ;  /* 0x0000000421047825 */ /* 0x050fe200078e02c4 */
[----:B------:R-:W4:Y:S03]  /*75f60*/  LDL.LU R26, [R1+0x2200] ;  /* 0x00220000011a7983 */ /* 0x000f260000300800 */
[----:B-1----:R-:W-:Y:S01]  /*75f70*/  IMAD.WIDE R12, R33, 0x4, R198 ;  /* 0x00000004210c7825 */ /* 0x002fe200078e02c6 */
[----:B------:R1:W-:Y:S04]  /*75f80*/  @P2 STG.E [R2.64], R8 ;  /* 0x0000000802002986 */ /* 0x0003e8000c101908 */
[----:B------:R1:W-:Y:S04]  /*75f90*/  @P1 STG.E [R4.64], R209 ;  /* 0x000000d104001986 */ /* 0x0003e8000c101908 */
[----:B------:R1:W-:Y:S04]  /*75fa0*/  @P5 STG.E [R12.64], R9 ;  /* 0x000000090c005986 */ /* 0x0003e8000c101908 */
[----:B------:R-:W4:Y:S01]  /*75fb0*/  LDL.LU R24, [R1+0x21f0] ;  /* 0x0021f00001187983 */ /* 0x000f220000300800 */
[----:B---3--:R-:W-:-:S03]  /*75fc0*/  ISETP.GE.AND P5, PT, R0, c[0x0][0x17c], PT ;  /* 0x00005f0000007a0c */ /* 0x008fc60003fa6270 */
[----:B------:R-:W3:Y:S01]  /*75fd0*/  LDL.LU R0, [R1+0x253c] ;  /* 0x00253c0001007983 */ /* 0x000ee20000300800 */
[----:B------:R-:W-:Y:S02]  /*75fe0*/  ISETP.GE.AND P3, PT, R32, c[0x0][0x17c], PT ;  /* 0x00005f0020007a0c */ /* 0x000fe40003f66270 */
[----:B------:R-:W-:Y:S02]  /*75ff0*/  ISETP.LT.AND P6, PT, R211, c[0x0][0x178], !P4 ;  /* 0x00005e00d3007a0c */ /* 0x000fe400067c1270 */
[----:B------:R-:W-:Y:S02]  /*76000*/  IADD3 R27, R33, c[0x0][0x198], RZ ;  /* 0x00006600211b7a10 */ /* 0x000fe40007ffe0ff */
[----:B------:R-:W-:Y:S02]  /*76010*/  ISETP.LT.AND P4, PT, R215, c[0x0][0x178], !P4 ;  /* 0x00005e00d7007a0c */ /* 0x000fe40006781270 */
[----:B------:R-:W-:Y:S02]  /*76020*/  ISETP.LT.AND P2, PT, R211, c[0x0][0x178], !P3 ;  /* 0x00005e00d3007a0c */ /* 0x000fe40005f41270 */
[C---:B------:R-:W-:Y:S01]  /*76030*/  IADD3 R25, R27.reuse, c[0x0][0x198], RZ ;  /* 0x000066001b197a10 */ /* 0x040fe20007ffe0ff */
[----:B------:R-:W-:Y:S01]  /*76040*/  IMAD.WIDE R20, R27, 0x4, R196 ;  /* 0x000000041b147825 */ /* 0x000fe200078e02c4 */
[----:B------:R-:W-:-:S03]  /*76050*/  ISETP.GE.AND P1, PT, R30, c[0x0][0x17c], PT ;  /* 0x00005f001e007a0c */ /* 0x000fc60003f26270 */
[----:B-1----:R-:W-:Y:S01]  /*76060*/  IMAD.WIDE R2, R27, 0x4, R198 ;  /* 0x000000041b027825 */ /* 0x002fe200078e02c6 */
[----:B------:R-:W-:Y:S01]  /*76070*/  @P6 STG.E [R20.64], R212 ;  /* 0x000000d414006986 */ /* 0x000fe2000c101908 */
[----:B------:R-:W-:Y:S02]  /*76080*/  ISETP.LT.AND P3, PT, R215, c[0x0][0x178], !P3 ;  /* 0x00005e00d7007a0c */ /* 0x000fe40005f61270 */
[----:B------:R-:W-:Y:S01]  /*76090*/  IMAD.WIDE R22, R25, 0x4, R196 ;  /* 0x0000000419167825 */ /* 0x000fe200078e02c4 */
[----:B------:R-:W-:Y:S01]  /*760a0*/  ISETP.LT.AND P6, PT, R211, c[0x0][0x178], !P0 ;  /* 0x00005e00d3007a0c */ /* 0x000fe200047c1270 */
[----:B------:R1:W-:Y:S01]  /*760b0*/  @P4 STG.E [R2.64], R16 ;  /* 0x0000001002004986 */ /* 0x0003e2000c101908 */
[----:B------:R-:W-:Y:S02]  /*760c0*/  IADD3 R27, R25, c[0x0][0x198], RZ ;  /* 0x00006600191b7a10 */ /* 0x000fe40007ffe0ff */
[----:B------:R-:W-:Y:S01]  /*760d0*/  ISETP.LT.AND P0, PT, R215, c[0x0][0x178], !P0 ;  /* 0x00005e00d7007a0c */ /* 0x000fe20004701270 */
[----:B------:R-:W-:Y:S01]  /*760e0*/  @P2 STG.E [R22.64], R213 ;  /* 0x000000d516002986 */ /* 0x000fe2000c101908 */
[----:B------:R-:W-:Y:S01]  /*760f0*/  ISETP.LT.AND P2, PT, R211, c[0x0][0x178], !P1 ;  /* 0x00005e00d3007a0c */ /* 0x000fe20004f41270 */
[----:B------:R-:W-:Y:S01]  /*76100*/  IMAD.WIDE R4, R25, 0x4, R198 ;  /* 0x0000000419047825 */ /* 0x000fe200078e02c6 */
[----:B------:R-:W-:-:S02]  /*76110*/  ISETP.LT.AND P4, PT, R215, c[0x0][0x178], !P1 ;  /* 0x00005e00d7007a0c */ /* 0x000fc40004f81270 */
[C---:B------:R-:W-:Y:S01]  /*76120*/  IADD3 R25, R27.reuse, c[0x0][0x198], RZ ;  /* 0x000066001b197a10 */ /* 0x040fe20007ffe0ff */
[C---:B------:R-:W-:Y:S01]  /*76130*/  IMAD.WIDE R8, R27.reuse, 0x4, R196 ;  /* 0x000000041b087825 */ /* 0x040fe200078e02c4 */
[----:B------:R-:W-:Y:S03]  /*76140*/  @P3 STG.E [R4.64], R17 ;  /* 0x0000001104003986 */ /* 0x000fe6000c101908 */
[----:B-1----:R-:W-:Y:S01]  /*76150*/  IMAD.WIDE R2, R27, 0x4, R198 ;  /* 0x000000041b027825 */ /* 0x002fe200078e02c6 */
[----:B------:R1:W-:Y:S03]  /*76160*/  @P6 STG.E [R8.64], R202 ;  /* 0x000000ca08006986 */ /* 0x0003e6000c101908 */
[----:B------:R-:W-:Y:S01]  /*76170*/  IMAD.WIDE R12, R25, 0x4, R196 ;  /* 0x00000004190c7825 */ /* 0x000fe200078e02c4 */
[----:B------:R-:W-:Y:S01]  /*76180*/  ISETP.LT.AND P6, PT, R211, c[0x0][0x178], !P5 ;  /* 0x00005e00d3007a0c */ /* 0x000fe20006fc1270 */
[----:B------:R1:W-:Y:S02]  /*76190*/  @P0 STG.E [R2.64], R6 ;  /* 0x0000000602000986 */ /* 0x0003e4000c101908 */
[C---:B------:R-:W-:Y:S01]  /*761a0*/  IMAD.WIDE R20, R25.reuse, 0x4, R198 ;  /* 0x0000000419147825 */ /* 0x040fe200078e02c6 */
[----:B------:R-:W-:Y:S01]  /*761b0*/  IADD3 R25, R25, c[0x0][0x198], RZ ;  /* 0x0000660019197a10 */ /* 0x000fe20007ffe0ff */
[----:B------:R1:W-:Y:S01]  /*761c0*/  @P2 STG.E [R12.64], R203 ;  /* 0x000000cb0c002986 */ /* 0x0003e2000c101908 */
[----:B------:R-:W-:-:S02]  /*761d0*/  ISETP.LT.AND P5, PT, R215, c[0x0][0x178], !P5 ;  /* 0x00005e00d7007a0c */ /* 0x000fc40006fa1270 */
[C---:B-1----:R-:W-:Y:S01]  /*761e0*/  IADD3 R9, R25.reuse, c[0x0][0x198], RZ ;  /* 0x0000660019097a10 */ /* 0x042fe20007ffe0ff */
[----:B------:R1:W-:Y:S01]  /*761f0*/  @P4 STG.E [R20.64], R7 ;  /* 0x0000000714004986 */ /* 0x0003e2000c101908 */
[----:B------:R-:W-:Y:S02]  /*76200*/  IMAD.WIDE R4, R25, 0x4, R196 ;  /* 0x0000000419047825 */ /* 0x000fe400078e02c4 */
[----:B------:R-:W-:Y:S02]  /*76210*/  IADD3 R17, R9, c[0x0][0x198], RZ ;  /* 0x0000660009117a10 */ /* 0x000fe40007ffe0ff */
[----:B------:R-:W-:Y:S01]  /*76220*/  IMAD.WIDE R2, R25, 0x4, R198 ;  /* 0x0000000419027825 */ /* 0x000fe200078e02c6 */
[----:B------:R-:W-:Y:S03]  /*76230*/  @P6 STG.E [R4.64], R206 ;  /* 0x000000ce04006986 */ /* 0x000fe6000c101908 */
[--C-:B------:R-:W-:Y:S01]  /*76240*/  IMAD.WIDE R12, R17, 0x4, R196.reuse ;  /* 0x00000004110c7825 */ /* 0x100fe200078e02c4 */
[----:B------:R2:W-:Y:S03]  /*76250*/  @P5 STG.E [R2.64], R14 ;  /* 0x0000000e02005986 */ /* 0x0005e6000c101908 */
[----:B-1----:R-:W-:-:S04]  /*76260*/  IMAD.WIDE R6, R9, 0x4, R196 ;  /* 0x0000000409067825 */ /* 0x002fc800078e02c4 */
[----:B------:R-:W-:Y:S01]  /*76270*/  IMAD.WIDE R8, R9, 0x4, R198 ;  /* 0x0000000409087825 */ /* 0x000fe200078e02c6 */
[----:B------:R-:W-:Y:S02]  /*76280*/  ISETP.GE.AND P1, PT, R29, c[0x0][0x17c], PT ;  /* 0x00005f001d007a0c */ /* 0x000fe40003f26270 */
[----:B--2---:R-:W-:Y:S02]  /*76290*/  ISETP.GE.AND P3, PT, R28, c[0x0][0x17c], PT ;  /* 0x00005f001c007a0c */ /* 0x004fe40003f66270 */
[----:B------:R-:W-:Y:S02]  /*762a0*/  ISETP.LT.AND P2, PT, R211, c[0x0][0x178], !P1 ;  /* 0x00005e00d3007a0c */ /* 0x000fe40004f41270 */
[----:B------:R-:W-:Y:S02]  /*762b0*/  ISETP.LT.AND P1, PT, R215, c[0x0][0x178], !P1 ;  /* 0x00005e00d7007a0c */ /* 0x000fe40004f21270 */
[----:B------:R-:W-:Y:S02]  /*762c0*/  ISETP.LT.AND P4, PT, R211, c[0x0][0x178], !P3 ;  /* 0x00005e00d3007a0c */ /* 0x000fe40005f81270 */
[----:B----4-:R-:W-:-:S07]  /*762d0*/  ISETP.GE.AND P0, PT, R26, c[0x0][0x17c], PT ;  /* 0x00005f001a007a0c */ /* 0x010fce0003f06270 */
[----:B------:R-:W-:Y:S04]  /*762e0*/  @P2 STG.E [R6.64], R207 ;  /* 0x000000cf06002986 */ /* 0x000fe8000c101908 */
[----:B------:R1:W-:Y:S01]  /*762f0*/  @P1 STG.E [R8.64], R15 ;  /* 0x0000000f08001986 */ /* 0x0003e2000c101908 */
[----:B------:R-:W-:-:S03]  /*76300*/  ISETP.GE.AND P6, PT, R24, c[0x0][0x17c], PT ;  /* 0x00005f0018007a0c */ /* 0x000fc60003fc6270 */
[----:B------:R2:W-:Y:S01]  /*76310*/  @P4 STG.E [R12.64], R210 ;  /* 0x000000d20c004986 */ /* 0x0005e2000c101908 */
[C---:B------:R-:W-:Y:S02]  /*76320*/  ISETP.LT.AND P4, PT, R211.reuse, c[0x0][0x178], !P0 ;  /* 0x00005e00d3007a0c */ /* 0x040fe40004781270 */
[----:B------:R-:W-:Y:S02]  /*76330*/  ISETP.LT.AND P2, PT, R211, c[0x0][0x178], !P6 ;  /* 0x00005e00d3007a0c */ /* 0x000fe40007741270 */
[C---:B------:R-:W-:Y:S02]  /*76340*/  ISETP.LT.AND P3, PT, R215.reuse, c[0x0][0x178], !P3 ;  /* 0x00005e00d7007a0c */ /* 0x040fe40005f61270 */
[C---:B------:R-:W-:Y:S02]  /*76350*/  ISETP.LT.AND P0, PT, R215.reuse, c[0x0][0x178], !P0 ;  /* 0x00005e00d7007a0c */ /* 0x040fe40004701270 */
[----:B------:R-:W-:Y:S02]  /*76360*/  ISETP.LT.AND P6, PT, R215, c[0x0][0x178], !P6 ;  /* 0x00005e00d7007a0c */ /* 0x000fe400077c1270 */
[----:B---3--:R-:W-:-:S04]  /*76370*/  ISETP.GE.AND P5, PT, R0, c[0x0][0x17c], PT ;  /* 0x00005f0000007a0c */ /* 0x008fc80003fa6270 */
[----:B------:R-:W-:Y:S02]  /*76380*/  ISETP.LT.AND P1, PT, R211, c[0x0][0x178], !P5 ;  /* 0x00005e00d3007a0c */ /* 0x000fe40006f21270 */
[----:B------:R-:W3:Y:S01]  /*76390*/  LDL.LU R211, [R1+0x2544] ;  /* 0x0025440001d37983 */ /* 0x000ee20000300800 */
[----:B------:R-:W-:-:S03]  /*763a0*/  ISETP.LT.AND P5, PT, R215, c[0x0][0x178], !P5 ;  /* 0x00005e00d7007a0c */ /* 0x000fc60006fa1270 */
[----:B------:R-:W4:Y:S01]  /*763b0*/  LDL.LU R215, [R1+0x2540] ;  /* 0x0025400001d77983 */ /* 0x000f220000300800 */
[----:B------:R-:W-:-:S04]  /*763c0*/  IADD3 R21, R17, c[0x0][0x198], RZ ;  /* 0x0000660011157a10 */ /* 0x000fc80007ffe0ff */
[----:B------:R-:W-:Y:S01]  /*763d0*/  IADD3 R23, R21, c[0x0][0x198], RZ ;  /* 0x0000660015177a10 */ /* 0x000fe20007ffe0ff */
[----:B------:R-:W-:-:S03]  /*763e0*/  IMAD.WIDE R2, R17, 0x4, R198 ;  /* 0x0000000411027825 */ /* 0x000fc600078e02c6 */
[----:B-1----:R-:W-:Y:S01]  /*763f0*/  IADD3 R15, R23, c[0x0][0x198], RZ ;  /* 0x00006600170f7a10 */ /* 0x002fe20007ffe0ff */
[C---:B------:R-:W-:Y:S01]  /*76400*/  IMAD.WIDE R4, R21.reuse, 0x4, R196 ;  /* 0x0000000415047825 */ /* 0x040fe200078e02c4 */
[----:B------:R1:W-:Y:S03]  /*76410*/  @P3 STG.E [R2.64], R10 ;  /* 0x0000000a02003986 */ /* 0x0003e6000c101908 */
[----:B------:R-:W-:-:S04]  /*76420*/  IMAD.WIDE R6, R21, 0x4, R198 ;  /* 0x0000000415067825 */ /* 0x000fc800078e02c6 */
[----:B------:R-:W-:-:S04]  /*76430*/  IMAD.WIDE R8, R23, 0x4, R196 ;  /* 0x0000000417087825 */ /* 0x000fc800078e02c4 */
[----:B--2---:R-:W-:-:S04]  /*76440*/  IMAD.WIDE R12, R23, 0x4, R198 ;  /* 0x00000004170c7825 */ /* 0x004fc800078e02c6 */
[----:B------:R-:W-:-:S04]  /*76450*/  IMAD.WIDE R196, R15, 0x4, R196 ;  /* 0x000000040fc47825 */ /* 0x000fc800078e02c4 */
[----:B------:R-:W-:Y:S01]  /*76460*/  IMAD.WIDE R198, R15, 0x4, R198 ;  /* 0x000000040fc67825 */ /* 0x000fe200078e02c6 */
[----:B---3--:R1:W-:Y:S04]  /*76470*/  @P4 STG.E [R4.64], R211 ;  /* 0x000000d304004986 */ /* 0x0083e8000c101908 */
[----:B------:R1:W-:Y:S04]  /*76480*/  @P0 STG.E [R6.64], R11 ;  /* 0x0000000b06000986 */ /* 0x0003e8000c101908 */
[----:B------:R1:W-:Y:S04]  /*76490*/  @P2 STG.E [R8.64], R214 ;  /* 0x000000d608002986 */ /* 0x0003e8000c101908 */
[----:B------:R1:W-:Y:S04]  /*764a0*/  @P6 STG.E [R12.64], R18 ;  /* 0x000000120c006986 */ /* 0x0003e8000c101908 */
[----:B----4-:R1:W-:Y:S01]  /*764b0*/  @P1 STG.E [R196.64], R215 ;  /* 0x000000d7c4001986 */ /* 0x0103e2000c101908 */
[----:B------:R-:W-:Y:S05]  /*764c0*/  @!P5 EXIT ;  /* 0x000000000000d94d */ /* 0x000fea0003800000 */
[----:B------:R-:W-:Y:S01]  /*764d0*/  STG.E [R198.64], R19 ;  /* 0x00000013c6007986 */ /* 0x000fe2000c101908 */
[----:B------:R-:W-:Y:S05]  /*764e0*/  EXIT ;  /* 0x000000000000794d */ /* 0x000fea0003800000 */
.L_x_2:
[----:B------:R-:W-:-:S00]  /*764f0*/  BRA `(.L_x_2) ;  /* 0xfffffff000007947 */ /* 0x000fc0000383ffff */
[----:B------:R-:W-:-:S00]  /*76500*/  NOP ;  /* 0x0000000000007918 */ /* 0x000fc00000000000 */
[----:B------:R-:W-:-:S00]  /*76510*/  NOP ;  /* 0x0000000000007918 */ /* 0x000fc00000000000 */
[----:B------:R-:W-:-:S00]  /*76520*/  NOP ;  /* 0x0000000000007918 */ /* 0x000fc00000000000 */
[----:B------:R-:W-:-:S00]  /*76530*/  NOP ;  /* 0x0000000000007918 */ /* 0x000fc00000000000 */
[----:B------:R-:W-:-:S00]  /*76540*/  NOP ;  /* 0x0000000000007918 */ /* 0x000fc00000000000 */
[----:B------:R-:W-:-:S00]  /*76550*/  NOP ;  /* 0x0000000000007918 */ /* 0x000fc00000000000 */
[----:B------:R-:W-:-:S00]  /*76560*/  NOP ;  /* 0x0000000000007918 */ /* 0x000fc00000000000 */
[----:B------:R-:W-:-:S00]  /*76570*/  NOP ;  /* 0x0000000000007918 */ /* 0x000fc00000000000 */
.L_x_3:


//--------------------- .nv.shared.matmul_kernel  --------------------------
	.section	.nv.shared.matmul_kernel,"aw",@nobits
	.sectionflags	@""
	.align	16
